	.target	sm_90a

	.elftype	@"ET_EXEC"


//--------------------- .note.nv.tkinfo           --------------------------
	.section	.note.nv.tkinfo,"",@"SHT_NOTE"
	.sectionflags	@"SHF_NOTE_NV_TKINFO"
	.tkinfo
        /*0018*/ 	.word	0x00000002
        /*0030*/ 	.string	""
        /*0030*/ 	.string	"ptxas"
        /*0030*/ 	.string	"Cuda compilation tools, release 13.0, V13.0.88"
        /*0030*/ 	.string	"Build cuda_13.0.r13.0/compiler.36424714_0"
        /*0030*/ 	.string	"-arch sm_90a -m 64 "



//--------------------- .note.nv.cuinfo           --------------------------
	.section	.note.nv.cuinfo,"",@"SHT_NOTE"
	.sectionflags	@"SHF_NOTE_NV_CUINFO"
        /*0018*/ 	.short	0x0002
        /*001a*/ 	.short	0x005a
        /*001c*/ 	.short	0x0082
	.zero		2


//--------------------- .nv.info                  --------------------------
	.section	.nv.info,"",@"SHT_CUDA_INFO"
	.align	4


	//----- nvinfo : EIATTR_REGCOUNT
	.align		4
        /*0000*/ 	.byte	0x04, 0x2f
        /*0002*/ 	.short	(.L_16 - .L_15)
	.align		4
.L_15:
        /*0004*/ 	.word	index@(_ZN7cutlass13device_kernelINS_4gemm6kernel13GemmUniversalIN4cute5tupleIJiiiiEEENS1_10collective13CollectiveMmaINS1_37MainloopSm90TmaGmmaWarpSpecializedFP8ILi8ENS5_IJNS4_1CILi1EEESB_SB_EEENS1_35KernelTmaWarpSpecializedCooperativeEEENS5_IJNSA_ILi128EEENSA_ILi256EEENSA_ILi64EEEEEENS_12float_e4m3_tENS5_IJlSB_lEEESJ_SK_NS4_8TiledMMAINS4_8MMA_AtomIJNS4_4SM904GMMA31MMA_64x256x32_F32E4M3E4M3_SS_TNILNSO_7ScaleInE1ELSQ_1EEEEEENS4_6LayoutINS5_IJNSA_ILi2EEESB_SB_EEENS5_IJSB_NSA_ILi0EEESW_EEEEENS5_IJNS4_10UnderscoreESZ_SZ_EEEEENS4_13SM90_TMA_LOADENS4_14ComposedLayoutINS4_7SwizzleILi2ELi4ELi3EEENS4_18smem_ptr_flag_bitsILi8EEENST_INS5_IJNSA_ILi8EEESH_EEENS5_IJSH_SB_EEEEEEEvNS4_8identityES12_S1C_vS1D_EENS_8epilogue10collective18CollectiveEpilogueINS1F_22Sm90TmaWarpSpecializedILi4ELi2ELi16ELb0ELb0EEEJSI_NS5_IJSF_NSA_ILi32EEEEEESJ_SK_SJ_SK_NS1F_6fusion15FusionCallbacksIS1J_NS1M_17LinearCombinationISJ_fSJ_fLNS_15FloatRoundStyleE2EEESI_S1L_JEEES12_NS13_INS14_ILi1ELi4ELi3EEES17_NST_INS5_IJS18_S1K_EEENS5_IJS1K_SB_EEEEEEENS4_39AutoVectorizingCopyWithAssumedAlignmentILi128EEENS4_14SM90_TMA_STOREES1W_S1Y_NS4_9Copy_AtomIJNS4_17SM90_U32x4_STSM_NENS_6half_tEEEEvEEEvvEEEEvNT_6ParamsE)
        /*0008*/ 	.word	0x000000a8


	//----- nvinfo : EIATTR_FRAME_SIZE
	.align		4
.L_16:
        /*000c*/ 	.byte	0x04, 0x11
        /*000e*/ 	.short	(.L_18 - .L_17)
	.align		4
.L_17:
        /*0010*/ 	.word	index@(_ZN7cutlass13device_kernelINS_4gemm6kernel13GemmUniversalIN4cute5tupleIJiiiiEEENS1_10collective13CollectiveMmaINS1_37MainloopSm90TmaGmmaWarpSpecializedFP8ILi8ENS5_IJNS4_1CILi1EEESB_SB_EEENS1_35KernelTmaWarpSpecializedCooperativeEEENS5_IJNSA_ILi128EEENSA_ILi256EEENSA_ILi64EEEEEENS_12float_e4m3_tENS5_IJlSB_lEEESJ_SK_NS4_8TiledMMAINS4_8MMA_AtomIJNS4_4SM904GMMA31MMA_64x256x32_F32E4M3E4M3_SS_TNILNSO_7ScaleInE1ELSQ_1EEEEEENS4_6LayoutINS5_IJNSA_ILi2EEESB_SB_EEENS5_IJSB_NSA_ILi0EEESW_EEEEENS5_IJNS4_10UnderscoreESZ_SZ_EEEEENS4_13SM90_TMA_LOADENS4_14ComposedLayoutINS4_7SwizzleILi2ELi4ELi3EEENS4_18smem_ptr_flag_bitsILi8EEENST_INS5_IJNSA_ILi8EEESH_EEENS5_IJSH_SB_EEEEEEEvNS4_8identityES12_S1C_vS1D_EENS_8epilogue10collective18CollectiveEpilogueINS1F_22Sm90TmaWarpSpecializedILi4ELi2ELi16ELb0ELb0EEEJSI_NS5_IJSF_NSA_ILi32EEEEEESJ_SK_SJ_SK_NS1F_6fusion15FusionCallbacksIS1J_NS1M_17LinearCombinationISJ_fSJ_fLNS_15FloatRoundStyleE2EEESI_S1L_JEEES12_NS13_INS14_ILi1ELi4ELi3EEES17_NST_INS5_IJS18_S1K_EEENS5_IJS1K_SB_EEEEEEENS4_39AutoVectorizingCopyWithAssumedAlignmentILi128EEENS4_14SM90_TMA_STOREES1W_S1Y_NS4_9Copy_AtomIJNS4_17SM90_U32x4_STSM_NENS_6half_tEEEEvEEEvvEEEEvNT_6ParamsE)
        /*0014*/ 	.word	0x000000d8


	//----- nvinfo : EIATTR_MIN_STACK_SIZE
	.align		4
.L_18:
        /*0018*/ 	.byte	0x04, 0x12
        /*001a*/ 	.short	(.L_20 - .L_19)
	.align		4
.L_19:
        /*001c*/ 	.word	index@(_ZN7cutlass13device_kernelINS_4gemm6kernel13GemmUniversalIN4cute5tupleIJiiiiEEENS1_10collective13CollectiveMmaINS1_37MainloopSm90TmaGmmaWarpSpecializedFP8ILi8ENS5_IJNS4_1CILi1EEESB_SB_EEENS1_35KernelTmaWarpSpecializedCooperativeEEENS5_IJNSA_ILi128EEENSA_ILi256EEENSA_ILi64EEEEEENS_12float_e4m3_tENS5_IJlSB_lEEESJ_SK_NS4_8TiledMMAINS4_8MMA_AtomIJNS4_4SM904GMMA31MMA_64x256x32_F32E4M3E4M3_SS_TNILNSO_7ScaleInE1ELSQ_1EEEEEENS4_6LayoutINS5_IJNSA_ILi2EEESB_SB_EEENS5_IJSB_NSA_ILi0EEESW_EEEEENS5_IJNS4_10UnderscoreESZ_SZ_EEEEENS4_13SM90_TMA_LOADENS4_14ComposedLayoutINS4_7SwizzleILi2ELi4ELi3EEENS4_18smem_ptr_flag_bitsILi8EEENST_INS5_IJNSA_ILi8EEESH_EEENS5_IJSH_SB_EEEEEEEvNS4_8identityES12_S1C_vS1D_EENS_8epilogue10collective18CollectiveEpilogueINS1F_22Sm90TmaWarpSpecializedILi4ELi2ELi16ELb0ELb0EEEJSI_NS5_IJSF_NSA_ILi32EEEEEESJ_SK_SJ_SK_NS1F_6fusion15FusionCallbacksIS1J_NS1M_17LinearCombinationISJ_fSJ_fLNS_15FloatRoundStyleE2EEESI_S1L_JEEES12_NS13_INS14_ILi1ELi4ELi3EEES17_NST_INS5_IJS18_S1K_EEENS5_IJS1K_SB_EEEEEEENS4_39AutoVectorizingCopyWithAssumedAlignmentILi128EEENS4_14SM90_TMA_STOREES1W_S1Y_NS4_9Copy_AtomIJNS4_17SM90_U32x4_STSM_NENS_6half_tEEEEvEEEvvEEEEvNT_6ParamsE)
        /*0020*/ 	.word	0x000000d8
.L_20:


//--------------------- .nv.compat                --------------------------
	.section	.nv.compat,"",@"SHT_CUDA_COMPAT_INFO"
	.align	4
        /*0000*/ 	.byte	0x02, 0x09, 0x01, 0x00, 0x02, 0x02, 0x04, 0x00, 0x02, 0x05, 0x05, 0x00, 0x03, 0x07, 0x01, 0x01
        /*0010*/ 	.byte	0x02, 0x03, 0x01, 0x00, 0x02, 0x06, 0x01, 0x00, 0x04, 0x0b, 0x08, 0x00, 0x00, 0x00, 0x00, 0x00
        /*0020*/ 	.byte	0x00, 0x00, 0x00, 0x00


//--------------------- .nv.info._ZN7cutlass13device_kernelINS_4gemm6kernel13GemmUniversalIN4cute5tupleIJiiiiEEENS1_10collective13CollectiveMmaINS1_37MainloopSm90TmaGmmaWarpSpecializedFP8ILi8ENS5_IJNS4_1CILi1EEESB_SB_EEENS1_35KernelTmaWarpSpecializedCooperativeEEENS5_IJNSA_ILi128EEENSA_ILi256EEENSA_ILi64EEEEEENS_12float_e4m3_tENS5_IJlSB_lEEESJ_SK_NS4_8TiledMMAINS4_8MMA_AtomIJNS4_4SM904GMMA31MMA_64x256x32_F32E4M3E4M3_SS_TNILNSO_7ScaleInE1ELSQ_1EEEEEENS4_6LayoutINS5_IJNSA_ILi2EEESB_SB_EEENS5_IJSB_NSA_ILi0EEESW_EEEEENS5_IJNS4_10UnderscoreESZ_SZ_EEEEENS4_13SM90_TMA_LOADENS4_14ComposedLayoutINS4_7SwizzleILi2ELi4ELi3EEENS4_18smem_ptr_flag_bitsILi8EEENST_INS5_IJNSA_ILi8EEESH_EEENS5_IJSH_SB_EEEEEEEvNS4_8identityES12_S1C_vS1D_EENS_8epilogue10collective18CollectiveEpilogueINS1F_22Sm90TmaWarpSpecializedILi4ELi2ELi16ELb0ELb0EEEJSI_NS5_IJSF_NSA_ILi32EEEEEESJ_SK_SJ_SK_NS1F_6fusion15FusionCallbacksIS1J_NS1M_17LinearCombinationISJ_fSJ_fLNS_15FloatRoundStyleE2EEESI_S1L_JEEES12_NS13_INS14_ILi1ELi4ELi3EEES17_NST_INS5_IJS18_S1K_EEENS5_IJS1K_SB_EEEEEEENS4_39AutoVectorizingCopyWithAssumedAlignmentILi128EEENS4_14SM90_TMA_STOREES1W_S1Y_NS4_9Copy_AtomIJNS4_17SM90_U32x4_STSM_NENS_6half_tEEEEvEEEvvEEEEvNT_6ParamsE --------------------------
	.section	.nv.info._ZN7cutlass13device_kernelINS_4gemm6kernel13GemmUniversalIN4cute5tupleIJiiiiEEENS1_10collective13CollectiveMmaINS1_37MainloopSm90TmaGmmaWarpSpecializedFP8ILi8ENS5_IJNS4_1CILi1EEESB_SB_EEENS1_35KernelTmaWarpSpecializedCooperativeEEENS5_IJNSA_ILi128EEENSA_ILi256EEENSA_ILi64EEEEEENS_12float_e4m3_tENS5_IJlSB_lEEESJ_SK_NS4_8TiledMMAINS4_8MMA_AtomIJNS4_4SM904GMMA31MMA_64x256x32_F32E4M3E4M3_SS_TNILNSO_7ScaleInE1ELSQ_1EEEEEENS4_6LayoutINS5_IJNSA_ILi2EEESB_SB_EEENS5_IJSB_NSA_ILi0EEESW_EEEEENS5_IJNS4_10UnderscoreESZ_SZ_EEEEENS4_13SM90_TMA_LOADENS4_14ComposedLayoutINS4_7SwizzleILi2ELi4ELi3EEENS4_18smem_ptr_flag_bitsILi8EEENST_INS5_IJNSA_ILi8EEESH_EEENS5_IJSH_SB_EEEEEEEvNS4_8identityES12_S1C_vS1D_EENS_8epilogue10collective18CollectiveEpilogueINS1F_22Sm90TmaWarpSpecializedILi4ELi2ELi16ELb0ELb0EEEJSI_NS5_IJSF_NSA_ILi32EEEEEESJ_SK_SJ_SK_NS1F_6fusion15FusionCallbacksIS1J_NS1M_17LinearCombinationISJ_fSJ_fLNS_15FloatRoundStyleE2EEESI_S1L_JEEES12_NS13_INS14_ILi1ELi4ELi3EEES17_NST_INS5_IJS18_S1K_EEENS5_IJS1K_SB_EEEEEEENS4_39AutoVectorizingCopyWithAssumedAlignmentILi128EEENS4_14SM90_TMA_STOREES1W_S1Y_NS4_9Copy_AtomIJNS4_17SM90_U32x4_STSM_NENS_6half_tEEEEvEEEvvEEEEvNT_6ParamsE,"",@"SHT_CUDA_INFO"
	.sectionflags	@""
	.align	4


	//----- nvinfo : EIATTR_CUDA_API_VERSION
	.align		4
        /*0000*/ 	.byte	0x04, 0x37
        /*0002*/ 	.short	(.L_22 - .L_21)
.L_21:
        /*0004*/ 	.word	0x00000082


	//----- nvinfo : EIATTR_KPARAM_INFO
	.align		4
.L_22:
        /*0008*/ 	.byte	0x04, 0x17
        /*000a*/ 	.short	(.L_24 - .L_23)
.L_23:
        /*000c*/ 	.word	0x00000000
        /*0010*/ 	.short	0x0000
        /*0012*/ 	.short	0x0070
        /*0014*/ 	.byte	0x00, 0xf0, 0x01, 0x1c


	//----- nvinfo : EIATTR_SPARSE_MMA_MASK
	.align		4
.L_24:
        /*0018*/ 	.byte	0x03, 0x50
        /*001a*/ 	.short	0x0000


	//----- nvinfo : EIATTR_MAXREG_COUNT
	.align		4
        /*001c*/ 	.byte	0x03, 0x1b
        /*001e*/ 	.short	0x00a8


	//----- nvinfo : EIATTR_NUM_BARRIERS
	.align		4
        /*0020*/ 	.byte	0x02, 0x4c
        /*0022*/ 	.byte	0x02
	.zero		1


	//----- nvinfo : EIATTR_EXTERNS
	.align		4
        /*0024*/ 	.byte	0x04, 0x0f
        /*0026*/ 	.short	(.L_26 - .L_25)


	//   ....[0]....
	.align		4
.L_25:
        /*0028*/ 	.word	index@(__assertfail)


	//----- nvinfo : EIATTR_ANNOTATIONS
	.align		4
.L_26:
        /*002c*/ 	.byte	0x04, 0x55
        /*002e*/ 	.short	(.L_28 - .L_27)


	//   ....[0]....
.L_27:
        /*0030*/ 	.word	0x00000001
        /*0034*/ 	.byte	0x50, 0x0b, 0x00, 0x00, 0x01, 0x00, 0x00, 0x00, 0x70, 0x0b, 0x00, 0x00, 0x01, 0x00, 0x00, 0x00
        /* <DEDUP_REMOVED lines=220> */
        /*0e04*/ 	.byte	0xf0, 0xdb, 0x00, 0x00, 0x01, 0x00, 0x00, 0x00, 0x10, 0xdc, 0x00, 0x00


	//----- nvinfo : EIATTR_MERCURY_ISA_VERSION
	.align		4
.L_28:
        /*0e10*/ 	.byte	0x03, 0x5f
        /*0e12*/ 	.short	0x0101


	//----- nvinfo : EIATTR_INT_WARP_WIDE_INSTR_OFFSETS
	.align		4
        /*0e14*/ 	.byte	0x04, 0x31
        /*0e16*/ 	.short	(.L_30 - .L_29)


	//   ....[0]....
.L_29:
        /*0e18*/ 	.word	0x000009f0


	//   ....[1]....
        /*0e1c*/ 	.word	0x00000a10


	//   ....[2]....
        /*0e20*/ 	.word	0x00000a80


	//----- nvinfo : EIATTR_COOP_GROUP_MASK_REGIDS
	.align		4
.L_30:
        /*0e24*/ 	.byte	0x04, 0x29
        /*0e26*/ 	.short	(.L_32 - .L_31)


	//   ....[0]....
.L_31:
        /*0e28*/ 	.word	0xffffffff


	//   ....[1]....
        /*0e2c*/ 	.word	0xffffffff


	//   ....[2]....
        /*0e30*/ 	.word	0xffffffff


	//   ....[3]....
        /*0e34*/ 	.word	0xffffffff


	//   ....[4]....
        /*0e38*/ 	.word	0xffffffff


	//   ....[5]....
        /*0e3c*/ 	.word	0xffffffff


	//----- nvinfo : EIATTR_COOP_GROUP_INSTR_OFFSETS
	.align		4
.L_32:
        /*0e40*/ 	.byte	0x04, 0x28
        /*0e42*/ 	.short	(.L_34 - .L_33)


	//   ....[0]....
.L_33:
        /*0e44*/ 	.word	0x00000070


	//   ....[1]....
        /*0e48*/ 	.word	0x000000a0


	//   ....[2]....
        /*0e4c*/ 	.word	0x00000460


	//   ....[3]....
        /*0e50*/ 	.word	0x00000730


	//   ....[4]....
        /*0e54*/ 	.word	0x00000910


	//   ....[5]....
        /*0e58*/ 	.word	0x00001830


	//----- nvinfo : EIATTR_REG_RECONFIG
	.align		4
.L_34:
        /*0e5c*/ 	.byte	0x01, 0x54
	.zero		2


	//----- nvinfo : EIATTR_SYSCALL_OFFSETS
	.align		4
        /*0e60*/ 	.byte	0x04, 0x46
        /*0e62*/ 	.short	(.L_36 - .L_35)


	//   ....[0]....
.L_35:
        /*0e64*/ 	.word	0x00005660


	//   ....[1]....
        /*0e68*/ 	.word	0x000057a0


	//----- nvinfo : EIATTR_MBARRIER_INSTR_OFFSETS
	.align		4
.L_36:
        /*0e6c*/ 	.byte	0x04, 0x39
        /*0e6e*/ 	.short	(.L_38 - .L_37)


	//   ....[0]....
.L_37:
        /*0e70*/ 	.word	0x00000610
        /*0e74*/ 	.word	0x000000ff
        /*0e78*/ 	.word	0x00000000
        /*0e7c*/ 	.short	0x0100
        /*0e7e*/ 	.byte	0x08
	.zero		1


	//   ....[1]....
        /*0e80*/ 	.word	0x00000620
        /*0e84*/ 	.word	0x000000ff
        /*0e88*/ 	.word	0x00000040
        /*0e8c*/ 	.short	0x0100
        /*0e8e*/ 	.byte	0x08
	.zero		1


	//   ....[2]....
        /*0e90*/ 	.word	0x00000630
        /*0e94*/ 	.word	0x000000ff
        /*0e98*/ 	.word	0x00000008
        /*0e9c*/ 	.short	0x0100
        /*0e9e*/ 	.byte	0x08
	.zero		1


	//   ....[3]....
        /*0ea0*/ 	.word	0x00000640
        /*0ea4*/ 	.word	0x000000ff
        /*0ea8*/ 	.word	0x00000048
        /*0eac*/ 	.short	0x0100
        /*0eae*/ 	.byte	0x08
	.zero		1


	//   ....[4]....
        /*0eb0*/ 	.word	0x00000650
        /*0eb4*/ 	.word	0x000000ff
        /*0eb8*/ 	.word	0x00000010
        /*0ebc*/ 	.short	0x0100
        /*0ebe*/ 	.byte	0x08
	.zero		1


	//   ....[5]....
        /*0ec0*/ 	.word	0x00000660
        /*0ec4*/ 	.word	0x000000ff
        /*0ec8*/ 	.word	0x00000050
        /*0ecc*/ 	.short	0x0100
        /*0ece*/ 	.byte	0x08
	.zero		1


	//   ....[6]....
        /*0ed0*/ 	.word	0x00000670
        /*0ed4*/ 	.word	0x000000ff
        /*0ed8*/ 	.word	0x00000018
        /*0edc*/ 	.short	0x0100
        /*0ede*/ 	.byte	0x08
	.zero		1


	//   ....[7]....
        /*0ee0*/ 	.word	0x00000680
        /*0ee4*/ 	.word	0x000000ff
        /*0ee8*/ 	.word	0x00000058
        /*0eec*/ 	.short	0x0100
        /*0eee*/ 	.byte	0x08
	.zero		1


	//   ....[8]....
        /*0ef0*/ 	.word	0x00000690
        /*0ef4*/ 	.word	0x000000ff
        /*0ef8*/ 	.word	0x00000020
        /*0efc*/ 	.short	0x0100
        /*0efe*/ 	.byte	0x08
	.zero		1


	//   ....[9]....
        /*0f00*/ 	.word	0x000006a0
        /*0f04*/ 	.word	0x000000ff
        /*0f08*/ 	.word	0x00000060
        /*0f0c*/ 	.short	0x0100
        /*0f0e*/ 	.byte	0x08
	.zero		1


	//   ....[10]....
        /*0f10*/ 	.word	0x000006b0
        /*0f14*/ 	.word	0x000000ff
        /*0f18*/ 	.word	0x00000028
        /*0f1c*/ 	.short	0x0100
        /*0f1e*/ 	.byte	0x08
	.zero		1


	//   ....[11]....
        /*0f20*/ 	.word	0x000006c0
        /*0f24*/ 	.word	0x000000ff
        /*0f28*/ 	.word	0x00000068
        /*0f2c*/ 	.short	0x0100
        /*0f2e*/ 	.byte	0x08
	.zero		1


	//   ....[12]....
        /*0f30*/ 	.word	0x000006d0
        /*0f34*/ 	.word	0x000000ff
        /*0f38*/ 	.word	0x00000030
        /*0f3c*/ 	.short	0x0100
        /*0f3e*/ 	.byte	0x08
	.zero		1


	//   ....[13]....
        /*0f40*/ 	.word	0x000006e0
        /*0f44*/ 	.word	0x000000ff
        /*0f48*/ 	.word	0x00000070
        /*0f4c*/ 	.short	0x0100
        /*0f4e*/ 	.byte	0x08
	.zero		1


	//   ....[14]....
        /*0f50*/ 	.word	0x000006f0
        /*0f54*/ 	.word	0x000000ff
        /*0f58*/ 	.word	0x00000038
        /*0f5c*/ 	.short	0x0100
        /*0f5e*/ 	.byte	0x08
	.zero		1


	//   ....[15]....
        /*0f60*/ 	.word	0x00000700
        /*0f64*/ 	.word	0x000000ff
        /*0f68*/ 	.word	0x00000078
        /*0f6c*/ 	.short	0x0100
        /*0f6e*/ 	.byte	0x08
	.zero		1


	//   ....[16]....
        /*0f70*/ 	.word	0x00000870
        /*0f74*/ 	.word	0x000000ff
        /*0f78*/ 	.word	0x00000080
        /*0f7c*/ 	.short	0x0100
        /*0f7e*/ 	.byte	0x08
	.zero		1


	//   ....[17]....
        /*0f80*/ 	.word	0x00000880
        /*0f84*/ 	.word	0x000000ff
        /*0f88*/ 	.word	0x000000a0
        /*0f8c*/ 	.short	0x0100
        /*0f8e*/ 	.byte	0x08
	.zero		1


	//   ....[18]....
        /*0f90*/ 	.word	0x00000890
        /*0f94*/ 	.word	0x000000ff
        /*0f98*/ 	.word	0x00000088
        /*0f9c*/ 	.short	0x0100
        /*0f9e*/ 	.byte	0x08
	.zero		1


	//   ....[19]....
        /*0fa0*/ 	.word	0x000008a0
        /*0fa4*/ 	.word	0x000000ff
        /*0fa8*/ 	.word	0x000000a8
        /*0fac*/ 	.short	0x0100
        /*0fae*/ 	.byte	0x08
	.zero		1


	//   ....[20]....
        /*0fb0*/ 	.word	0x000008b0
        /*0fb4*/ 	.word	0x000000ff
        /*0fb8*/ 	.word	0x00000090
        /*0fbc*/ 	.short	0x0100
        /*0fbe*/ 	.byte	0x08
	.zero		1


	//   ....[21]....
        /*0fc0*/ 	.word	0x000008c0
        /*0fc4*/ 	.word	0x000000ff
        /*0fc8*/ 	.word	0x000000b0
        /*0fcc*/ 	.short	0x0100
        /*0fce*/ 	.byte	0x08
	.zero		1


	//   ....[22]....
        /*0fd0*/ 	.word	0x000008d0
        /*0fd4*/ 	.word	0x000000ff
        /*0fd8*/ 	.word	0x00000098
        /*0fdc*/ 	.short	0x0100
        /*0fde*/ 	.byte	0x08
	.zero		1


	//   ....[23]....
        /*0fe0*/ 	.word	0x000008e0
        /*0fe4*/ 	.word	0x000000ff
        /*0fe8*/ 	.word	0x000000b8
        /*0fec*/ 	.short	0x0100
        /*0fee*/ 	.byte	0x08
	.zero		1


	//   ....[24]....
        /*0ff0*/ 	.word	0x00000ae0
        /*0ff4*/ 	.word	0x000000ff
        /*0ff8*/ 	.word	0x000000c0
        /*0ffc*/ 	.short	0x0100
        /*0ffe*/ 	.byte	0x08
	.zero		1


	//   ....[25]....
        /*1000*/ 	.word	0x00000b40
        /*1004*/ 	.word	0x000000ff
        /*1008*/ 	.word	0x000000c8
        /*100c*/ 	.short	0x0100
        /*100e*/ 	.byte	0x08
	.zero		1


	//   ....[26]....
        /*1010*/ 	.word	0x000020b0
        /*1014*/ 	.word	0x000000ff
        /*1018*/ 	.word	0x00000000
        /*101c*/ 	.short	0x010a
        /*101e*/ 	.byte	0x04
	.zero		1


	//   ....[27]....
        /*1020*/ 	.word	0x000020f0
        /*1024*/ 	.word	0x000000ff
        /*1028*/ 	.word	0x00000000
        /*102c*/ 	.short	0x010a
        /*102e*/ 	.byte	0x04
	.zero		1


	//   ....[28]....
        /*1030*/ 	.word	0x00003450
        /*1034*/ 	.word	0x000000ff
        /*1038*/ 	.word	0x00000000
        /*103c*/ 	.short	0x010a
        /*103e*/ 	.byte	0x06
	.zero		1


	//   ....[29]....
        /*1040*/ 	.word	0x00003490
        /*1044*/ 	.word	0x000000ff
        /*1048*/ 	.word	0x00000000
        /*104c*/ 	.short	0x010a
        /*104e*/ 	.byte	0x06
	.zero		1


	//   ....[30]....
        /*1050*/ 	.word	0x000044f0
        /*1054*/ 	.word	0x000000ff
        /*1058*/ 	.word	0x00000000
        /*105c*/ 	.short	0x0101
        /*105e*/ 	.byte	0x05
	.zero		1


	//   ....[31]....
        /*1060*/ 	.word	0x000054d0
        /*1064*/ 	.word	0x000000ff
        /*1068*/ 	.word	0x00000000
        /*106c*/ 	.short	0x0101
        /*106e*/ 	.byte	0x04
	.zero		1


	//   ....[32]....
        /*1070*/ 	.word	0x00005cf0
        /*1074*/ 	.word	0x0000000e
        /*1078*/ 	.word	0x00000080
        /*107c*/ 	.short	0x010a
        /*107e*/ 	.byte	0x3f
	.zero		1


	//   ....[33]....
        /*1080*/ 	.word	0x00006010
        /*1084*/ 	.word	0x00000007
        /*1088*/ 	.word	0x00000000
        /*108c*/ 	.short	0x0101
        /*108e*/ 	.byte	0x3f
	.zero		1


	//   ....[34]....
        /*1090*/ 	.word	0x00006830
        /*1094*/ 	.word	0x0000000f
        /*1098*/ 	.word	0x00000080
        /*109c*/ 	.short	0x010a
        /*109e*/ 	.byte	0x3f
	.zero		1


	//   ....[35]....
        /*10a0*/ 	.word	0x00006a60
        /*10a4*/ 	.word	0x0000000a
        /*10a8*/ 	.word	0x00000000
        /*10ac*/ 	.short	0x0101
        /*10ae*/ 	.byte	0x3f
	.zero		1


	//   ....[36]....
        /*10b0*/ 	.word	0x000071a0
        /*10b4*/ 	.word	0x0000000e
        /*10b8*/ 	.word	0x00000080
        /*10bc*/ 	.short	0x010a
        /*10be*/ 	.byte	0x3f
	.zero		1


	//   ....[37]....
        /*10c0*/ 	.word	0x000073d0
        /*10c4*/ 	.word	0x0000000a
        /*10c8*/ 	.word	0x00000000
        /*10cc*/ 	.short	0x0101
        /*10ce*/ 	.byte	0x3f
	.zero		1


	//   ....[38]....
        /*10d0*/ 	.word	0x00007af0
        /*10d4*/ 	.word	0x0000000c
        /*10d8*/ 	.word	0x00000080
        /*10dc*/ 	.short	0x010a
        /*10de*/ 	.byte	0x3f
	.zero		1


	//   ....[39]....
        /*10e0*/ 	.word	0x00007d70
        /*10e4*/ 	.word	0x0000000c
        /*10e8*/ 	.word	0x00000000
        /*10ec*/ 	.short	0x0101
        /*10ee*/ 	.byte	0x3f
	.zero		1


	//   ....[40]....
        /*10f0*/ 	.word	0x000084a0
        /*10f4*/ 	.word	0x0000000c
        /*10f8*/ 	.word	0x00000080
        /*10fc*/ 	.short	0x010a
        /*10fe*/ 	.byte	0x3f
	.zero		1


	//   ....[41]....
        /*1100*/ 	.word	0x00008720
        /*1104*/ 	.word	0x0000000c
        /*1108*/ 	.word	0x00000000
        /*110c*/ 	.short	0x0101
        /*110e*/ 	.byte	0x3f
	.zero		1


	//   ....[42]....
        /*1110*/ 	.word	0x00008e50
        /*1114*/ 	.word	0x0000000c
        /*1118*/ 	.word	0x00000080
        /*111c*/ 	.short	0x010a
        /*111e*/ 	.byte	0x3f
	.zero		1


	//   ....[43]....
        /*1120*/ 	.word	0x000090d0
        /*1124*/ 	.word	0x0000000c
        /*1128*/ 	.word	0x00000000
        /*112c*/ 	.short	0x0101
        /*112e*/ 	.byte	0x3f
	.zero		1


	//   ....[44]....
        /*1130*/ 	.word	0x000098d0
        /*1134*/ 	.word	0x0000000c
        /*1138*/ 	.word	0x00000080
        /*113c*/ 	.short	0x010a
        /*113e*/ 	.byte	0x3f
	.zero		1


	//   ....[45]....
        /*1140*/ 	.word	0x00009b50
        /*1144*/ 	.word	0x0000000c
        /*1148*/ 	.word	0x00000000
        /*114c*/ 	.short	0x0101
        /*114e*/ 	.byte	0x3f
	.zero		1


	//   ....[46]....
        /*1150*/ 	.word	0x0000a380
        /*1154*/ 	.word	0x0000000d
        /*1158*/ 	.word	0x00000080
        /*115c*/ 	.short	0x010a
        /*115e*/ 	.byte	0x3f
	.zero		1


	//   ....[47]....
        /*1160*/ 	.word	0x0000a5e0
        /*1164*/ 	.word	0x00000008
        /*1168*/ 	.word	0x00000000
        /*116c*/ 	.short	0x0101
        /*116e*/ 	.byte	0x3f
	.zero		1


	//   ....[48]....
        /*1170*/ 	.word	0x0000bc20
        /*1174*/ 	.word	0x000000ff
        /*1178*/ 	.word	0x000000c8
        /*117c*/ 	.short	0x010a
        /*117e*/ 	.byte	0x04
	.zero		1


	//   ....[49]....
        /*1180*/ 	.word	0x0000c020
        /*1184*/ 	.word	0x000000ff
        /*1188*/ 	.word	0x000000a0
        /*118c*/ 	.short	0x010a
        /*118e*/ 	.byte	0x0d
	.zero		1


	//   ....[50]....
        /*1190*/ 	.word	0x0000c110
        /*1194*/ 	.word	0x000000ff
        /*1198*/ 	.word	0x00000080
        /*119c*/ 	.short	0x010b
        /*119e*/ 	.byte	0x0d
	.zero		1


	//   ....[51]....
        /*11a0*/ 	.word	0x0000c170
        /*11a4*/ 	.word	0x000000ff
        /*11a8*/ 	.word	0x00000000
        /*11ac*/ 	.short	0x0101
        /*11ae*/ 	.byte	0x10
	.zero		1


	//   ....[52]....
        /*11b0*/ 	.word	0x0000c1a0
        /*11b4*/ 	.word	0x000000ff
        /*11b8*/ 	.word	0x000000a8
        /*11bc*/ 	.short	0x010a
        /*11be*/ 	.byte	0x0d
	.zero		1


	//   ....[53]....
        /*11c0*/ 	.word	0x0000c2b0
        /*11c4*/ 	.word	0x000000ff
        /*11c8*/ 	.word	0x00000088
        /*11cc*/ 	.short	0x010b
        /*11ce*/ 	.byte	0x0d
	.zero		1


	//   ....[54]....
        /*11d0*/ 	.word	0x0000c310
        /*11d4*/ 	.word	0x000000ff
        /*11d8*/ 	.word	0x00000000
        /*11dc*/ 	.short	0x0101
        /*11de*/ 	.byte	0x12
	.zero		1


	//   ....[55]....
        /*11e0*/ 	.word	0x0000c340
        /*11e4*/ 	.word	0x000000ff
        /*11e8*/ 	.word	0x000000b0
        /*11ec*/ 	.short	0x010a
        /*11ee*/ 	.byte	0x0d
	.zero		1


	//   ....[56]....
        /*11f0*/ 	.word	0x0000c450
        /*11f4*/ 	.word	0x000000ff
        /*11f8*/ 	.word	0x00000090
        /*11fc*/ 	.short	0x010b
        /*11fe*/ 	.byte	0x0d
	.zero		1


	//   ....[57]....
        /*1200*/ 	.word	0x0000c4b0
        /*1204*/ 	.word	0x000000ff
        /*1208*/ 	.word	0x00000000
        /*120c*/ 	.short	0x0101
        /*120e*/ 	.byte	0x17
	.zero		1


	//   ....[58]....
        /*1210*/ 	.word	0x0000c4e0
        /*1214*/ 	.word	0x000000ff
        /*1218*/ 	.word	0x000000b8
        /*121c*/ 	.short	0x010a
        /*121e*/ 	.byte	0x0d
	.zero		1


	//   ....[59]....
        /*1220*/ 	.word	0x0000c5f0
        /*1224*/ 	.word	0x000000ff
        /*1228*/ 	.word	0x00000098
        /*122c*/ 	.short	0x010b
        /*122e*/ 	.byte	0x0d
	.zero		1


	//   ....[60]....
        /*1230*/ 	.word	0x0000c650
        /*1234*/ 	.word	0x000000ff
        /*1238*/ 	.word	0x00000000
        /*123c*/ 	.short	0x0101
        /*123e*/ 	.byte	0x1d
	.zero		1


	//   ....[61]....
        /*1240*/ 	.word	0x0000c690
        /*1244*/ 	.word	0x000000ff
        /*1248*/ 	.word	0x000000a0
        /*124c*/ 	.short	0x010a
        /*124e*/ 	.byte	0x0d
	.zero		1


	//   ....[62]....
        /*1250*/ 	.word	0x0000c790
        /*1254*/ 	.word	0x000000ff
        /*1258*/ 	.word	0x00000080
        /*125c*/ 	.short	0x010b
        /*125e*/ 	.byte	0x0d
	.zero		1


	//   ....[63]....
        /*1260*/ 	.word	0x0000c7d0
        /*1264*/ 	.word	0x000000ff
        /*1268*/ 	.word	0x00000000
        /*126c*/ 	.short	0x0101
        /*126e*/ 	.byte	0x10
	.zero		1


	//   ....[64]....
        /*1270*/ 	.word	0x0000c800
        /*1274*/ 	.word	0x000000ff
        /*1278*/ 	.word	0x000000a8
        /*127c*/ 	.short	0x010a
        /*127e*/ 	.byte	0x0d
	.zero		1


	//   ....[65]....
        /*1280*/ 	.word	0x0000c900
        /*1284*/ 	.word	0x000000ff
        /*1288*/ 	.word	0x00000088
        /*128c*/ 	.short	0x010b
        /*128e*/ 	.byte	0x0d
	.zero		1


	//   ....[66]....
        /*1290*/ 	.word	0x0000c940
        /*1294*/ 	.word	0x000000ff
        /*1298*/ 	.word	0x00000000
        /*129c*/ 	.short	0x0101
        /*129e*/ 	.byte	0x12
	.zero		1


	//   ....[67]....
        /*12a0*/ 	.word	0x0000c970
        /*12a4*/ 	.word	0x000000ff
        /*12a8*/ 	.word	0x000000b0
        /*12ac*/ 	.short	0x010a
        /*12ae*/ 	.byte	0x0d
	.zero		1


	//   ....[68]....
        /*12b0*/ 	.word	0x0000ca70
        /*12b4*/ 	.word	0x000000ff
        /*12b8*/ 	.word	0x00000090
        /*12bc*/ 	.short	0x010b
        /*12be*/ 	.byte	0x0d
	.zero		1


	//   ....[69]....
        /*12c0*/ 	.word	0x0000cab0
        /*12c4*/ 	.word	0x000000ff
        /*12c8*/ 	.word	0x00000000
        /*12cc*/ 	.short	0x0101
        /*12ce*/ 	.byte	0x17
	.zero		1


	//   ....[70]....
        /*12d0*/ 	.word	0x0000cae0
        /*12d4*/ 	.word	0x000000ff
        /*12d8*/ 	.word	0x000000b8
        /*12dc*/ 	.short	0x010a
        /*12de*/ 	.byte	0x0d
	.zero		1


	//   ....[71]....
        /*12e0*/ 	.word	0x0000cbe0
        /*12e4*/ 	.word	0x000000ff
        /*12e8*/ 	.word	0x00000098
        /*12ec*/ 	.short	0x010b
        /*12ee*/ 	.byte	0x0d
	.zero		1


	//   ....[72]....
        /*12f0*/ 	.word	0x0000cc30
        /*12f4*/ 	.word	0x000000ff
        /*12f8*/ 	.word	0x00000000
        /*12fc*/ 	.short	0x0101
        /*12fe*/ 	.byte	0x1d
	.zero		1


	//   ....[73]....
        /*1300*/ 	.word	0x0000d360
        /*1304*/ 	.word	0x00000000
        /*1308*/ 	.word	0x000000a0
        /*130c*/ 	.short	0x010a
        /*130e*/ 	.byte	0x3f
	.zero		1


	//   ....[74]....
        /*1310*/ 	.word	0x0000d3a0
        /*1314*/ 	.word	0x00000000
        /*1318*/ 	.word	0x000000a8
        /*131c*/ 	.short	0x010a
        /*131e*/ 	.byte	0x3f
	.zero		1


	//   ....[75]....
        /*1320*/ 	.word	0x0000d3e0
        /*1324*/ 	.word	0x00000000
        /*1328*/ 	.word	0x000000b0
        /*132c*/ 	.short	0x010a
        /*132e*/ 	.byte	0x3f
	.zero		1


	//   ....[76]....
        /*1330*/ 	.word	0x0000d440
        /*1334*/ 	.word	0x00000000
        /*1338*/ 	.word	0x000000b8
        /*133c*/ 	.short	0x010a
        /*133e*/ 	.byte	0x3f
	.zero		1


	//   ....[77]....
        /*1340*/ 	.word	0x0000d780
        /*1344*/ 	.word	0x0000000a
        /*1348*/ 	.word	0x00000040
        /*134c*/ 	.short	0x010a
        /*134e*/ 	.byte	0x3f
	.zero		1


	//   ....[78]....
        /*1350*/ 	.word	0x0000db90
        /*1354*/ 	.word	0x00000003
        /*1358*/ 	.word	0x000000c8
        /*135c*/ 	.short	0x0101
        /*135e*/ 	.byte	0x3f
	.zero		1


	//   ....[79]....
        /*1360*/ 	.word	0x0000e2f0
        /*1364*/ 	.word	0x00000007
        /*1368*/ 	.word	0x00000000
        /*136c*/ 	.short	0x010a
        /*136e*/ 	.byte	0x3f
	.zero		1


	//   ....[80]....
        /*1370*/ 	.word	0x0000e370
        /*1374*/ 	.word	0x00000009
        /*1378*/ 	.word	0x00000000
        /*137c*/ 	.short	0x010a
        /*137e*/ 	.byte	0x3f
	.zero		1


	//   ....[81]....
        /*1380*/ 	.word	0x0000e400
        /*1384*/ 	.word	0x00000006
        /*1388*/ 	.word	0x00000000
        /*138c*/ 	.short	0x010a
        /*138e*/ 	.byte	0x3f
	.zero		1


	//   ....[82]....
        /*1390*/ 	.word	0x0000e490
        /*1394*/ 	.word	0x00000009
        /*1398*/ 	.word	0x00000000
        /*139c*/ 	.short	0x010a
        /*139e*/ 	.byte	0x3f
	.zero		1


	//   ....[83]....
        /*13a0*/ 	.word	0x0000e520
        /*13a4*/ 	.word	0x00000006
        /*13a8*/ 	.word	0x00000000
        /*13ac*/ 	.short	0x010a
        /*13ae*/ 	.byte	0x3f
	.zero		1


	//   ....[84]....
        /*13b0*/ 	.word	0x0000e5b0
        /*13b4*/ 	.word	0x00000009
        /*13b8*/ 	.word	0x00000000
        /*13bc*/ 	.short	0x010a
        /*13be*/ 	.byte	0x3f
	.zero		1


	//   ....[85]....
        /*13c0*/ 	.word	0x0000e640
        /*13c4*/ 	.word	0x00000006
        /*13c8*/ 	.word	0x00000000
        /*13cc*/ 	.short	0x010a
        /*13ce*/ 	.byte	0x3f
	.zero		1


	//   ....[86]....
        /*13d0*/ 	.word	0x0000e6d0
        /*13d4*/ 	.word	0x00000003
        /*13d8*/ 	.word	0x00000000
        /*13dc*/ 	.short	0x010a
        /*13de*/ 	.byte	0x3f
	.zero		1


	//   ....[87]....
        /*13e0*/ 	.word	0x0000e740
        /*13e4*/ 	.word	0x00000003
        /*13e8*/ 	.word	0x00000000
        /*13ec*/ 	.short	0x010a
        /*13ee*/ 	.byte	0x3f
	.zero		1


	//   ....[88]....
        /*13f0*/ 	.word	0x0000e7a0
        /*13f4*/ 	.word	0x00000005
        /*13f8*/ 	.word	0x00000000
        /*13fc*/ 	.short	0x010a
        /*13fe*/ 	.byte	0x3f
	.zero		1


	//   ....[89]....
        /*1400*/ 	.word	0x0000e7f0
        /*1404*/ 	.word	0x0000000e
        /*1408*/ 	.word	0x00000080
        /*140c*/ 	.short	0x010a
        /*140e*/ 	.byte	0x3f
	.zero		1


	//   ....[90]....
        /*1410*/ 	.word	0x0000e840
        /*1414*/ 	.word	0x0000000f
        /*1418*/ 	.word	0x00000080
        /*141c*/ 	.short	0x010a
        /*141e*/ 	.byte	0x3f
	.zero		1


	//   ....[91]....
        /*1420*/ 	.word	0x0000e890
        /*1424*/ 	.word	0x0000000e
        /*1428*/ 	.word	0x00000080
        /*142c*/ 	.short	0x010a
        /*142e*/ 	.byte	0x3f
	.zero		1


	//   ....[92]....
        /*1430*/ 	.word	0x0000e8e0
        /*1434*/ 	.word	0x0000000c
        /*1438*/ 	.word	0x00000080
        /*143c*/ 	.short	0x010a
        /*143e*/ 	.byte	0x3f
	.zero		1


	//   ....[93]....
        /*1440*/ 	.word	0x0000e930
        /*1444*/ 	.word	0x0000000c
        /*1448*/ 	.word	0x00000080
        /*144c*/ 	.short	0x010a
        /*144e*/ 	.byte	0x3f
	.zero		1


	//   ....[94]....
        /*1450*/ 	.word	0x0000e980
        /*1454*/ 	.word	0x0000000c
        /*1458*/ 	.word	0x00000080
        /*145c*/ 	.short	0x010a
        /*145e*/ 	.byte	0x3f
	.zero		1


	//   ....[95]....
        /*1460*/ 	.word	0x0000e9d0
        /*1464*/ 	.word	0x0000000c
        /*1468*/ 	.word	0x00000080
        /*146c*/ 	.short	0x010a
        /*146e*/ 	.byte	0x3f
	.zero		1


	//   ....[96]....
        /*1470*/ 	.word	0x0000ea20
        /*1474*/ 	.word	0x0000000d
        /*1478*/ 	.word	0x00000080
        /*147c*/ 	.short	0x010a
        /*147e*/ 	.byte	0x3f
	.zero		1


	//   ....[97]....
        /*1480*/ 	.word	0x0000ea80
        /*1484*/ 	.word	0x00000005
        /*1488*/ 	.word	0x000000c8
        /*148c*/ 	.short	0x010a
        /*148e*/ 	.byte	0x3f
	.zero		1


	//   ....[98]....
        /*1490*/ 	.word	0x0000eae0
        /*1494*/ 	.word	0x00000003
        /*1498*/ 	.word	0x000000a0
        /*149c*/ 	.short	0x010a
        /*149e*/ 	.byte	0x3f
	.zero		1


	//   ....[99]....
        /*14a0*/ 	.word	0x0000eb40
        /*14a4*/ 	.word	0x00000003
        /*14a8*/ 	.word	0x000000a8
        /*14ac*/ 	.short	0x010a
        /*14ae*/ 	.byte	0x3f
	.zero		1


	//   ....[100]....
        /*14b0*/ 	.word	0x0000eba0
        /*14b4*/ 	.word	0x00000003
        /*14b8*/ 	.word	0x000000b0
        /*14bc*/ 	.short	0x010a
        /*14be*/ 	.byte	0x3f
	.zero		1


	//   ....[101]....
        /*14c0*/ 	.word	0x0000ec00
        /*14c4*/ 	.word	0x00000003
        /*14c8*/ 	.word	0x000000b8
        /*14cc*/ 	.short	0x010a
        /*14ce*/ 	.byte	0x3f
	.zero		1


	//   ....[102]....
        /*14d0*/ 	.word	0x0000ec60
        /*14d4*/ 	.word	0x00000003
        /*14d8*/ 	.word	0x000000a0
        /*14dc*/ 	.short	0x010a
        /*14de*/ 	.byte	0x3f
	.zero		1


	//   ....[103]....
        /*14e0*/ 	.word	0x0000ecc0
        /*14e4*/ 	.word	0x00000003
        /*14e8*/ 	.word	0x000000a8
        /*14ec*/ 	.short	0x010a
        /*14ee*/ 	.byte	0x3f
	.zero		1


	//   ....[104]....
        /*14f0*/ 	.word	0x0000ed20
        /*14f4*/ 	.word	0x00000003
        /*14f8*/ 	.word	0x000000b0
        /*14fc*/ 	.short	0x010a
        /*14fe*/ 	.byte	0x3f
	.zero		1


	//   ....[105]....
        /*1500*/ 	.word	0x0000ed80
        /*1504*/ 	.word	0x00000003
        /*1508*/ 	.word	0x000000b8
        /*150c*/ 	.short	0x010a
        /*150e*/ 	.byte	0x3f
	.zero		1


	//   ....[106]....
        /*1510*/ 	.word	0x0000edd0
        /*1514*/ 	.word	0x00000000
        /*1518*/ 	.word	0x000000a0
        /*151c*/ 	.short	0x010a
        /*151e*/ 	.byte	0x3f
	.zero		1


	//   ....[107]....
        /*1520*/ 	.word	0x0000ee20
        /*1524*/ 	.word	0x00000000
        /*1528*/ 	.word	0x000000a8
        /*152c*/ 	.short	0x010a
        /*152e*/ 	.byte	0x3f
	.zero		1


	//   ....[108]....
        /*1530*/ 	.word	0x0000ee70
        /*1534*/ 	.word	0x00000000
        /*1538*/ 	.word	0x000000b0
        /*153c*/ 	.short	0x010a
        /*153e*/ 	.byte	0x3f
	.zero		1


	//   ....[109]....
        /*1540*/ 	.word	0x0000ef50
        /*1544*/ 	.word	0x0000000a
        /*1548*/ 	.word	0x00000040
        /*154c*/ 	.short	0x010a
        /*154e*/ 	.byte	0x3f
	.zero		1


	//   ....[110]....
        /*1550*/ 	.word	0x0000f030
        /*1554*/ 	.word	0x00000007
        /*1558*/ 	.word	0x00000000
        /*155c*/ 	.short	0x010a
        /*155e*/ 	.byte	0x3f
	.zero		1


	//   ....[111]....
        /*1560*/ 	.word	0x0000f080
        /*1564*/ 	.word	0x00000009
        /*1568*/ 	.word	0x00000000
        /*156c*/ 	.short	0x010a
        /*156e*/ 	.byte	0x3f
	.zero		1


	//   ....[112]....
        /*1570*/ 	.word	0x0000f0d0
        /*1574*/ 	.word	0x00000006
        /*1578*/ 	.word	0x00000000
        /*157c*/ 	.short	0x010a
        /*157e*/ 	.byte	0x3f
	.zero		1


	//   ....[113]....
        /*1580*/ 	.word	0x0000f120
        /*1584*/ 	.word	0x00000009
        /*1588*/ 	.word	0x00000000
        /*158c*/ 	.short	0x010a
        /*158e*/ 	.byte	0x3f
	.zero		1


	//   ....[114]....
        /*1590*/ 	.word	0x0000f170
        /*1594*/ 	.word	0x00000006
        /*1598*/ 	.word	0x00000000
        /*159c*/ 	.short	0x010a
        /*159e*/ 	.byte	0x3f
	.zero		1


	//   ....[115]....
        /*15a0*/ 	.word	0x0000f1c0
        /*15a4*/ 	.word	0x00000009
        /*15a8*/ 	.word	0x00000000
        /*15ac*/ 	.short	0x010a
        /*15ae*/ 	.byte	0x3f
	.zero		1


	//   ....[116]....
        /*15b0*/ 	.word	0x0000f210
        /*15b4*/ 	.word	0x00000006
        /*15b8*/ 	.word	0x00000000
        /*15bc*/ 	.short	0x010a
        /*15be*/ 	.byte	0x3f
	.zero		1


	//----- nvinfo : EIATTR_NUM_MBARRIERS
	.align		4
.L_38:
        /*15c0*/ 	.byte	0x03, 0x38
        /*15c2*/ 	.short	0x001a


	//----- nvinfo : EIATTR_EXIT_INSTR_OFFSETS
	.align		4
        /*15c4*/ 	.byte	0x04, 0x1c
        /*15c6*/ 	.short	(.L_40 - .L_39)


	//   ....[0]....
.L_39:
        /*15c8*/ 	.word	0x00000c10


	//   ....[1]....
        /*15cc*/ 	.word	0x00001490


	//   ....[2]....
        /*15d0*/ 	.word	0x0000b4a0


	//   ....[3]....
        /*15d4*/ 	.word	0x0000bb20


	//   ....[4]....
        /*15d8*/ 	.word	0x0000bbb0


	//   ....[5]....
        /*15dc*/ 	.word	0x0000d490


	//   ....[6]....
        /*15e0*/ 	.word	0x0000e720


	//----- nvinfo : EIATTR_MAX_THREADS
	.align		4
.L_40:
        /*15e4*/ 	.byte	0x04, 0x05
        /*15e6*/ 	.short	(.L_42 - .L_41)
.L_41:
        /*15e8*/ 	.word	0x00000180
        /*15ec*/ 	.word	0x00000001
        /*15f0*/ 	.word	0x00000001


	//----- nvinfo : EIATTR_CRS_STACK_SIZE
	.align		4
.L_42:
        /*15f4*/ 	.byte	0x04, 0x1e
        /*15f6*/ 	.short	(.L_44 - .L_43)
.L_43:
        /*15f8*/ 	.word	0x00000000


	//----- nvinfo : EIATTR_CBANK_PARAM_SIZE
	.align		4
.L_44:
        /*15fc*/ 	.byte	0x03, 0x19
        /*15fe*/ 	.short	0x0770


	//----- nvinfo : EIATTR_PARAM_CBANK
	.align		4
        /*1600*/ 	.byte	0x04, 0x0a
        /*1602*/ 	.short	(.L_46 - .L_45)
	.align		4
.L_45:
        /*1604*/ 	.word	index@(.nv.constant0._ZN7cutlass13device_kernelINS_4gemm6kernel13GemmUniversalIN4cute5tupleIJiiiiEEENS1_10collective13CollectiveMmaINS1_37MainloopSm90TmaGmmaWarpSpecializedFP8ILi8ENS5_IJNS4_1CILi1EEESB_SB_EEENS1_35KernelTmaWarpSpecializedCooperativeEEENS5_IJNSA_ILi128EEENSA_ILi256EEENSA_ILi64EEEEEENS_12float_e4m3_tENS5_IJlSB_lEEESJ_SK_NS4_8TiledMMAINS4_8MMA_AtomIJNS4_4SM904GMMA31MMA_64x256x32_F32E4M3E4M3_SS_TNILNSO_7ScaleInE1ELSQ_1EEEEEENS4_6LayoutINS5_IJNSA_ILi2EEESB_SB_EEENS5_IJSB_NSA_ILi0EEESW_EEEEENS5_IJNS4_10UnderscoreESZ_SZ_EEEEENS4_13SM90_TMA_LOADENS4_14ComposedLayoutINS4_7SwizzleILi2ELi4ELi3EEENS4_18smem_ptr_flag_bitsILi8EEENST_INS5_IJNSA_ILi8EEESH_EEENS5_IJSH_SB_EEEEEEEvNS4_8identityES12_S1C_vS1D_EENS_8epilogue10collective18CollectiveEpilogueINS1F_22Sm90TmaWarpSpecializedILi4ELi2ELi16ELb0ELb0EEEJSI_NS5_IJSF_NSA_ILi32EEEEEESJ_SK_SJ_SK_NS1F_6fusion15FusionCallbacksIS1J_NS1M_17LinearCombinationISJ_fSJ_fLNS_15FloatRoundStyleE2EEESI_S1L_JEEES12_NS13_INS14_ILi1ELi4ELi3EEES17_NST_INS5_IJS18_S1K_EEENS5_IJS1K_SB_EEEEEEENS4_39AutoVectorizingCopyWithAssumedAlignmentILi128EEENS4_14SM90_TMA_STOREES1W_S1Y_NS4_9Copy_AtomIJNS4_17SM90_U32x4_STSM_NENS_6half_tEEEEvEEEvvEEEEvNT_6ParamsE)
        /*1608*/ 	.short	0x0210
        /*160a*/ 	.short	0x0770


	//----- nvinfo : EIATTR_SW_WAR
	.align		4
.L_46:
        /*160c*/ 	.byte	0x04, 0x36
        /*160e*/ 	.short	(.L_48 - .L_47)
.L_47:
        /*1610*/ 	.word	0x00000008
.L_48:


//--------------------- .nv.callgraph             --------------------------
	.section	.nv.callgraph,"",@"SHT_CUDA_CALLGRAPH"
	.align	4
	.sectionentsize	8
	.align		4
        /*0000*/ 	.word	0x00000000
	.align		4
        /*0004*/ 	.word	0xffffffff
	.align		4
        /*0008*/ 	.word	index@(_ZN7cutlass13device_kernelINS_4gemm6kernel13GemmUniversalIN4cute5tupleIJiiiiEEENS1_10collective13CollectiveMmaINS1_37MainloopSm90TmaGmmaWarpSpecializedFP8ILi8ENS5_IJNS4_1CILi1EEESB_SB_EEENS1_35KernelTmaWarpSpecializedCooperativeEEENS5_IJNSA_ILi128EEENSA_ILi256EEENSA_ILi64EEEEEENS_12float_e4m3_tENS5_IJlSB_lEEESJ_SK_NS4_8TiledMMAINS4_8MMA_AtomIJNS4_4SM904GMMA31MMA_64x256x32_F32E4M3E4M3_SS_TNILNSO_7ScaleInE1ELSQ_1EEEEEENS4_6LayoutINS5_IJNSA_ILi2EEESB_SB_EEENS5_IJSB_NSA_ILi0EEESW_EEEEENS5_IJNS4_10UnderscoreESZ_SZ_EEEEENS4_13SM90_TMA_LOADENS4_14ComposedLayoutINS4_7SwizzleILi2ELi4ELi3EEENS4_18smem_ptr_flag_bitsILi8EEENST_INS5_IJNSA_ILi8EEESH_EEENS5_IJSH_SB_EEEEEEEvNS4_8identityES12_S1C_vS1D_EENS_8epilogue10collective18CollectiveEpilogueINS1F_22Sm90TmaWarpSpecializedILi4ELi2ELi16ELb0ELb0EEEJSI_NS5_IJSF_NSA_ILi32EEEEEESJ_SK_SJ_SK_NS1F_6fusion15FusionCallbacksIS1J_NS1M_17LinearCombinationISJ_fSJ_fLNS_15FloatRoundStyleE2EEESI_S1L_JEEES12_NS13_INS14_ILi1ELi4ELi3EEES17_NST_INS5_IJS18_S1K_EEENS5_IJS1K_SB_EEEEEEENS4_39AutoVectorizingCopyWithAssumedAlignmentILi128EEENS4_14SM90_TMA_STOREES1W_S1Y_NS4_9Copy_AtomIJNS4_17SM90_U32x4_STSM_NENS_6half_tEEEEvEEEvvEEEEvNT_6ParamsE)
	.align		4
        /*000c*/ 	.word	index@(__assertfail)
	.align		4
        /*0010*/ 	.word	0x00000000
	.align		4
        /*0014*/ 	.word	0xfffffffe
	.align		4
        /*0018*/ 	.word	0x00000000
	.align		4
        /*001c*/ 	.word	0xfffffffd
	.align		4
        /*0020*/ 	.word	0x00000000
	.align		4
        /*0024*/ 	.word	0xfffffffc


//--------------------- .nv.constant4             --------------------------
	.section	.nv.constant4,"a",@progbits
	.align	8
	.align		8
.nv.constant4:
        /*0000*/ 	.dword	__assertfail
	.align		8
        /*0008*/ 	.dword	__unnamed_1
	.align		8
        /*0010*/ 	.dword	__unnamed_2
	.align		8
        /*0018*/ 	.dword	_ZN39_INTERNAL_65d8803c_4_k_cu_f2da2cf8_30594cuda3std3__45__cpo5beginE
	.align		8
        /*0020*/ 	.dword	_ZN39_INTERNAL_65d8803c_4_k_cu_f2da2cf8_30594cuda3std3__45__cpo3endE
	.align		8
        /*0028*/ 	.dword	_ZN39_INTERNAL_65d8803c_4_k_cu_f2da2cf8_30594cuda3std3__45__cpo6cbeginE
	.align		8
        /*0030*/ 	.dword	_ZN39_INTERNAL_65d8803c_4_k_cu_f2da2cf8_30594cuda3std3__45__cpo4cendE
	.align		8
        /*0038*/ 	.dword	_ZN39_INTERNAL_65d8803c_4_k_cu_f2da2cf8_30594cuda3std3__441_GLOBAL__N__65d8803c_4_k_cu_f2da2cf8_30596ignoreE
	.align		8
        /*0040*/ 	.dword	_ZN39_INTERNAL_65d8803c_4_k_cu_f2da2cf8_30594cuda3std3__419piecewise_constructE
	.align		8
        /*0048*/ 	.dword	_ZN39_INTERNAL_65d8803c_4_k_cu_f2da2cf8_30594cuda3std3__48in_placeE
	.align		8
        /*0050*/ 	.dword	_ZN39_INTERNAL_65d8803c_4_k_cu_f2da2cf8_30594cuda3std6ranges3__45__cpo4swapE
	.align		8
        /*0058*/ 	.dword	_ZN39_INTERNAL_65d8803c_4_k_cu_f2da2cf8_30594cuda3std6ranges3__45__cpo9iter_moveE
	.align		8
        /*0060*/ 	.dword	_ZN39_INTERNAL_65d8803c_4_k_cu_f2da2cf8_30594cute7productE
	.align		8
        /*0068*/ 	.dword	_ZN39_INTERNAL_65d8803c_4_k_cu_f2da2cf8_30594cute1_E
	.align		8
        /*0070*/ 	.dword	$str$24
	.align		8
        /*0078*/ 	.dword	$str$25


//--------------------- .text._ZN7cutlass13device_kernelINS_4gemm6kernel13GemmUniversalIN4cute5tupleIJiiiiEEENS1_10collective13CollectiveMmaINS1_37MainloopSm90TmaGmmaWarpSpecializedFP8ILi8ENS5_IJNS4_1CILi1EEESB_SB_EEENS1_35KernelTmaWarpSpecializedCooperativeEEENS5_IJNSA_ILi128EEENSA_ILi256EEENSA_ILi64EEEEEENS_12float_e4m3_tENS5_IJlSB_lEEESJ_SK_NS4_8TiledMMAINS4_8MMA_AtomIJNS4_4SM904GMMA31MMA_64x256x32_F32E4M3E4M3_SS_TNILNSO_7ScaleInE1ELSQ_1EEEEEENS4_6LayoutINS5_IJNSA_ILi2EEESB_SB_EEENS5_IJSB_NSA_ILi0EEESW_EEEEENS5_IJNS4_10UnderscoreESZ_SZ_EEEEENS4_13SM90_TMA_LOADENS4_14ComposedLayoutINS4_7SwizzleILi2ELi4ELi3EEENS4_18smem_ptr_flag_bitsILi8EEENST_INS5_IJNSA_ILi8EEESH_EEENS5_IJSH_SB_EEEEEEEvNS4_8identityES12_S1C_vS1D_EENS_8epilogue10collective18CollectiveEpilogueINS1F_22Sm90TmaWarpSpecializedILi4ELi2ELi16ELb0ELb0EEEJSI_NS5_IJSF_NSA_ILi32EEEEEESJ_SK_SJ_SK_NS1F_6fusion15FusionCallbacksIS1J_NS1M_17LinearCombinationISJ_fSJ_fLNS_15FloatRoundStyleE2EEESI_S1L_JEEES12_NS13_INS14_ILi1ELi4ELi3EEES17_NST_INS5_IJS18_S1K_EEENS5_IJS1K_SB_EEEEEEENS4_39AutoVectorizingCopyWithAssumedAlignmentILi128EEENS4_14SM90_TMA_STOREES1W_S1Y_NS4_9Copy_AtomIJNS4_17SM90_U32x4_STSM_NENS_6half_tEEEEvEEEvvEEEEvNT_6ParamsE --------------------------
	.section	.text._ZN7cutlass13device_kernelINS_4gemm6kernel13GemmUniversalIN4cute5tupleIJiiiiEEENS1_10collective13CollectiveMmaINS1_37MainloopSm90TmaGmmaWarpSpecializedFP8ILi8ENS5_IJNS4_1CILi1EEESB_SB_EEENS1_35KernelTmaWarpSpecializedCooperativeEEENS5_IJNSA_ILi128EEENSA_ILi256EEENSA_ILi64EEEEEENS_12float_e4m3_tENS5_IJlSB_lEEESJ_SK_NS4_8TiledMMAINS4_8MMA_AtomIJNS4_4SM904GMMA31MMA_64x256x32_F32E4M3E4M3_SS_TNILNSO_7ScaleInE1ELSQ_1EEEEEENS4_6LayoutINS5_IJNSA_ILi2EEESB_SB_EEENS5_IJSB_NSA_ILi0EEESW_EEEEENS5_IJNS4_10UnderscoreESZ_SZ_EEEEENS4_13SM90_TMA_LOADENS4_14ComposedLayoutINS4_7SwizzleILi2ELi4ELi3EEENS4_18smem_ptr_flag_bitsILi8EEENST_INS5_IJNSA_ILi8EEESH_EEENS5_IJSH_SB_EEEEEEEvNS4_8identityES12_S1C_vS1D_EENS_8epilogue10collective18CollectiveEpilogueINS1F_22Sm90TmaWarpSpecializedILi4ELi2ELi16ELb0ELb0EEEJSI_NS5_IJSF_NSA_ILi32EEEEEESJ_SK_SJ_SK_NS1F_6fusion15FusionCallbacksIS1J_NS1M_17LinearCombinationISJ_fSJ_fLNS_15FloatRoundStyleE2EEESI_S1L_JEEES12_NS13_INS14_ILi1ELi4ELi3EEES17_NST_INS5_IJS18_S1K_EEENS5_IJS1K_SB_EEEEEEENS4_39AutoVectorizingCopyWithAssumedAlignmentILi128EEENS4_14SM90_TMA_STOREES1W_S1Y_NS4_9Copy_AtomIJNS4_17SM90_U32x4_STSM_NENS_6half_tEEEEvEEEvvEEEEvNT_6ParamsE,"ax",@progbits
	.align	128
.text._ZN7cutlass13device_kernelINS_4gemm6kernel13GemmUniversalIN4cute5tupleIJiiiiEEENS1_10collective13CollectiveMmaINS1_37MainloopSm90TmaGmmaWarpSpecializedFP8ILi8ENS5_IJNS4_1CILi1EEESB_SB_EEENS1_35KernelTmaWarpSpecializedCooperativeEEENS5_IJNSA_ILi128EEENSA_ILi256EEENSA_ILi64EEEEEENS_12float_e4m3_tENS5_IJlSB_lEEESJ_SK_NS4_8TiledMMAINS4_8MMA_AtomIJNS4_4SM904GMMA31MMA_64x256x32_F32E4M3E4M3_SS_TNILNSO_7ScaleInE1ELSQ_1EEEEEENS4_6LayoutINS5_IJNSA_ILi2EEESB_SB_EEENS5_IJSB_NSA_ILi0EEESW_EEEEENS5_IJNS4_10UnderscoreESZ_SZ_EEEEENS4_13SM90_TMA_LOADENS4_14ComposedLayoutINS4_7SwizzleILi2ELi4ELi3EEENS4_18smem_ptr_flag_bitsILi8EEENST_INS5_IJNSA_ILi8EEESH_EEENS5_IJSH_SB_EEEEEEEvNS4_8identityES12_S1C_vS1D_EENS_8epilogue10collective18CollectiveEpilogueINS1F_22Sm90TmaWarpSpecializedILi4ELi2ELi16ELb0ELb0EEEJSI_NS5_IJSF_NSA_ILi32EEEEEESJ_SK_SJ_SK_NS1F_6fusion15FusionCallbacksIS1J_NS1M_17LinearCombinationISJ_fSJ_fLNS_15FloatRoundStyleE2EEESI_S1L_JEEES12_NS13_INS14_ILi1ELi4ELi3EEES17_NST_INS5_IJS18_S1K_EEENS5_IJS1K_SB_EEEEEEENS4_39AutoVectorizingCopyWithAssumedAlignmentILi128EEENS4_14SM90_TMA_STOREES1W_S1Y_NS4_9Copy_AtomIJNS4_17SM90_U32x4_STSM_NENS_6half_tEEEEvEEEvvEEEEvNT_6ParamsE:
        .type           _ZN7cutlass13device_kernelINS_4gemm6kernel13GemmUniversalIN4cute5tupleIJiiiiEEENS1_10collective13CollectiveMmaINS1_37MainloopSm90TmaGmmaWarpSpecializedFP8ILi8ENS5_IJNS4_1CILi1EEESB_SB_EEENS1_35KernelTmaWarpSpecializedCooperativeEEENS5_IJNSA_ILi128EEENSA_ILi256EEENSA_ILi64EEEEEENS_12float_e4m3_tENS5_IJlSB_lEEESJ_SK_NS4_8TiledMMAINS4_8MMA_AtomIJNS4_4SM904GMMA31MMA_64x256x32_F32E4M3E4M3_SS_TNILNSO_7ScaleInE1ELSQ_1EEEEEENS4_6LayoutINS5_IJNSA_ILi2EEESB_SB_EEENS5_IJSB_NSA_ILi0EEESW_EEEEENS5_IJNS4_10UnderscoreESZ_SZ_EEEEENS4_13SM90_TMA_LOADENS4_14ComposedLayoutINS4_7SwizzleILi2ELi4ELi3EEENS4_18smem_ptr_flag_bitsILi8EEENST_INS5_IJNSA_ILi8EEESH_EEENS5_IJSH_SB_EEEEEEEvNS4_8identityES12_S1C_vS1D_EENS_8epilogue10collective18CollectiveEpilogueINS1F_22Sm90TmaWarpSpecializedILi4ELi2ELi16ELb0ELb0EEEJSI_NS5_IJSF_NSA_ILi32EEEEEESJ_SK_SJ_SK_NS1F_6fusion15FusionCallbacksIS1J_NS1M_17LinearCombinationISJ_fSJ_fLNS_15FloatRoundStyleE2EEESI_S1L_JEEES12_NS13_INS14_ILi1ELi4ELi3EEES17_NST_INS5_IJS18_S1K_EEENS5_IJS1K_SB_EEEEEEENS4_39AutoVectorizingCopyWithAssumedAlignmentILi128EEENS4_14SM90_TMA_STOREES1W_S1Y_NS4_9Copy_AtomIJNS4_17SM90_U32x4_STSM_NENS_6half_tEEEEvEEEvvEEEEvNT_6ParamsE,@function
        .size           _ZN7cutlass13device_kernelINS_4gemm6kernel13GemmUniversalIN4cute5tupleIJiiiiEEENS1_10collective13CollectiveMmaINS1_37MainloopSm90TmaGmmaWarpSpecializedFP8ILi8ENS5_IJNS4_1CILi1EEESB_SB_EEENS1_35KernelTmaWarpSpecializedCooperativeEEENS5_IJNSA_ILi128EEENSA_ILi256EEENSA_ILi64EEEEEENS_12float_e4m3_tENS5_IJlSB_lEEESJ_SK_NS4_8TiledMMAINS4_8MMA_AtomIJNS4_4SM904GMMA31MMA_64x256x32_F32E4M3E4M3_SS_TNILNSO_7ScaleInE1ELSQ_1EEEEEENS4_6LayoutINS5_IJNSA_ILi2EEESB_SB_EEENS5_IJSB_NSA_ILi0EEESW_EEEEENS5_IJNS4_10UnderscoreESZ_SZ_EEEEENS4_13SM90_TMA_LOADENS4_14ComposedLayoutINS4_7SwizzleILi2ELi4ELi3EEENS4_18smem_ptr_flag_bitsILi8EEENST_INS5_IJNSA_ILi8EEESH_EEENS5_IJSH_SB_EEEEEEEvNS4_8identityES12_S1C_vS1D_EENS_8epilogue10collective18CollectiveEpilogueINS1F_22Sm90TmaWarpSpecializedILi4ELi2ELi16ELb0ELb0EEEJSI_NS5_IJSF_NSA_ILi32EEEEEESJ_SK_SJ_SK_NS1F_6fusion15FusionCallbacksIS1J_NS1M_17LinearCombinationISJ_fSJ_fLNS_15FloatRoundStyleE2EEESI_S1L_JEEES12_NS13_INS14_ILi1ELi4ELi3EEES17_NST_INS5_IJS18_S1K_EEENS5_IJS1K_SB_EEEEEEENS4_39AutoVectorizingCopyWithAssumedAlignmentILi128EEENS4_14SM90_TMA_STOREES1W_S1Y_NS4_9Copy_AtomIJNS4_17SM90_U32x4_STSM_NENS_6half_tEEEEvEEEvvEEEEvNT_6ParamsE,(.L_x_273 - _ZN7cutlass13device_kernelINS_4gemm6kernel13GemmUniversalIN4cute5tupleIJiiiiEEENS1_10collective13CollectiveMmaINS1_37MainloopSm90TmaGmmaWarpSpecializedFP8ILi8ENS5_IJNS4_1CILi1EEESB_SB_EEENS1_35KernelTmaWarpSpecializedCooperativeEEENS5_IJNSA_ILi128EEENSA_ILi256EEENSA_ILi64EEEEEENS_12float_e4m3_tENS5_IJlSB_lEEESJ_SK_NS4_8TiledMMAINS4_8MMA_AtomIJNS4_4SM904GMMA31MMA_64x256x32_F32E4M3E4M3_SS_TNILNSO_7ScaleInE1ELSQ_1EEEEEENS4_6LayoutINS5_IJNSA_ILi2EEESB_SB_EEENS5_IJSB_NSA_ILi0EEESW_EEEEENS5_IJNS4_10UnderscoreESZ_SZ_EEEEENS4_13SM90_TMA_LOADENS4_14ComposedLayoutINS4_7SwizzleILi2ELi4ELi3EEENS4_18smem_ptr_flag_bitsILi8EEENST_INS5_IJNSA_ILi8EEESH_EEENS5_IJSH_SB_EEEEEEEvNS4_8identityES12_S1C_vS1D_EENS_8epilogue10collective18CollectiveEpilogueINS1F_22Sm90TmaWarpSpecializedILi4ELi2ELi16ELb0ELb0EEEJSI_NS5_IJSF_NSA_ILi32EEEEEESJ_SK_SJ_SK_NS1F_6fusion15FusionCallbacksIS1J_NS1M_17LinearCombinationISJ_fSJ_fLNS_15FloatRoundStyleE2EEESI_S1L_JEEES12_NS13_INS14_ILi1ELi4ELi3EEES17_NST_INS5_IJS18_S1K_EEENS5_IJS1K_SB_EEEEEEENS4_39AutoVectorizingCopyWithAssumedAlignmentILi128EEENS4_14SM90_TMA_STOREES1W_S1Y_NS4_9Copy_AtomIJNS4_17SM90_U32x4_STSM_NENS_6half_tEEEEvEEEvvEEEEvNT_6ParamsE)
        .other          _ZN7cutlass13device_kernelINS_4gemm6kernel13GemmUniversalIN4cute5tupleIJiiiiEEENS1_10collective13CollectiveMmaINS1_37MainloopSm90TmaGmmaWarpSpecializedFP8ILi8ENS5_IJNS4_1CILi1EEESB_SB_EEENS1_35KernelTmaWarpSpecializedCooperativeEEENS5_IJNSA_ILi128EEENSA_ILi256EEENSA_ILi64EEEEEENS_12float_e4m3_tENS5_IJlSB_lEEESJ_SK_NS4_8TiledMMAINS4_8MMA_AtomIJNS4_4SM904GMMA31MMA_64x256x32_F32E4M3E4M3_SS_TNILNSO_7ScaleInE1ELSQ_1EEEEEENS4_6LayoutINS5_IJNSA_ILi2EEESB_SB_EEENS5_IJSB_NSA_ILi0EEESW_EEEEENS5_IJNS4_10UnderscoreESZ_SZ_EEEEENS4_13SM90_TMA_LOADENS4_14ComposedLayoutINS4_7SwizzleILi2ELi4ELi3EEENS4_18smem_ptr_flag_bitsILi8EEENST_INS5_IJNSA_ILi8EEESH_EEENS5_IJSH_SB_EEEEEEEvNS4_8identityES12_S1C_vS1D_EENS_8epilogue10collective18CollectiveEpilogueINS1F_22Sm90TmaWarpSpecializedILi4ELi2ELi16ELb0ELb0EEEJSI_NS5_IJSF_NSA_ILi32EEEEEESJ_SK_SJ_SK_NS1F_6fusion15FusionCallbacksIS1J_NS1M_17LinearCombinationISJ_fSJ_fLNS_15FloatRoundStyleE2EEESI_S1L_JEEES12_NS13_INS14_ILi1ELi4ELi3EEES17_NST_INS5_IJS18_S1K_EEENS5_IJS1K_SB_EEEEEEENS4_39AutoVectorizingCopyWithAssumedAlignmentILi128EEENS4_14SM90_TMA_STOREES1W_S1Y_NS4_9Copy_AtomIJNS4_17SM90_U32x4_STSM_NENS_6half_tEEEEvEEEvvEEEEvNT_6ParamsE,@"STO_CUDA_ENTRY STV_DEFAULT"
_ZN7cutlass13device_kernelINS_4gemm6kernel13GemmUniversalIN4cute5tupleIJiiiiEEENS1_10collective13CollectiveMmaINS1_37MainloopSm90TmaGmmaWarpSpecializedFP8ILi8ENS5_IJNS4_1CILi1EEESB_SB_EEENS1_35KernelTmaWarpSpecializedCooperativeEEENS5_IJNSA_ILi128EEENSA_ILi256EEENSA_ILi64EEEEEENS_12float_e4m3_tENS5_IJlSB_lEEESJ_SK_NS4_8TiledMMAINS4_8MMA_AtomIJNS4_4SM904GMMA31MMA_64x256x32_F32E4M3E4M3_SS_TNILNSO_7ScaleInE1ELSQ_1EEEEEENS4_6LayoutINS5_IJNSA_ILi2EEESB_SB_EEENS5_IJSB_NSA_ILi0EEESW_EEEEENS5_IJNS4_10UnderscoreESZ_SZ_EEEEENS4_13SM90_TMA_LOADENS4_14ComposedLayoutINS4_7SwizzleILi2ELi4ELi3EEENS4_18smem_ptr_flag_bitsILi8EEENST_INS5_IJNSA_ILi8EEESH_EEENS5_IJSH_SB_EEEEEEEvNS4_8identityES12_S1C_vS1D_EENS_8epilogue10collective18CollectiveEpilogueINS1F_22Sm90TmaWarpSpecializedILi4ELi2ELi16ELb0ELb0EEEJSI_NS5_IJSF_NSA_ILi32EEEEEESJ_SK_SJ_SK_NS1F_6fusion15FusionCallbacksIS1J_NS1M_17LinearCombinationISJ_fSJ_fLNS_15FloatRoundStyleE2EEESI_S1L_JEEES12_NS13_INS14_ILi1ELi4ELi3EEES17_NST_INS5_IJS18_S1K_EEENS5_IJS1K_SB_EEEEEEENS4_39AutoVectorizingCopyWithAssumedAlignmentILi128EEENS4_14SM90_TMA_STOREES1W_S1Y_NS4_9Copy_AtomIJNS4_17SM90_U32x4_STSM_NENS_6half_tEEEEvEEEvvEEEEvNT_6ParamsE:
[----:B------:R-:W1:Y:S02]  /*0000*/  LDC R1, c[0x0][0x28] ;  /* 0x00000a00ff017b82 */ /* 0x000e640000000800 */
[----:B-1----:R-:W-:Y:S01]  /*0010*/  IADD3 R1, R1, -0xd8, RZ ;  /* 0xffffff2801017810 */ /* 0x002fe20007ffe0ff */
[----:B------:R-:W1:Y:S05]  /*0020*/  S2R R4, SR_TID.X ;  /* 0x0000000000047919 */ /* 0x000e6a0000002100 */
[----:B------:R-:W2:Y:S01]  /*0030*/  LDC.64 R2, c[0x0][0x588] ;  /* 0x00016200ff027b82 */ /* 0x000ea20000000a00 */
[----:B------:R-:W-:Y:S01]  /*0040*/  ELECT P0, URZ, PT ;  /* 0x00000000003f782f */ /* 0x000fe20003800000 */
[----:B------:R-:W-:Y:S01]  /*0050*/  BSSY B0, `(.L_x_0) ;  /* 0x000001a000007945 */ /* 0x000fe20003800000 */
[----:B-1----:R-:W-:-:S05]  /*0060*/  SHF.R.U32.HI R8, RZ, 0x5, R4 ;  /* 0x00000005ff087819 */ /* 0x002fca0000011604 */
[----:B------:R-:W1:Y:S02]  /*0070*/  SHFL.IDX PT, R0, R8, RZ, 0x1f ;  /* 0x00001fff08007589 */ /* 0x000e6400000e0000 */
[----:B-1----:R-:W-:Y:S02]  /*0080*/  R2UR UR47, R0 ;  /* 0x00000000002f72ca */ /* 0x002fe400000e0000 */
[----:B------:R-:W-:-:S06]  /*0090*/  SHF.R.U32.HI R0, RZ, 0x7, R4 ;  /* 0x00000007ff007819 */ /* 0x000fcc0000011604 */
[----:B------:R-:W1:Y:S05]  /*00a0*/  SHFL.IDX PT, R0, R0, RZ, 0x1f ;  /* 0x00001fff00007589 */ /* 0x000e6a00000e0000 */
[----:B------:R-:W-:Y:S02]  /*00b0*/  USHF.R.S32.HI UR4, URZ, 0x1f, UR47 ;  /* 0x0000001f3f047899 */ /* 0x000fe4000801142f */
[----:B------:R-:W-:Y:S02]  /*00c0*/  ISETP.NE.OR P0, PT, RZ, UR47, !P0 ;  /* 0x0000002fff007c0c */ /* 0x000fe4000c705670 */
[----:B------:R-:W-:-:S04]  /*00d0*/  ULEA.HI UR4, UR4, UR47, URZ, 0x2 ;  /* 0x0000002f04047291 */ /* 0x000fc8000f8f103f */
[----:B------:R-:W-:-:S04]  /*00e0*/  ULOP3.LUT UR4, UR4, 0xfffffffc, URZ, 0xc0, !UPT ;  /* 0xfffffffc04047892 */ /* 0x000fc8000f8ec03f */
[----:B------:R-:W-:-:S03]  /*00f0*/  UIADD3 UR47, UR47, -UR4, URZ ;  /* 0x800000042f2f7290 */ /* 0x000fc6000fffe03f */
[----:B--2---:R-:W-:Y:S09]  /*0100*/  @P0 BRA `(.L_x_1) ;  /* 0x0000000000380947 */ /* 0x004ff20003800000 */
[----:B------:R-:W-:Y:S02]  /*0110*/  ULDC.64 UR4, c[0x0][0x198] ;  /* 0x0000660000047ab9 */ /* 0x000fe40000000a00 */
[----:B------:R-:W-:Y:S02]  /*0120*/  UIADD3 UR6, UP0, UR4, 0xf0, URZ ;  /* 0x000000f004067890 */ /* 0x000fe4000ff1e03f */
[----:B------:R-:W-:Y:S02]  /*0130*/  UIADD3 UR8, UP1, UR4, 0x1f0, URZ ;  /* 0x000001f004087890 */ /* 0x000fe4000ff3e03f */
[----:B------:R-:W-:Y:S02]  /*0140*/  UIADD3 UR10, UP2, UR4, 0x3f0, URZ ;  /* 0x000003f0040a7890 */ /* 0x000fe4000ff5e03f */
[----:B------:R-:W-:Y:S02]  /*0150*/  UIADD3 UR4, UP3, UR4, 0x4f0, URZ ;  /* 0x000004f004047890 */ /* 0x000fe4000ff7e03f */
[----:B------:R-:W-:-:S02]  /*0160*/  UIADD3.X UR7, URZ, UR5, URZ, UP0, !UPT ;  /* 0x000000053f077290 */ /* 0x000fc400087fe43f */
[----:B------:R-:W-:Y:S02]  /*0170*/  UIADD3.X UR9, URZ, UR5, URZ, UP1, !UPT ;  /* 0x000000053f097290 */ /* 0x000fe40008ffe43f */
[----:B------:R-:W-:Y:S02]  /*0180*/  UIADD3.X UR11, URZ, UR5, URZ, UP2, !UPT ;  /* 0x000000053f0b7290 */ /* 0x000fe400097fe43f */
[----:B------:R-:W-:-:S03]  /*0190*/  UIADD3.X UR5, URZ, UR5, URZ, UP3, !UPT ;  /* 0x000000053f057290 */ /* 0x000fc60009ffe43f */
[----:B------:R2:W-:Y:S02]  /*01a0*/  UTMACCTL.PF [UR6] ;  /* 0x00000000060079b9 */ /* 0x0005e40008040000 */
[----:B------:R2:W-:Y:S02]  /*01b0*/  UTMACCTL.PF [UR8] ;  /* 0x00000000080079b9 */ /* 0x0005e40008040000 */
[----:B------:R2:W-:Y:S02]  /*01c0*/  UTMACCTL.PF [UR10] ;  /* 0x000000000a0079b9 */ /* 0x0005e40008040000 */
[----:B------:R2:W-:Y:S02]  /*01d0*/  UTMACCTL.PF [UR4] ;  /* 0x00000000040079b9 */ /* 0x0005e40008040000 */
[----:B--2---:R-:W-:Y:S01]  /*01e0*/  NOP ;  /* 0x0000000000007918 */ /* 0x004fe20000000000 */
.L_x_1:
[----:B------:R-:W-:Y:S05]  /*01f0*/  BSYNC B0 ;  /* 0x0000000000007941 */ /* 0x000fea0003800000 */
.L_x_0:
[----:B------:R-:W-:Y:S01]  /*0200*/  ULDC.64 UR6, c[0x0][0x590] ;  /* 0x0001640000067ab9 */ /* 0x000fe20000000a00 */
[----:B-1----:R-:W-:Y:S01]  /*0210*/  R2UR UR4, R0 ;  /* 0x00000000000472ca */ /* 0x002fe200000e0000 */
[----:B------:R-:W-:Y:S01]  /*0220*/  ULDC.64 UR52, c[0x0][0x208] ;  /* 0x0000820000347ab9 */ /* 0x000fe20000000a00 */
[----:B------:R-:W-:Y:S01]  /*0230*/  ISETP.NE.U32.AND P2, PT, RZ, UR6, PT ;  /* 0x00000006ff007c0c */ /* 0x000fe2000bf45070 */
[----:B------:R-:W-:Y:S01]  /*0240*/  IMAD.MOV.U32 R4, RZ, RZ, R2 ;  /* 0x000000ffff047224 */ /* 0x000fe200078e0002 */
[----:B------:R-:W-:Y:S02]  /*0250*/  PRMT R6, RZ, 0x7610, R6 ;  /* 0x00007610ff067816 */ /* 0x000fe40000000006 */
[----:B------:R-:W-:Y:S02]  /*0260*/  ISETP.NE.AND.EX P1, PT, RZ, UR7, PT, P2 ;  /* 0x00000007ff007c0c */ /* 0x000fe4000bf25320 */
[----:B------:R-:W-:-:S11]  /*0270*/  MOV R5, R3 ;  /* 0x0000000300057202 */ /* 0x000fd60000000f00 */
[----:B------:R-:W-:Y:S05]  /*0280*/  @P1 BRA `(.L_x_2) ;  /* 0x0000000000301947 */ /* 0x000fea0003800000 */
[----:B------:R-:W-:Y:S02]  /*0290*/  ULDC.64 UR8, c[0x0][0x588] ;  /* 0x0001620000087ab9 */ /* 0x000fe40000000a00 */
[----:B------:R-:W-:-:S04]  /*02a0*/  ISETP.NE.U32.AND P0, PT, RZ, UR8, PT ;  /* 0x00000008ff007c0c */ /* 0x000fc8000bf05070 */
[----:B------:R-:W-:-:S13]  /*02b0*/  ISETP.NE.AND.EX P0, PT, RZ, UR9, PT, P0 ;  /* 0x00000009ff007c0c */ /* 0x000fda000bf05300 */
[----:B------:R-:W-:Y:S05]  /*02c0*/  @!P0 BRA `(.L_x_3) ;  /* 0x0000000000108947 */ /* 0x000fea0003800000 */
[----:B------:R-:W2:Y:S01]  /*02d0*/  LDG.E R0, desc[UR52][R4.64] ;  /* 0x0000003404007981 */ /* 0x000ea2000c1e1900 */
[----:B------:R-:W-:Y:S01]  /*02e0*/  IMAD.MOV.U32 R6, RZ, RZ, 0x1 ;  /* 0x00000001ff067424 */ /* 0x000fe200078e00ff */
[----:B--2---:R-:W-:Y:S01]  /*02f0*/  FSETP.NEU.AND P3, PT, R0, RZ, PT ;  /* 0x000000ff0000720b */ /* 0x004fe20003f6d000 */
[----:B------:R-:W-:-:S12]  /*0300*/  BRA `(.L_x_2) ;  /* 0x0000000000107947 */ /* 0x000fd80003800000 */
.L_x_3:
[----:B------:R-:W-:Y:S01]  /*0310*/  ULDC UR5, c[0x0][0x580] ;  /* 0x0001600000057ab9 */ /* 0x000fe20000000800 */
[----:B------:R-:W-:Y:S02]  /*0320*/  MOV R6, 0x1 ;  /* 0x0000000100067802 */ /* 0x000fe40000000f00 */
[----:B------:R-:W-:Y:S02]  /*0330*/  CS2R R4, SRZ ;  /* 0x0000000000047805 */ /* 0x000fe4000001ff00 */
[----:B------:R-:W-:-:S13]  /*0340*/  FSETP.NEU.AND P3, PT, RZ, UR5, PT ;  /* 0x00000005ff007c0b */ /* 0x000fda000bf6d000 */
.L_x_2:
[----:B------:R-:W-:Y:S01]  /*0350*/  ISETP.NE.U32.AND P0, PT, R4, RZ, PT ;  /* 0x000000ff0400720c */ /* 0x000fe20003f05070 */
[----:B------:R-:W-:Y:S01]  /*0360*/  IMAD.MOV.U32 R0, RZ, RZ, 0x1 ;  /* 0x00000001ff007424 */ /* 0x000fe200078e00ff */
[----:B------:R-:W-:Y:S02]  /*0370*/  ISETP.NE.AND.EX P2, PT, RZ, UR7, PT, P2 ;  /* 0x00000007ff007c0c */ /* 0x000fe4000bf45320 */
[----:B------:R-:W-:-:S13]  /*0380*/  ISETP.NE.AND.EX P0, PT, R5, RZ, PT, P0 ;  /* 0x000000ff0500720c */ /* 0x000fda0003f05300 */
[----:B------:R-:W-:Y:S05]  /*0390*/  @P0 BRA P2, `(.L_x_4) ;  /* 0x0000000000300947 */ /* 0x000fea0001000000 */
[----:B------:R-:W-:Y:S02]  /*03a0*/  ISETP.NE.U32.AND P2, PT, RZ, UR6, PT ;  /* 0x00000006ff007c0c */ /* 0x000fe4000bf45070 */
[----:B------:R-:W-:Y:S02]  /*03b0*/  ISETP.NE.U32.AND P0, PT, R4, RZ, PT ;  /* 0x000000ff0400720c */ /* 0x000fe40003f05070 */
[----:B------:R-:W-:Y:S02]  /*03c0*/  ISETP.NE.AND.EX P2, PT, RZ, UR7, PT, P2 ;  /* 0x00000007ff007c0c */ /* 0x000fe4000bf45320 */
[----:B------:R-:W-:Y:S02]  /*03d0*/  PRMT R0, R6, 0x9910, RZ ;  /* 0x0000991006007816 */ /* 0x000fe400000000ff */
[----:B------:R-:W-:Y:S02]  /*03e0*/  ISETP.NE.AND.EX P0, PT, R5, RZ, PT, P0 ;  /* 0x000000ff0500720c */ /* 0x000fe40003f05300 */
[----:B------:R-:W-:-:S02]  /*03f0*/  ISETP.NE.AND P4, PT, R0, RZ, PT ;  /* 0x000000ff0000720c */ /* 0x000fc40003f85270 */
[----:B------:R-:W-:Y:S02]  /*0400*/  SEL R5, RZ, 0xffffffff, P3 ;  /* 0xffffffffff057807 */ /* 0x000fe40001800000 */
[----:B------:R-:W-:-:S04]  /*0410*/  SEL R0, RZ, 0xffffffff, P0 ;  /* 0xffffffffff007807 */ /* 0x000fc80000000000 */
[----:B------:R-:W-:-:S04]  /*0420*/  @P2 SEL R5, R0, R5, !P4 ;  /* 0x0000000500052207 */ /* 0x000fc80006000000 */
[----:B------:R-:W-:-:S04]  /*0430*/  LOP3.LUT R5, R5, 0x1, RZ, 0xc0, !PT ;  /* 0x0000000105057812 */ /* 0x000fc800078ec0ff */
[----:B------:R-:W-:-:S04]  /*0440*/  ISETP.NE.U32.AND P0, PT, R5, 0x1, PT ;  /* 0x000000010500780c */ /* 0x000fc80003f05070 */
[----:B------:R-:W-:-:S09]  /*0450*/  SEL R0, RZ, 0x1, !P0 ;  /* 0x00000001ff007807 */ /* 0x000fd20004000000 */
.L_x_4:
[----:B------:R-:W1:Y:S01]  /*0460*/  SHFL.IDX PT, R4, R8, RZ, 0x1f ;  /* 0x00001fff08047589 */ /* 0x000e6200000e0000 */
[----:B------:R-:W-:Y:S02]  /*0470*/  UISETP.NE.AND UP0, UPT, UR47, URZ, UPT ;  /* 0x0000003f2f00728c */ /* 0x000fe4000bf05270 */
[----:B------:R-:W-:Y:S02]  /*0480*/  UIADD3 UR9, UR4, -0x1, URZ ;  /* 0xffffffff04097890 */ /* 0x000fe4000fffe03f */
[----:B------:R-:W-:Y:S02]  /*0490*/  UP2UR UR48, UPR, URZ, 0x1 ;  /* 0x000000013f307883 */ /* 0x000fe40008000000 */
[----:B------:R-:W-:Y:S02]  /*04a0*/  UISETP.EQ.OR UP0, UPT, UR47, 0x3, !UP0 ;  /* 0x000000032f00788c */ /* 0x000fe4000c702670 */
[----:B------:R-:W-:Y:S02]  /*04b0*/  UISETP.GE.U32.AND UP1, UPT, UR9, 0x2, UPT ;  /* 0x000000020900788c */ /* 0x000fe4000bf26070 */
[----:B------:R-:W-:-:S04]  /*04c0*/  UISETP.EQ.AND UP0, UPT, UR4, URZ, UP0 ;  /* 0x0000003f0400728c */ /* 0x000fc80008702270 */
[----:B------:R-:W-:Y:S02]  /*04d0*/  USEL UR46, URZ, 0x1, !UP0 ;  /* 0x000000013f2e7887 */ /* 0x000fe4000c000000 */
[----:B------:R-:W-:Y:S02]  /*04e0*/  UISETP.NE.AND UP0, UPT, UR4, URZ, UPT ;  /* 0x0000003f0400728c */ /* 0x000fe4000bf05270 */
[----:B------:R-:W-:Y:S01]  /*04f0*/  USEL UR46, UR46, 0x2, UP1 ;  /* 0x000000022e2e7887 */ /* 0x000fe20008800000 */
[----:B-1----:R-:W-:-:S13]  /*0500*/  ISETP.NE.AND P0, PT, R4, RZ, PT ;  /* 0x000000ff0400720c */ /* 0x002fda0003f05270 */
[----:B------:R-:W-:Y:S05]  /*0510*/  @P0 BRA `(.L_x_5) ;  /* 0x0000000000840947 */ /* 0x000fea0003800000 */
[----:B------:R-:W-:Y:S01]  /*0520*/  ELECT P0, URZ, PT ;  /* 0x00000000003f782f */ /* 0x000fe20003800000 */
[----:B------:R-:W-:-:S12]  /*0530*/  BSSY B0, `(.L_x_5) ;  /* 0x000001f000007945 */ /* 0x000fd80003800000 */
[----:B------:R-:W-:Y:S05]  /*0540*/  @!P0 BRA `(.L_x_6) ;  /* 0x0000000000748947 */ /* 0x000fea0003800000 */
[----:B------:R-:W1:Y:S01]  /*0550*/  S2UR UR8, SR_CgaCtaId ;  /* 0x00000000000879c3 */ /* 0x000e620000008800 */
[----:B------:R-:W-:Y:S01]  /*0560*/  UMOV UR4, 0x400 ;  /* 0x0000040000047882 */ /* 0x000fe20000000000 */
[----:B------:R-:W-:Y:S01]  /*0570*/  UMOV UR5, 0x1 ;  /* 0x0000000100057882 */ /* 0x000fe20000000000 */
[----:B------:R-:W-:Y:S02]  /*0580*/  UMOV UR6, 0x100 ;  /* 0x0000010000067882 */ /* 0x000fe40000000000 */
[----:B------:R-:W-:-:S04]  /*0590*/  UIADD3 UR6, -UR6, 0x100000, URZ ;  /* 0x0010000006067890 */ /* 0x000fc8000fffe13f */
[----:B------:R-:W-:Y:S02]  /*05a0*/  USHF.L.U32 UR7, UR6, 0xb, URZ ;  /* 0x0000000b06077899 */ /* 0x000fe4000800063f */
[----:B------:R-:W-:Y:S02]  /*05b0*/  USHF.L.U32 UR6, UR6, 0x1, URZ ;  /* 0x0000000106067899 */ /* 0x000fe4000800063f */
[----:B-1----:R-:W-:Y:S02]  /*05c0*/  ULEA UR8, UR8, UR4, 0x18 ;  /* 0x0000000408087291 */ /* 0x002fe4000f8ec03f */
[----:B------:R-:W-:-:S04]  /*05d0*/  UIADD3 UR4, -UR5, 0x100000, URZ ;  /* 0x0010000005047890 */ /* 0x000fc8000fffe13f */
[----:B------:R-:W-:Y:S02]  /*05e0*/  USHF.L.U32 UR5, UR4, 0xb, URZ ;  /* 0x0000000b04057899 */ /* 0x000fe4000800063f */
[----:B------:R-:W-:Y:S01]  /*05f0*/  USHF.L.U32 UR4, UR4, 0x1, URZ ;  /* 0x0000000104047899 */ /* 0x000fe2000800063f */
[----:B------:R-:W1:Y:S11]  /*0600*/  FENCE.VIEW.ASYNC.S ;  /* 0x00000000000073c6 */ /* 0x000e760000000000 */
[----:B-1----:R1:W2:Y:S01]  /*0610*/  SYNCS.EXCH.64 URZ, [UR8], UR4 ;  /* 0x00000004083f75b2 */ /* 0x0022a20008000100 */
[----:B------:R1:W3:Y:S01]  /*0620*/  SYNCS.EXCH.64 URZ, [UR8+0x40], UR6 ;  /* 0x00004006083f75b2 */ /* 0x0002e20008000100 */
[----:B------:R1:W4:Y:S01]  /*0630*/  SYNCS.EXCH.64 URZ, [UR8+0x8], UR4 ;  /* 0x00000804083f75b2 */ /* 0x0003220008000100 */
[----:B------:R1:W1:Y:S01]  /*0640*/  SYNCS.EXCH.64 URZ, [UR8+0x48], UR6 ;  /* 0x00004806083f75b2 */ /* 0x0002620008000100 */
        /* <DEDUP_REMOVED lines=12> */
[----:B------:R-:W-:Y:S01]  /*0710*/  NOP ;  /* 0x0000000000007918 */ /* 0x000fe20000000000 */
.L_x_6:
[----:B-1----:R-:W-:Y:S05]  /*0720*/  BSYNC B0 ;  /* 0x0000000000007941 */ /* 0x002fea0003800000 */
.L_x_5:
[----:B------:R-:W1:Y:S01]  /*0730*/  SHFL.IDX PT, R4, R8, RZ, 0x1f ;  /* 0x00001fff08047589 */ /* 0x000e6200000e0000 */
[----:B------:R-:W-:Y:S01]  /*0740*/  UISETP.EQ.AND UP2, UPT, UR47, 0x2, !UP0 ;  /* 0x000000022f00788c */ /* 0x000fe2000c742270 */
[----:B------:R-:W-:-:S03]  /*0750*/  NOP ;  /* 0x0000000000007918 */ /* 0x000fc60000000000 */
[----:B------:R-:W-:-:S04]  /*0760*/  USEL UR45, URZ, 0x1, !UP2 ;  /* 0x000000013f2d7887 */ /* 0x000fc8000d000000 */
[----:B------:R-:W-:Y:S01]  /*0770*/  USEL UR45, UR45, 0x2, UP1 ;  /* 0x000000022d2d7887 */ /* 0x000fe20008800000 */
[----:B-1----:R-:W-:-:S13]  /*0780*/  ISETP.NE.AND P0, PT, R4, RZ, PT ;  /* 0x000000ff0400720c */ /* 0x002fda0003f05270 */
[----:B------:R-:W-:Y:S05]  /*0790*/  @P0 BRA `(.L_x_7) ;  /* 0x0000000000580947 */ /* 0x000fea0003800000 */
[----:B------:R-:W1:Y:S01]  /*07a0*/  S2UR UR5, SR_CgaCtaId ;  /* 0x00000000000579c3 */ /* 0x000e620000008800 */
[----:B------:R-:W-:Y:S01]  /*07b0*/  UMOV UR4, 0x400 ;  /* 0x0000040000047882 */ /* 0x000fe20000000000 */
[----:B------:R-:W-:Y:S01]  /*07c0*/  UMOV UR6, 0x20 ;  /* 0x0000002000067882 */ /* 0x000fe20000000000 */
[----:B------:R-:W-:Y:S01]  /*07d0*/  UMOV UR7, 0x100 ;  /* 0x0000010000077882 */ /* 0x000fe20000000000 */
[----:B------:R-:W-:Y:S01]  /*07e0*/  ELECT P0, URZ, PT ;  /* 0x00000000003f782f */ /* 0x000fe20003800000 */
[----:B-1----:R-:W-:Y:S02]  /*07f0*/  ULEA UR8, UR5, UR4, 0x18 ;  /* 0x0000000405087291 */ /* 0x002fe4000f8ec03f */
[----:B------:R-:W-:-:S04]  /*0800*/  UIADD3 UR4, -UR6, 0x100000, URZ ;  /* 0x0010000006047890 */ /* 0x000fc8000fffe13f */
[----:B------:R-:W-:Y:S02]  /*0810*/  USHF.L.U32 UR5, UR4, 0xb, URZ ;  /* 0x0000000b04057899 */ /* 0x000fe4000800063f */
[----:B------:R-:W-:Y:S02]  /*0820*/  USHF.L.U32 UR4, UR4, 0x1, URZ ;  /* 0x0000000104047899 */ /* 0x000fe4000800063f */
[----:B------:R-:W-:-:S04]  /*0830*/  UIADD3 UR6, -UR7, 0x100000, URZ ;  /* 0x0010000007067890 */ /* 0x000fc8000fffe13f */
[----:B------:R-:W-:Y:S02]  /*0840*/  USHF.L.U32 UR7, UR6, 0xb, URZ ;  /* 0x0000000b06077899 */ /* 0x000fe4000800063f */
[----:B------:R-:W-:Y:S01]  /*0850*/  USHF.L.U32 UR6, UR6, 0x1, URZ ;  /* 0x0000000106067899 */ /* 0x000fe2000800063f */
[----:B------:R-:W1:Y:S03]  /*0860*/  FENCE.VIEW.ASYNC.S ;  /* 0x00000000000073c6 */ /* 0x000e660000000000 */
[----:B-1----:R1:W1:Y:S08]  /*0870*/  SYNCS.EXCH.64 URZ, [UR8+0x80], UR4 ;  /* 0x00008004083f75b2 */ /* 0x0022700008000100 */
        /* <DEDUP_REMOVED lines=8> */
.L_x_7:
[----:B------:R-:W5:Y:S01]  /*0900*/  LDC R4, c[0x0][0x904] ;  /* 0x00024100ff047b82 */ /* 0x000f620000000800 */
[----:B------:R-:W2:Y:S01]  /*0910*/  SHFL.IDX PT, R8, R8, RZ, 0x1f ;  /* 0x00001fff08087589 */ /* 0x000ea200000e0000 */
[----:B------:R-:W-:Y:S02]  /*0920*/  ELECT P0, URZ, PT ;  /* 0x00000000003f782f */ /* 0x000fe40003800000 */
[----:B------:R-:W-:Y:S01]  /*0930*/  MOV R7, RZ ;  /* 0x000000ff00077202 */ /* 0x000fe20000000f00 */
[----:B-1----:R-:W-:Y:S01]  /*0940*/  UMOV UR4, 0x20 ;  /* 0x0000002000047882 */ /* 0x002fe20000000000 */
[----:B------:R-:W1:Y:S01]  /*0950*/  S2R R5, SR_CTAID.Y ;  /* 0x0000000000057919 */ /* 0x000e620000002600 */
[----:B------:R-:W-:Y:S01]  /*0960*/  NOP ;  /* 0x0000000000007918 */ /* 0x000fe20000000000 */
[----:B------:R-:W-:Y:S01]  /*0970*/  UMOV UR38, 0x1 ;  /* 0x0000000100267882 */ /* 0x000fe20000000000 */
[----:B------:R-:W3:Y:S01]  /*0980*/  S2UR UR37, SR_CgaCtaId ;  /* 0x00000000002579c3 */ /* 0x000ee20000008800 */
[----:B------:R-:W4:Y:S01]  /*0990*/  S2R R6, SR_CTAID.X ;  /* 0x0000000000067919 */ /* 0x000f220000002500 */
[----:B-----5:R-:W-:-:S02]  /*09a0*/  ISETP.NE.AND P2, PT, R4, 0x1, PT ;  /* 0x000000010400780c */ /* 0x020fc40003f45270 */
[----:B--2---:R-:W-:-:S11]  /*09b0*/  ISETP.NE.OR P0, PT, R8, RZ, !P0 ;  /* 0x000000ff0800720c */ /* 0x004fd60004705670 */
[----:B------:R-:W4:Y:S01]  /*09c0*/  @P2 LDC R11, c[0x0][0x10] ;  /* 0x00000400ff0b2b82 */ /* 0x000f220000000800 */
[----:B-1----:R-:W-:Y:S01]  /*09d0*/  @P2 MOV R8, R5 ;  /* 0x0000000500082202 */ /* 0x002fe20000000f00 */
[----:B------:R-:W-:Y:S01]  /*09e0*/  @P2 IMAD.MOV.U32 R9, RZ, RZ, RZ ;  /* 0x000000ffff092224 */ /* 0x000fe200078e00ff */
[----:B------:R-:W-:Y:S01]  /*09f0*/  VOTEU.ALL UP1, P0 ;  /* 0x00000000003f7886 */ /* 0x000fe20000020000 */
[----:B------:R-:W-:Y:S01]  /*0a00*/  @P2 IMAD.MOV.U32 R13, RZ, RZ, RZ ;  /* 0x000000ffff0d2224 */ /* 0x000fe200078e00ff */
[----:B------:R-:W-:-:S03]  /*0a10*/  VOTEU.ALL UP2, P0 ;  /* 0x00000000003f7886 */ /* 0x000fc60000040000 */
[----:B------:R-:W1:Y:S01]  /*0a20*/  @!P2 LDC R4, c[0x0][0xc] ;  /* 0x00000300ff04ab82 */ /* 0x000e620000000800 */
[----:B------:R-:W-:Y:S01]  /*0a30*/  @!UP1 UMOV UR6, 0x400 ;  /* 0x0000040000069882 */ /* 0x000fe20000000000 */
[----:B------:R-:W-:-:S04]  /*0a40*/  @!UP1 UIADD3 UR4, -UR4, 0x100000, URZ ;  /* 0x0010000004049890 */ /* 0x000fc8000fffe13f */
[----:B------:R-:W-:Y:S02]  /*0a50*/  @!UP1 USHF.L.U32 UR5, UR4, 0xb, URZ ;  /* 0x0000000b04059899 */ /* 0x000fe4000800063f */
[----:B------:R-:W-:Y:S02]  /*0a60*/  @!UP1 USHF.L.U32 UR4, UR4, 0x1, URZ ;  /* 0x0000000104049899 */ /* 0x000fe4000800063f */
[----:B---3--:R-:W-:Y:S01]  /*0a70*/  @!UP1 ULEA UR8, UR37, UR6, 0x18 ;  /* 0x0000000625089291 */ /* 0x008fe2000f8ec03f */
[----:B------:R-:W-:Y:S01]  /*0a80*/  VOTEU.ALL UP1, P0 ;  /* 0x00000000003f7886 */ /* 0x000fe20000020000 */
[----:B------:R-:W-:Y:S01]  /*0a90*/  PLOP3.LUT P0, PT, PT, PT, UP0, 0x80, 0x0 ;  /* 0x000000000000781c */ /* 0x000fe20003f0f008 */
[----:B------:R-:W-:Y:S01]  /*0aa0*/  ULDC UR6, c[0x0][0xc] ;  /* 0x0000030000067ab9 */ /* 0x000fe20000000800 */
[----:B------:R-:W-:Y:S01]  /*0ab0*/  ULDC UR7, c[0x0][0x10] ;  /* 0x0000040000077ab9 */ /* 0x000fe20000000800 */
[----:B----4-:R-:W-:Y:S01]  /*0ac0*/  @P2 IMAD.WIDE.U32 R10, R6, R11, R8 ;  /* 0x0000000b060a2225 */ /* 0x010fe200078e0008 */
[----:B------:R-:W2:Y:S06]  /*0ad0*/  FENCE.VIEW.ASYNC.S ;  /* 0x00000000000073c6 */ /* 0x000eac0000000000 */
[----:B--2---:R-:W2:Y:S01]  /*0ae0*/  @!UP1 SYNCS.EXCH.64 URZ, [UR8+0xc0], UR4 ;  /* 0x0000c004083f95b2 */ /* 0x004ea20008000100 */
[----:B------:R-:W-:Y:S01]  /*0af0*/  @P2 IMAD.IADD R18, R11, 0x1, R13 ;  /* 0x000000010b122824 */ /* 0x000fe200078e020d */
[----:B------:R-:W-:Y:S01]  /*0b00*/  @P2 MOV R12, R10 ;  /* 0x0000000a000c2202 */ /* 0x000fe20000000f00 */
[----:B-1----:R-:W-:-:S04]  /*0b10*/  @!P2 IMAD.WIDE.U32 R8, R4, R5, R6 ;  /* 0x000000050408a225 */ /* 0x002fc800078e0006 */
[----:B------:R-:W-:Y:S01]  /*0b20*/  @!P2 IMAD.MOV.U32 R18, RZ, RZ, R9 ;  /* 0x000000ffff12a224 */ /* 0x000fe200078e0009 */
[----:B------:R-:W-:Y:S01]  /*0b30*/  @!P2 MOV R12, R8 ;  /* 0x00000008000ca202 */ /* 0x000fe20000000f00 */
[----:B------:R1:W2:Y:S04]  /*0b40*/  @!UP2 SYNCS.EXCH.64 URZ, [UR8+0xc8], UR4 ;  /* 0x0000c804083fa5b2 */ /* 0x0002a80008000100 */
[----:B------:R3:W-:Y:S01]  /*0b50*/  STL [R1+0xbc], R12 ;  /* 0x0000bc0c01007387 */ /* 0x0007e20000100800 */
[----:B------:R-:W-:-:S03]  /*0b60*/  NOP ;  /* 0x0000000000007918 */ /* 0x000fc60000000000 */
[----:B------:R3:W-:Y:S01]  /*0b70*/  STL [R1+0xc0], R18 ;  /* 0x0000c01201007387 */ /* 0x0007e20000100800 */
[----:B-1----:R-:W-:-:S03]  /*0b80*/  UIMAD.WIDE.U32 UR4, UR6, UR7, URZ ;  /* 0x00000007060472a5 */ /* 0x002fc6000f8e003f */
[----:B------:R-:W-:Y:S02]  /*0b90*/  ULDC UR6, c[0x0][0x14] ;  /* 0x0000050000067ab9 */ /* 0x000fe40000000800 */
[----:B------:R-:W-:Y:S02]  /*0ba0*/  UIMAD.WIDE.U32 UR50, UR4, UR6, URZ ;  /* 0x00000006043272a5 */ /* 0x000fe4000f8e003f */
[----:B------:R-:W-:-:S04]  /*0bb0*/  UIMAD UR39, UR5, UR6, URZ ;  /* 0x00000006052772a4 */ /* 0x000fc8000f8e023f */
[----:B------:R-:W-:Y:S01]  /*0bc0*/  UIADD3 UR39, UR51, UR39, URZ ;  /* 0x0000002733277290 */ /* 0x000fe2000fffe03f */
[----:B--2---:R-:W-:Y:S06]  /*0bd0*/  BAR.SYNC.DEFER_BLOCKING 0x0 ;  /* 0x0000000000007b1d */ /* 0x004fec0000010000 */
[----:B---3--:R-:W-:Y:S05]  /*0be0*/  @!P0 BRA `(.L_x_8) ;  /* 0x000000a800308947 */ /* 0x008fea0003800000 */
[----:B------:R-:W-:-:S06]  /*0bf0*/  UISETP.GT.U32.AND UP0, UPT, UR9, 0x1, UPT ;  /* 0x000000010900788c */ /* 0x000fcc000bf04070 */
[----:B------:R-:W-:-:S13]  /*0c00*/  PLOP3.LUT P0, PT, PT, PT, UP0, 0x80, 0x0 ;  /* 0x000000000000781c */ /* 0x000fda0003f0f008 */
[----:B------:R-:W-:Y:S05]  /*0c10*/  @P0 EXIT ;  /* 0x000000000000094d */ /* 0x000fea0003800000 */
[----:B------:R-:W-:Y:S01]  /*0c20*/  PRMT R2, RZ, 0x7610, R2 ;  /* 0x00007610ff027816 */ /* 0x000fe20000000002 */
[----:B------:R-:W-:Y:S01]  /*0c30*/  ULDC.64 UR4, c[0x0][0x8f8] ;  /* 0x00023e0000047ab9 */ /* 0x000fe20000000a00 */
[----:B------:R-:W-:Y:S01]  /*0c40*/  UMOV UR41, 0xffffffff ;  /* 0xffffffff00297882 */ /* 0x000fe20000000000 */
[----:B------:R-:W-:Y:S01]  /*0c50*/  ISETP.GE.U32.AND P0, PT, R12, UR4, PT ;  /* 0x000000040c007c0c */ /* 0x000fe2000bf06070 */
[----:B------:R-:W-:Y:S01]  /*0c60*/  UMOV UR43, 0xffffffff ;  /* 0xffffffff002b7882 */ /* 0x000fe20000000000 */
[----:B------:R1:W-:Y:S01]  /*0c70*/  STL.S16 [R1+0xc4], R2 ;  /* 0x0000c40201007387 */ /* 0x0003e20000100600 */
[----:B------:R-:W-:Y:S02]  /*0c80*/  MOV R4, 0xffffffff ;  /* 0xffffffff00047802 */ /* 0x000fe40000000f00 */
[----:B------:R-:W-:Y:S02]  /*0c90*/  ISETP.GE.U32.AND.EX P0, PT, R18, UR5, PT, P0 ;  /* 0x0000000512007c0c */ /* 0x000fe4000bf06100 */
[----:B------:R-:W-:-:S11]  /*0ca0*/  PRMT R0, RZ, 0x7610, R0 ;  /* 0x00007610ff007816 */ /* 0x000fd60000000000 */
[----:B-1----:R-:W-:Y:S05]  /*0cb0*/  @P0 BRA `(.L_x_9) ;  /* 0x0000000400680947 */ /* 0x002fea0003800000 */
[----:B------:R-:W1:Y:S01]  /*0cc0*/  LDC.64 R14, c[0x0][0x8d0] ;  /* 0x00023400ff0e7b82 */ /* 0x000e620000000a00 */
[----:B------:R-:W-:Y:S01]  /*0cd0*/  IMAD.MOV.U32 R2, RZ, RZ, R12 ;  /* 0x000000ffff027224 */ /* 0x000fe200078e000c */
[----:B------:R-:W-:-:S06]  /*0ce0*/  MOV R3, R18 ;  /* 0x0000001200037202 */ /* 0x000fcc0000000f00 */
[----:B------:R-:W2:Y:S08]  /*0cf0*/  LDC R0, c[0x0][0x8d8] ;  /* 0x00023600ff007b82 */ /* 0x000eb00000000800 */
[----:B------:R-:W3:Y:S01]  /*0d00*/  LDC.64 R16, c[0x0][0x8c8] ;  /* 0x00023200ff107b82 */ /* 0x000ee20000000a00 */
[----:B-1----:R-:W-:-:S04]  /*0d10*/  ISETP.NE.U32.AND P0, PT, R14, RZ, PT ;  /* 0x000000ff0e00720c */ /* 0x002fc80003f05070 */
[----:B------:R-:W-:-:S13]  /*0d20*/  ISETP.NE.AND.EX P0, PT, R15, RZ, PT, P0 ;  /* 0x000000ff0f00720c */ /* 0x000fda0003f05300 */
[----:B--23--:R-:W-:Y:S05]  /*0d30*/  @!P0 BRA `(.L_x_10) ;  /* 0x0000000000288947 */ /* 0x00cfea0003800000 */
[----:B------:R-:W1:Y:S02]  /*0d40*/  LDC R11, c[0x0][0x8dc] ;  /* 0x00023700ff0b7b82 */ /* 0x000e640000000800 */
[----:B-1----:R-:W-:-:S05]  /*0d50*/  IADD3 R11, P0, R12, R11, RZ ;  /* 0x0000000b0c0b7210 */ /* 0x002fca0007f1e0ff */
[----:B------:R-:W-:-:S04]  /*0d60*/  IMAD.X R13, RZ, RZ, R18, P0 ;  /* 0x000000ffff0d7224 */ /* 0x000fc800000e0612 */
[----:B------:R-:W-:-:S04]  /*0d70*/  IMAD.WIDE.U32 R2, R13, R14, RZ ;  /* 0x0000000e0d027225 */ /* 0x000fc800078e00ff */
[----:B------:R-:W-:-:S04]  /*0d80*/  IMAD.WIDE.U32 R8, P0, R11, R15, R2 ;  /* 0x0000000f0b087225 */ /* 0x000fc80007800002 */
[----:B------:R-:W-:Y:S01]  /*0d90*/  IMAD.WIDE.U32 R2, R11, R14, RZ ;  /* 0x0000000e0b027225 */ /* 0x000fe200078e00ff */
[----:B------:R-:W-:-:S03]  /*0da0*/  IADD3.X R11, RZ, RZ, RZ, P0, !PT ;  /* 0x000000ffff0b7210 */ /* 0x000fc600007fe4ff */
[----:B------:R-:W-:Y:S01]  /*0db0*/  IMAD.MOV.U32 R10, RZ, RZ, R9 ;  /* 0x000000ffff0a7224 */ /* 0x000fe200078e0009 */
[----:B------:R-:W-:-:S05]  /*0dc0*/  IADD3 RZ, P0, R3, R8, RZ ;  /* 0x0000000803ff7210 */ /* 0x000fca0007f1e0ff */
[----:B------:R-:W-:-:S08]  /*0dd0*/  IMAD.WIDE.U32.X R2, R13, R15, R10, P0 ;  /* 0x0000000f0d027225 */ /* 0x000fd000000e040a */
.L_x_10:
[-CC-:B------:R-:W-:Y:S01]  /*0de0*/  SHF.R.U64 R21, R2, R0.reuse, R3.reuse ;  /* 0x0000000002157219 */ /* 0x180fe20000001203 */
[----:B------:R-:W1:Y:S01]  /*0df0*/  LDC R4, c[0x0][0x8c0] ;  /* 0x00023000ff047b82 */ /* 0x000e620000000800 */
[----:B------:R-:W-:Y:S01]  /*0e00*/  SHF.R.U32.HI R0, RZ, R0, R3 ;  /* 0x00000000ff007219 */ /* 0x000fe20000011603 */
[----:B------:R-:W-:Y:S01]  /*0e10*/  IMAD.MOV.U32 R2, RZ, RZ, R12 ;  /* 0x000000ffff027224 */ /* 0x000fe200078e000c */
[----:B------:R-:W-:Y:S01]  /*0e20*/  IADD3 R7, P0, RZ, -R21, RZ ;  /* 0x80000015ff077210 */ /* 0x000fe20007f1e0ff */
[----:B------:R-:W-:Y:S01]  /*0e30*/  ULDC UR4, c[0x0][0x150] ;  /* 0x0000540000047ab9 */ /* 0x000fe20000000800 */
[----:B------:R-:W-:Y:S01]  /*0e40*/  ULDC UR5, c[0x0][0x154] ;  /* 0x0000550000057ab9 */ /* 0x000fe20000000800 */
[----:B------:R-:W-:Y:S02]  /*0e50*/  MOV R9, 0xffffffff ;  /* 0xffffffff00097802 */ /* 0x000fe40000000f00 */
[----:B------:R-:W-:Y:S01]  /*0e60*/  IADD3.X R3, RZ, ~R0, RZ, P0, !PT ;  /* 0x80000000ff037210 */ /* 0x000fe200007fe4ff */
[----:B------:R-:W2:Y:S04]  /*0e70*/  LDC R8, c[0x0][0x8b0] ;  /* 0x00022c00ff087b82 */ /* 0x000ea80000000800 */
[----:B------:R-:W-:Y:S01]  /*0e80*/  IMAD R0, R3, R16, RZ ;  /* 0x0000001003007224 */ /* 0x000fe200078e02ff */
[----:B------:R-:W-:-:S03]  /*0e90*/  MOV R3, R18 ;  /* 0x0000001200037202 */ /* 0x000fc60000000f00 */
[----:B------:R-:W3:Y:S01]  /*0ea0*/  LDC R10, c[0x0][0x148] ;  /* 0x00005200ff0a7b82 */ /* 0x000ee20000000800 */
[----:B------:R-:W-:-:S04]  /*0eb0*/  IMAD.WIDE.U32 R2, R7, R16, R2 ;  /* 0x0000001007027225 */ /* 0x000fc800078e0002 */
[----:B------:R-:W-:Y:S01]  /*0ec0*/  IMAD R7, R7, R17, R0 ;  /* 0x0000001107077224 */ /* 0x000fe200078e0200 */
[----:B------:R-:W-:Y:S02]  /*0ed0*/  I2FP.F32.U32 R0, R6 ;  /* 0x0000000600007245 */ /* 0x000fe40000201000 */
[----:B------:R-:W4:Y:S01]  /*0ee0*/  LDC.64 R16, c[0x0][0x8e8] ;  /* 0x00023a00ff107b82 */ /* 0x000f220000000a00 */
[----:B------:R-:W-:Y:S02]  /*0ef0*/  IMAD.IADD R7, R3, 0x1, R7 ;  /* 0x0000000103077824 */ /* 0x000fe400078e0207 */
[----:B------:R-:W-:Y:S01]  /*0f00*/  FMUL R0, R0, UR4 ;  /* 0x0000000400007c20 */ /* 0x000fe20008400000 */
[----:B------:R-:W-:Y:S02]  /*0f10*/  ULDC UR4, c[0x0][0x900] ;  /* 0x0002400000047ab9 */ /* 0x000fe40000000800 */
[-CC-:B-1----:R-:W-:Y:S02]  /*0f20*/  SHF.R.U64 R12, R2, R4.reuse, R7.reuse ;  /* 0x00000004020c7219 */ /* 0x182fe40000001207 */
[----:B------:R-:W1:Y:S01]  /*0f30*/  LDC R3, c[0x0][0x144] ;  /* 0x00005100ff037b82 */ /* 0x000e620000000800 */
[----:B------:R-:W-:Y:S01]  /*0f40*/  SHF.R.U32.HI R7, RZ, R4, R7 ;  /* 0x00000004ff077219 */ /* 0x000fe20000011607 */
[----:B------:R5:W3:Y:S01]  /*0f50*/  F2I.U32.TRUNC.NTZ R2, R0 ;  /* 0x0000000000027305 */ /* 0x000ae2000020f000 */
[----:B------:R-:W-:-:S02]  /*0f60*/  I2FP.F32.U32 R4, R5 ;  /* 0x0000000500047245 */ /* 0x000fc40000201000 */
[-CC-:B--2---:R-:W-:Y:S02]  /*0f70*/  SHF.R.U64 R11, R12, R8.reuse, R7.reuse ;  /* 0x000000080c0b7219 */ /* 0x184fe40000001207 */
[----:B------:R-:W-:Y:S01]  /*0f80*/  SHF.R.U32.HI R7, RZ, R8, R7 ;  /* 0x00000008ff077219 */ /* 0x000fe20000011607 */
[----:B------:R-:W2:Y:S01]  /*0f90*/  LDC R15, c[0x0][0x8a8] ;  /* 0x00022a00ff0f7b82 */ /* 0x000ea20000000800 */
[----:B------:R-:W-:Y:S01]  /*0fa0*/  FMUL R4, R4, UR5 ;  /* 0x0000000504047c20 */ /* 0x000fe20008400000 */
[----:B-----5:R-:W-:Y:S02]  /*0fb0*/  SHF.L.U32 R0, R9, UR4, RZ ;  /* 0x0000000409007c19 */ /* 0x020fe400080006ff */
[----:B------:R-:W-:-:S03]  /*0fc0*/  SHF.R.U64 R20, R11, UR4, R7 ;  /* 0x000000040b147c19 */ /* 0x000fc60008001207 */
[----:B------:R-:W1:Y:S01]  /*0fd0*/  F2I.U32.TRUNC.NTZ R4, R4 ;  /* 0x0000000400047305 */ /* 0x000e62000020f000 */
[----:B------:R-:W2:Y:S01]  /*0fe0*/  LDC R14, c[0x0][0x8f0] ;  /* 0x00023c00ff0e7b82 */ /* 0x000ea20000000800 */
[----:B----4-:R-:W-:Y:S01]  /*0ff0*/  ISETP.NE.U32.AND P0, PT, R16, RZ, PT ;  /* 0x000000ff1000720c */ /* 0x010fe20003f05070 */
[----:B---3--:R-:W-:Y:S01]  /*1000*/  IMAD.MOV R8, RZ, RZ, -R2 ;  /* 0x000000ffff087224 */ /* 0x008fe200078e0a02 */
[----:B------:R-:W-:Y:S02]  /*1010*/  LOP3.LUT R2, RZ, R0, RZ, 0x33, !PT ;  /* 0x00000000ff027212 */ /* 0x000fe400078e33ff */
[----:B------:R-:W-:Y:S02]  /*1020*/  ISETP.NE.AND.EX P0, PT, R17, RZ, PT, P0 ;  /* 0x000000ff1100720c */ /* 0x000fe40003f05300 */
[----:B------:R-:W-:Y:S01]  /*1030*/  SHF.R.U32.HI R7, RZ, UR4, R7 ;  /* 0x00000004ff077c19 */ /* 0x000fe20008011607 */
[----:B------:R-:W3:Y:S01]  /*1040*/  LDC R19, c[0x0][0x8e0] ;  /* 0x00023800ff137b82 */ /* 0x000ee20000000800 */
[----:B-1----:R-:W-:Y:S01]  /*1050*/  IMAD R0, R3, R8, R6 ;  /* 0x0000000803007224 */ /* 0x002fe200078e0206 */
[----:B------:R-:W-:-:S02]  /*1060*/  LOP3.LUT R11, R11, R2, RZ, 0xc0, !PT ;  /* 0x000000020b0b7212 */ /* 0x000fc400078ec0ff */
[----:B------:R-:W-:Y:S01]  /*1070*/  MOV R2, R20 ;  /* 0x0000001400027202 */ /* 0x000fe20000000f00 */
[----:B------:R-:W-:-:S03]  /*1080*/  IMAD.MOV.U32 R3, RZ, RZ, R7 ;  /* 0x000000ffff037224 */ /* 0x000fc600078e0007 */
[----:B------:R-:W1:Y:S02]  /*1090*/  LDC R18, c[0x0][0x8b8] ;  /* 0x00022e00ff127b82 */ /* 0x000e640000000800 */
[----:B------:R-:W-:Y:S05]  /*10a0*/  @!P0 BRA `(.L_x_11) ;  /* 0x0000000000288947 */ /* 0x000fea0003800000 */
[----:B------:R-:W4:Y:S02]  /*10b0*/  LDC R9, c[0x0][0x8f4] ;  /* 0x00023d00ff097b82 */ /* 0x000f240000000800 */
[----:B----4-:R-:W-:-:S04]  /*10c0*/  IADD3 R9, P0, R20, R9, RZ ;  /* 0x0000000914097210 */ /* 0x010fc80007f1e0ff */
[----:B------:R-:W-:-:S05]  /*10d0*/  IADD3.X R13, RZ, R7, RZ, P0, !PT ;  /* 0x00000007ff0d7210 */ /* 0x000fca00007fe4ff */
[----:B------:R-:W-:-:S04]  /*10e0*/  IMAD.WIDE.U32 R2, R13, R16, RZ ;  /* 0x000000100d027225 */ /* 0x000fc800078e00ff */
[----:B------:R-:W-:-:S04]  /*10f0*/  IMAD.WIDE.U32 R6, P0, R9, R17, R2 ;  /* 0x0000001109067225 */ /* 0x000fc80007800002 */
[----:B------:R-:W-:Y:S01]  /*1100*/  IMAD.WIDE.U32 R2, R9, R16, RZ ;  /* 0x0000001009027225 */ /* 0x000fe200078e00ff */
[----:B------:R-:W-:-:S03]  /*1110*/  MOV R8, R7 ;  /* 0x0000000700087202 */ /* 0x000fc60000000f00 */
[----:B------:R-:W-:Y:S01]  /*1120*/  IMAD.X R9, RZ, RZ, RZ, P0 ;  /* 0x000000ffff097224 */ /* 0x000fe200000e06ff */
[----:B------:R-:W-:-:S05]  /*1130*/  IADD3 RZ, P0, R3, R6, RZ ;  /* 0x0000000603ff7210 */ /* 0x000fca0007f1e0ff */
[----:B------:R-:W-:-:S08]  /*1140*/  IMAD.WIDE.U32.X R2, R13, R17, R8, P0 ;  /* 0x000000110d027225 */ /* 0x000fd000000e0408 */
.L_x_11:
[----:B--2---:R-:W-:Y:S01]  /*1150*/  SHF.R.U64 R2, R2, R14, R3 ;  /* 0x0000000e02027219 */ /* 0x004fe20000001203 */
[----:B------:R-:W-:Y:S01]  /*1160*/  USHF.L.U32 UR4, UR38, UR4, URZ ;  /* 0x0000000426047299 */ /* 0x000fe2000800063f */
[----:B------:R-:W-:Y:S01]  /*1170*/  IADD3 R3, R15, -0x1, RZ ;  /* 0xffffffff0f037810 */ /* 0x000fe20007ffe0ff */
[----:B------:R-:W-:Y:S01]  /*1180*/  IMAD.MOV R4, RZ, RZ, -R4 ;  /* 0x000000ffff047224 */ /* 0x000fe200078e0a04 */
[----:B------:R-:W-:Y:S01]  /*1190*/  R2UR UR43, R21 ;  /* 0x00000000152b72ca */ /* 0x000fe200000e0000 */
[----:B------:R-:W-:Y:S01]  /*11a0*/  IMAD.MOV R6, RZ, RZ, -R2 ;  /* 0x000000ffff067224 */ /* 0x000fe200078e0a02 */
[----:B------:R-:W-:Y:S01]  /*11b0*/  LOP3.LUT R3, R12, R3, RZ, 0xc0, !PT ;  /* 0x000000030c037212 */ /* 0x000fe200078ec0ff */
[----:B------:R-:W-:Y:S02]  /*11c0*/  IMAD R11, R2, UR4, R11 ;  /* 0x00000004020b7c24 */ /* 0x000fe4000f8e020b */
[----:B------:R-:W-:Y:S02]  /*11d0*/  @P2 IMAD R0, R10, R4, R5 ;  /* 0x000000040a002224 */ /* 0x000fe400078e0205 */
[----:B---3--:R-:W-:-:S02]  /*11e0*/  IMAD R2, R6, R19, R20 ;  /* 0x0000001306027224 */ /* 0x008fc400078e0214 */
[----:B-1----:R-:W-:Y:S02]  /*11f0*/  IMAD R0, R11, R18, R0 ;  /* 0x000000120b007224 */ /* 0x002fe400078e0200 */
[----:B------:R-:W-:-:S05]  /*1200*/  IMAD R3, R2, R15, R3 ;  /* 0x0000000f02037224 */ /* 0x000fca00078e0203 */
[----:B------:R-:W-:Y:S02]  /*1210*/  SEL R2, R3, R0, !P2 ;  /* 0x0000000003027207 */ /* 0x000fe40005000000 */
[----:B------:R-:W-:Y:S02]  /*1220*/  SEL R4, R0, R3, !P2 ;  /* 0x0000000300047207 */ /* 0x000fe40005000000 */
[----:B------:R-:W-:Y:S02]  /*1230*/  R2UR UR41, R2 ;  /* 0x00000000022972ca */ /* 0x000fe400000e0000 */
[----:B------:R-:W-:-:S04]  /*1240*/  MOV R2, 0x1 ;  /* 0x0000000100027802 */ /* 0x000fc80000000f00 */
[----:B------:R-:W-:-:S09]  /*1250*/  PRMT R0, R2, 0x7610, R0 ;  /* 0x0000761002007816 */ /* 0x000fd20000000000 */
.L_x_9:
[----:B------:R-:W-:-:S08]  /*1260*/  NOP ;  /* 0x0000000000007918 */ /* 0x000fd00000000000 */
[----:B------:R-:W1:Y:S02]  /*1270*/  USETMAXREG.TRY_ALLOC.CTAPOOL UP0, 0xe8 ;  /* 0x000000e8000079c8 */ /* 0x000e640008000600 */
[----:B-1----:R-:W-:-:S13]  /*1280*/  PLOP3.LUT P0, PT, PT, PT, UP0, 0x80, 0x0 ;  /* 0x000000000000781c */ /* 0x002fda0003f0f008 */
[----:B------:R-:W-:Y:S05]  /*1290*/  @!P0 BRA `(.L_x_9) ;  /* 0xfffffffc00f08947 */ /* 0x000fea000383ffff */
[----:B------:R-:W-:Y:S02]  /*12a0*/  ULDC.64 UR4, c[0x0][0x590] ;  /* 0x0001640000047ab9 */ /* 0x000fe40000000a00 */
[----:B------:R-:W-:-:S04]  /*12b0*/  ISETP.NE.U32.AND P0, PT, RZ, UR4, PT ;  /* 0x00000004ff007c0c */ /* 0x000fc8000bf05070 */
[----:B------:R-:W-:-:S13]  /*12c0*/  ISETP.NE.AND.EX P0, PT, RZ, UR5, PT, P0 ;  /* 0x00000005ff007c0c */ /* 0x000fda000bf05300 */
[----:B------:R-:W-:Y:S05]  /*12d0*/  @P0 BRA `(.L_x_12) ;  /* 0x0000000000340947 */ /* 0x000fea0003800000 */
[----:B------:R-:W-:Y:S02]  /*12e0*/  ULDC.64 UR4, c[0x0][0x588] ;  /* 0x0001620000047ab9 */ /* 0x000fe40000000a00 */
[----:B------:R-:W-:-:S04]  /*12f0*/  ISETP.NE.U32.AND P0, PT, RZ, UR4, PT ;  /* 0x00000004ff007c0c */ /* 0x000fc8000bf05070 */
[----:B------:R-:W-:-:S13]  /*1300*/  ISETP.NE.AND.EX P0, PT, RZ, UR5, PT, P0 ;  /* 0x00000005ff007c0c */ /* 0x000fda000bf05300 */
[----:B------:R-:W-:Y:S05]  /*1310*/  @!P0 BRA `(.L_x_13) ;  /* 0x0000000000148947 */ /* 0x000fea0003800000 */
[----:B------:R-:W1:Y:S02]  /*1320*/  LDC.64 R16, c[0x0][0x588] ;  /* 0x00016200ff107b82 */ /* 0x000e640000000a00 */
[----:B-1----:R1:W5:Y:S01]  /*1330*/  LDG.E R16, desc[UR52][R16.64] ;  /* 0x0000003410107981 */ /* 0x002362000c1e1900 */
[----:B------:R-:W-:-:S05]  /*1340*/  IMAD.MOV.U32 R2, RZ, RZ, 0x1 ;  /* 0x00000001ff027424 */ /* 0x000fca00078e00ff */
[----:B------:R1:W-:Y:S01]  /*1350*/  STL.S16 [R1+0xc4], R2 ;  /* 0x0000c40201007387 */ /* 0x0003e20000100600 */
[----:B------:R-:W-:Y:S05]  /*1360*/  BRA `(.L_x_12) ;  /* 0x0000000000107947 */ /* 0x000fea0003800000 */
.L_x_13:
[----:B------:R-:W-:Y:S01]  /*1370*/  MOV R2, 0x1 ;  /* 0x0000000100027802 */ /* 0x000fe20000000f00 */
[----:B------:R-:W-:Y:S02]  /*1380*/  ULDC UR4, c[0x0][0x580] ;  /* 0x0001600000047ab9 */ /* 0x000fe40000000800 */
[----:B------:R-:W-:Y:S02]  /*1390*/  IMAD.U32 R16, RZ, RZ, UR4 ;  /* 0x00000004ff107e24 */ /* 0x000fe4000f8e00ff */
[----:B------:R2:W-:Y:S05]  /*13a0*/  STL.S16 [R1+0xc4], R2 ;  /* 0x0000c40201007387 */ /* 0x0005ea0000100600 */
.L_x_12:
        /* <DEDUP_REMOVED lines=8> */
[----:B-12---:R-:W1:Y:S02]  /*1430*/  LDC.64 R2, c[0x0][0x5a8] ;  /* 0x00016a00ff027b82 */ /* 0x006e640000000a00 */
[----:B-1----:R3:W5:Y:S01]  /*1440*/  LDG.E R2, desc[UR52][R2.64] ;  /* 0x0000003402027981 */ /* 0x002762000c1e1900 */
[----:B------:R-:W-:Y:S05]  /*1450*/  BRA `(.L_x_14) ;  /* 0x0000000000087947 */ /* 0x000fea0003800000 */
.L_x_15:
[----:B------:R-:W-:Y:S02]  /*1460*/  ULDC UR4, c[0x0][0x5a0] ;  /* 0x0001680000047ab9 */ /* 0x000fe40000000800 */
[----:B-12---:R-:W-:-:S07]  /*1470*/  MOV R2, UR4 ;  /* 0x0000000400027c02 */ /* 0x006fce0008000f00 */
.L_x_14:
[----:B------:R-:W-:-:S13]  /*1480*/  LOP3.LUT P0, RZ, R0, 0xff, RZ, 0xc0, !PT ;  /* 0x000000ff00ff7812 */ /* 0x000fda000780c0ff */
[----:B------:R-:W-:Y:S05]  /*1490*/  @!P0 EXIT ;  /* 0x000000000000894d */ /* 0x000fea0003800000 */
[----:B------:R4:W-:Y:S01]  /*14a0*/  STL [R1+0xb8], RZ ;  /* 0x0000b8ff01007387 */ /* 0x0009e20000100800 */
[----:B------:R-:W-:Y:S01]  /*14b0*/  ULDC UR4, c[0x0][0x28c] ;  /* 0x0000a30000047ab9 */ /* 0x000fe20000000800 */
[----:B------:R-:W-:Y:S02]  /*14c0*/  ULOP3.LUT UR55, UR46, 0x1, URZ, 0xfc, !UPT ;  /* 0x000000012e377892 */ /* 0x000fe4000f8efc3f */
[----:B------:R4:W-:Y:S01]  /*14d0*/  STL [R1+0xb4], RZ ;  /* 0x0000b4ff01007387 */ /* 0x0009e20000100800 */
[----:B------:R-:W-:Y:S02]  /*14e0*/  UIADD3 UR4, UR4, 0x3f, URZ ;  /* 0x0000003f04047890 */ /* 0x000fe4000fffe03f */
[----:B------:R-:W-:Y:S02]  /*14f0*/  ULOP3.LUT UR54, UR45, 0x1, URZ, 0xfc, !UPT ;  /* 0x000000012d367892 */ /* 0x000fe4000f8efc3f */
[----:B------:R-:W-:Y:S01]  /*1500*/  USHF.R.S32.HI UR5, URZ, 0x1f, UR4 ;  /* 0x0000001f3f057899 */ /* 0x000fe20008011404 */
[----:B------:R-:W-:Y:S01]  /*1510*/  ULDC.64 UR58, c[0x0][0x198] ;  /* 0x00006600003a7ab9 */ /* 0x000fe20000000a00 */
[----:B------:R-:W-:-:S02]  /*1520*/  UMOV UR36, URZ ;  /* 0x0000003f00247c82 */ /* 0x000fc40008000000 */
[----:B------:R-:W-:Y:S01]  /*1530*/  ULEA.HI UR5, UR5, UR4, URZ, 0x6 ;  /* 0x0000000405057291 */ /* 0x000fe2000f8f303f */
[----:B------:R-:W-:-:S03]  /*1540*/  UMOV UR44, URZ ;  /* 0x0000003f002c7c82 */ /* 0x000fc60008000000 */
[----:B----4-:R-:W-:-:S12]  /*1550*/  USHF.R.S32.HI UR56, URZ, 0x6, UR5 ;  /* 0x000000063f387899 */ /* 0x010fd80008011405 */
.L_x_138:
[----:B------:R-:W4:Y:S01]  /*1560*/  S2R R0, SR_TID.X ;  /* 0x0000000000007919 */ /* 0x000f220000002100 */
[----:B------:R-:W2:Y:S01]  /*1570*/  S2UR UR9, SR_CgaCtaId ;  /* 0x00000000000979c3 */ /* 0x000ea20000008800 */
[----:B------:R-:W-:Y:S01]  /*1580*/  UMOV UR49, 0x400 ;  /* 0x0000040000317882 */ /* 0x000fe20000000000 */
[----:B------:R-:W-:Y:S01]  /*1590*/  UMOV UR4, URZ ;  /* 0x0000003f00047c82 */ /* 0x000fe20008000000 */
[----:B------:R-:W-:Y:S01]  /*15a0*/  STL [R1+0xb0], RZ ;  /* 0x0000b0ff01007387 */ /* 0x000fe20000100800 */
[----:B------:R-:W-:Y:S01]  /*15b0*/  UMOV UR8, URZ ;  /* 0x0000003f00087c82 */ /* 0x000fe20008000000 */
[----:B------:R-:W-:Y:S01]  /*15c0*/  UMOV UR5, URZ ;  /* 0x0000003f00057c82 */ /* 0x000fe20008000000 */
[----:B------:R-:W-:Y:S01]  /*15d0*/  UMOV UR10, UR44 ;  /* 0x0000002c000a7c82 */ /* 0x000fe20008000000 */
[----:B------:R-:W-:Y:S01]  /*15e0*/  STL [R1+0xac], RZ ;  /* 0x0000acff01007387 */ /* 0x000fe20000100800 */
[----:B---3--:R-:W3:Y:S01]  /*15f0*/  LDC R3, c[0x0][0x28c] ;  /* 0x0000a300ff037b82 */ /* 0x008ee20000000800 */
[----:B------:R-:W-:Y:S01]  /*1600*/  CS2R R228, SRZ ;  /* 0x0000000000e47805 */ /* 0x000fe2000001ff00 */
[----:B-1----:R-:W-:Y:S01]  /*1610*/  IMAD.MOV.U32 R17, RZ, RZ, RZ ;  /* 0x000000ffff117224 */ /* 0x002fe200078e00ff */
[----:B------:R-:W-:Y:S01]  /*1620*/  STL [R1+0xa8], RZ ;  /* 0x0000a8ff01007387 */ /* 0x000fe20000100800 */
[----:B------:R-:W-:-:S02]  /*1630*/  CS2R R18, SRZ ;  /* 0x0000000000127805 */ /* 0x000fc4000001ff00 */
[----:B------:R-:W-:Y:S02]  /*1640*/  CS2R R22, SRZ ;  /* 0x0000000000167805 */ /* 0x000fe4000001ff00 */
[----:B------:R-:W-:Y:S01]  /*1650*/  CS2R R152, SRZ ;  /* 0x0000000000987805 */ /* 0x000fe2000001ff00 */
[----:B------:R-:W-:Y:S01]  /*1660*/  STL [R1+0xa4], RZ ;  /* 0x0000a4ff01007387 */ /* 0x000fe20000100800 */
[----:B------:R-:W-:Y:S02]  /*1670*/  CS2R R154, SRZ ;  /* 0x00000000009a7805 */ /* 0x000fe4000001ff00 */
[----:B------:R-:W-:Y:S02]  /*1680*/  CS2R R156, SRZ ;  /* 0x00000000009c7805 */ /* 0x000fe4000001ff00 */
[----:B------:R-:W-:Y:S01]  /*1690*/  CS2R R158, SRZ ;  /* 0x00000000009e7805 */ /* 0x000fe2000001ff00 */
[----:B------:R-:W-:Y:S01]  /*16a0*/  STL [R1+0xa0], RZ ;  /* 0x0000a0ff01007387 */ /* 0x000fe20000100800 */
[----:B------:R-:W-:-:S02]  /*16b0*/  CS2R R160, SRZ ;  /* 0x0000000000a07805 */ /* 0x000fc4000001ff00 */
[----:B------:R-:W-:Y:S02]  /*16c0*/  CS2R R162, SRZ ;  /* 0x0000000000a27805 */ /* 0x000fe4000001ff00 */
[----:B------:R-:W-:Y:S01]  /*16d0*/  CS2R R164, SRZ ;  /* 0x0000000000a47805 */ /* 0x000fe2000001ff00 */
[----:B------:R-:W-:Y:S01]  /*16e0*/  STL [R1+0x9c], RZ ;  /* 0x00009cff01007387 */ /* 0x000fe20000100800 */
[----:B--2---:R-:W-:Y:S01]  /*16f0*/  ULEA UR49, UR9, UR49, 0x18 ;  /* 0x0000003109317291 */ /* 0x004fe2000f8ec03f */
[----:B------:R-:W-:Y:S02]  /*1700*/  CS2R R166, SRZ ;  /* 0x0000000000a67805 */ /* 0x000fe4000001ff00 */
[----:B------:R-:W-:Y:S01]  /*1710*/  CS2R R168, SRZ ;  /* 0x0000000000a87805 */ /* 0x000fe2000001ff00 */
[----:B------:R-:W-:Y:S01]  /*1720*/  STL [R1+0x98], RZ ;  /* 0x000098ff01007387 */ /* 0x000fe20000100800 */
[----:B------:R-:W-:Y:S02]  /*1730*/  CS2R R170, SRZ ;  /* 0x0000000000aa7805 */ /* 0x000fe4000001ff00 */
[----:B------:R-:W-:-:S02]  /*1740*/  CS2R R172, SRZ ;  /* 0x0000000000ac7805 */ /* 0x000fc4000001ff00 */
[----:B------:R-:W-:Y:S02]  /*1750*/  CS2R R174, SRZ ;  /* 0x0000000000ae7805 */ /* 0x000fe4000001ff00 */
[----:B----4-:R-:W-:Y:S01]  /*1760*/  LOP3.LUT R0, R0, 0x80, RZ, 0xc0, !PT ;  /* 0x0000008000007812 */ /* 0x010fe200078ec0ff */
[----:B------:R-:W-:Y:S01]  /*1770*/  STL [R1+0x94], RZ ;  /* 0x000094ff01007387 */ /* 0x000fe20000100800 */
[----:B---3--:R-:W-:Y:S02]  /*1780*/  ISETP.GE.AND P0, PT, R3, 0x1, PT ;  /* 0x000000010300780c */ /* 0x008fe40003f06270 */
[----:B------:R-:W-:Y:S02]  /*1790*/  CS2R R176, SRZ ;  /* 0x0000000000b07805 */ /* 0x000fe4000001ff00 */
[----:B------:R-:W-:Y:S01]  /*17a0*/  SHF.R.U32.HI R0, RZ, 0x7, R0 ;  /* 0x00000007ff007819 */ /* 0x000fe20000011600 */
        /* <DEDUP_REMOVED lines=8> */
[----:B------:R-:W1:Y:S01]  /*1830*/  SHFL.IDX PT, R0, R0, RZ, 0x1f ;  /* 0x00001fff00007589 */ /* 0x000e6200000e0000 */
[----:B------:R-:W-:-:S02]  /*1840*/  CS2R R190, SRZ ;  /* 0x0000000000be7805 */ /* 0x000fc4000001ff00 */
[----:B------:R-:W-:Y:S02]  /*1850*/  CS2R R192, SRZ ;  /* 0x0000000000c07805 */ /* 0x000fe4000001ff00 */
[----:B------:R-:W-:Y:S01]  /*1860*/  CS2R R194, SRZ ;  /* 0x0000000000c27805 */ /* 0x000fe2000001ff00 */
[----:B------:R2:W-:Y:S01]  /*1870*/  STL [R1+0x88], RZ ;  /* 0x000088ff01007387 */ /* 0x0005e20000100800 */
[----:B------:R-:W-:Y:S02]  /*1880*/  CS2R R196, SRZ ;  /* 0x0000000000c47805 */ /* 0x000fe4000001ff00 */
[----:B------:R-:W-:Y:S02]  /*1890*/  CS2R R198, SRZ ;  /* 0x0000000000c67805 */ /* 0x000fe4000001ff00 */
[----:B------:R-:W-:Y:S01]  /*18a0*/  CS2R R200, SRZ ;  /* 0x0000000000c87805 */ /* 0x000fe2000001ff00 */
[----:B------:R2:W-:Y:S01]  /*18b0*/  STL [R1+0x84], RZ ;  /* 0x000084ff01007387 */ /* 0x0005e20000100800 */
        /* <DEDUP_REMOVED lines=16> */
[----:B-1----:R-:W-:-:S02]  /*19c0*/  R2UR UR6, R0 ;  /* 0x00000000000672ca */ /* 0x002fc400000e0000 */
[----:B------:R-:W-:Y:S02]  /*19d0*/  CS2R R226, SRZ ;  /* 0x0000000000e27805 */ /* 0x000fe4000001ff00 */
[----:B------:R-:W-:Y:S01]  /*19e0*/  MOV R0, UR36 ;  /* 0x0000002400007c02 */ /* 0x000fe20008000f00 */
        /* <DEDUP_REMOVED lines=9> */
[----:B------:R-:W-:Y:S01]  /*1a80*/  CS2R R36, SRZ ;  /* 0x0000000000247805 */ /* 0x000fe2000001ff00 */
[----:B------:R-:W-:Y:S01]  /*1a90*/  ULEA.HI UR7, UR6, UR6, URZ, 0x1 ;  /* 0x0000000606077291 */ /* 0x000fe2000f8f083f */
[----:B------:R-:W-:Y:S01]  /*1aa0*/  CS2R R38, SRZ ;  /* 0x0000000000267805 */ /* 0x000fe2000001ff00 */
[----:B------:R2:W-:Y:S01]  /*1ab0*/  STL [R1+0x64], RZ ;  /* 0x000064ff01007387 */ /* 0x0005e20000100800 */
[----:B------:R-:W-:Y:S01]  /*1ac0*/  CS2R R40, SRZ ;  /* 0x0000000000287805 */ /* 0x000fe2000001ff00 */
[----:B------:R-:W-:Y:S01]  /*1ad0*/  ULOP3.LUT UR7, UR7, 0xffffe, URZ, 0xc0, !UPT ;  /* 0x000ffffe07077892 */ /* 0x000fe2000f8ec03f */
[----:B------:R-:W-:Y:S01]  /*1ae0*/  CS2R R42, SRZ ;  /* 0x00000000002a7805 */ /* 0x000fe2000001ff00 */
[----:B------:R2:W-:Y:S01]  /*1af0*/  STL [R1+0x60], RZ ;  /* 0x000060ff01007387 */ /* 0x0005e20000100800 */
[----:B------:R-:W-:Y:S01]  /*1b00*/  CS2R R44, SRZ ;  /* 0x00000000002c7805 */ /* 0x000fe2000001ff00 */
[----:B------:R-:W-:Y:S01]  /*1b10*/  UIADD3 UR7, UR6, -UR7, URZ ;  /* 0x8000000706077290 */ /* 0x000fe2000fffe03f */
[----:B------:R-:W-:Y:S01]  /*1b20*/  CS2R R46, SRZ ;  /* 0x00000000002e7805 */ /* 0x000fe2000001ff00 */
[----:B------:R2:W-:Y:S01]  /*1b30*/  STL [R1+0x5c], RZ ;  /* 0x00005cff01007387 */ /* 0x0005e20000100800 */
[----:B------:R-:W-:Y:S01]  /*1b40*/  CS2R R48, SRZ ;  /* 0x0000000000307805 */ /* 0x000fe2000001ff00 */
[----:B------:R-:W-:Y:S01]  /*1b50*/  ULEA UR7, UR7, UR49, 0xc ;  /* 0x0000003107077291 */ /* 0x000fe2000f8e603f */
[----:B------:R-:W-:Y:S01]  /*1b60*/  CS2R R50, SRZ ;  /* 0x0000000000327805 */ /* 0x000fe2000001ff00 */
[----:B------:R2:W-:Y:S01]  /*1b70*/  STL [R1+0x58], RZ ;  /* 0x000058ff01007387 */ /* 0x0005e20000100800 */
[----:B------:R-:W-:Y:S01]  /*1b80*/  CS2R R52, SRZ ;  /* 0x0000000000347805 */ /* 0x000fe2000001ff00 */
[----:B------:R-:W-:Y:S01]  /*1b90*/  UIADD3 UR7, UR7, 0x6200, URZ ;  /* 0x0000620007077890 */ /* 0x000fe2000fffe03f */
[----:B------:R-:W-:Y:S01]  /*1ba0*/  CS2R R54, SRZ ;  /* 0x0000000000367805 */ /* 0x000fe2000001ff00 */
[----:B------:R2:W-:Y:S01]  /*1bb0*/  STL [R1+0x54], RZ ;  /* 0x000054ff01007387 */ /* 0x0005e20000100800 */
[----:B------:R-:W-:Y:S01]  /*1bc0*/  CS2R R56, SRZ ;  /* 0x0000000000387805 */ /* 0x000fe2000001ff00 */
[----:B------:R-:W-:Y:S01]  /*1bd0*/  USHF.R.U32.HI UR7, URZ, 0x4, UR7 ;  /* 0x000000043f077899 */ /* 0x000fe20008011607 */
[----:B------:R-:W-:Y:S01]  /*1be0*/  CS2R R58, SRZ ;  /* 0x00000000003a7805 */ /* 0x000fe2000001ff00 */
[----:B------:R2:W-:Y:S01]  /*1bf0*/  STL [R1+0x50], RZ ;  /* 0x000050ff01007387 */ /* 0x0005e20000100800 */
[----:B------:R-:W-:Y:S01]  /*1c00*/  CS2R R60, SRZ ;  /* 0x00000000003c7805 */ /* 0x000fe2000001ff00 */
[----:B------:R-:W-:Y:S01]  /*1c10*/  ULOP3.LUT UR9, UR7, 0x3fff, URZ, 0xc0, !UPT ;  /* 0x00003fff07097892 */ /* 0x000fe2000f8ec03f */
        /* <DEDUP_REMOVED lines=59> */
[----:B------:R-:W-:Y:S01]  /*1fd0*/  CS2R R150, SRZ ;  /* 0x0000000000967805 */ /* 0x000fe2000001ff00 */
[----:B------:R2:W-:Y:S04]  /*1fe0*/  STL [R1+0x10], RZ ;  /* 0x000010ff01007387 */ /* 0x0005e80000100800 */
[----:B------:R2:W-:Y:S04]  /*1ff0*/  STL [R1+0xc], RZ ;  /* 0x00000cff01007387 */ /* 0x0005e80000100800 */
[----:B------:R2:W-:Y:S04]  /*2000*/  STL [R1+0x8], RZ ;  /* 0x000008ff01007387 */ /* 0x0005e80000100800 */
[----:B------:R2:W-:Y:S04]  /*2010*/  STL [R1+0x4], RZ ;  /* 0x000004ff01007387 */ /* 0x0005e80000100800 */
[----:B------:R2:W-:Y:S01]  /*2020*/  STL [R1], RZ ;  /* 0x000000ff01007387 */ /* 0x0005e20000100800 */
[----:B------:R-:W-:Y:S05]  /*2030*/  @!P0 BRA `(.L_x_16) ;  /* 0x0000001000c88947 */ /* 0x000fea0003800000 */
[----:B------:R-:W-:-:S06]  /*2040*/  UISETP.NE.AND UP0, UPT, UR55, 0x3, UPT ;  /* 0x000000033700788c */ /* 0x000fcc000bf05270 */
[----:B------:R-:W-:-:S13]  /*2050*/  PLOP3.LUT P1, PT, PT, PT, UP0, 0x80, 0x0 ;  /* 0x000000000000781c */ /* 0x000fda0003f2f008 */
[----:B------:R-:W-:Y:S05]  /*2060*/  @!P1 BRA `(.L_x_17) ;  /* 0x0000000000049947 */ /* 0x000fea0003800000 */
[----:B------:R-:W-:Y:S01]  /*2070*/  BPT.TRAP 0x1 ;  /* 0x000000040000795c */ /* 0x000fe20000300000 */
.L_x_17:
[----:B------:R-:W-:Y:S01]  /*2080*/  ULEA UR4, UR44, UR49, 0x3 ;  /* 0x000000312c047291 */ /* 0x000fe2000f8e183f */
[----:B------:R-:W-:-:S05]  /*2090*/  IMAD.U32 R0, RZ, RZ, UR36 ;  /* 0x00000024ff007e24 */ /* 0x000fca000f8e00ff */
[----:B------:R-:W-:-:S04]  /*20a0*/  SHF.L.U32 R0, R0, 0x1f, RZ ;  /* 0x0000001f00007819 */ /* 0x000fc800000006ff */
[----:B------:R1:W3:Y:S01]  /*20b0*/  SYNCS.PHASECHK.TRANS64.TRYWAIT P0, [UR4], R0 ;  /* 0x00000000ff0075a7 */ /* 0x0002e20008000144 */
[----:B------:R-:W-:Y:S05]  /*20c0*/  @!P1 BRA `(.L_x_18) ;  /* 0x0000000000049947 */ /* 0x000fea0003800000 */
[----:B------:R-:W-:Y:S01]  /*20d0*/  BPT.TRAP 0x1 ;  /* 0x000000040000795c */ /* 0x000fe20000300000 */
.L_x_18:
[----:B---3--:R-:W-:Y:S05]  /*20e0*/  @P0 BRA `(.L_x_19) ;  /* 0x0000000000080947 */ /* 0x008fea0003800000 */
[----:B------:R-:W3:Y:S02]  /*20f0*/  SYNCS.PHASECHK.TRANS64.TRYWAIT P0, [UR4], R0 ;  /* 0x00000000ff0075a7 */ /* 0x000ee40008000144 */
[----:B---3--:R-:W-:Y:S05]  /*2100*/  @!P0 BRA `(.L_x_20) ;  /* 0x000000c400888947 */ /* 0x008fea0003800000 */
.L_x_19:
[----:B------:R-:W-:Y:S01]  /*2110*/  UIADD3 UR4, UR49, 0x16200, URZ ;  /* 0x0001620031047890 */ /* 0x000fe2000fffe03f */
[----:B------:R-:W-:Y:S01]  /*2120*/  WARPGROUP.ARRIVE ;  /* 0x00000000000079c5 */ /* 0x000fe20000000000 */
[----:B------:R-:W-:Y:S01]  /*2130*/  ULOP3.LUT UR5, UR9, 0x10000, URZ, 0xfc, !UPT ;  /* 0x0001000009057892 */ /* 0x000fe2000f8efc3f */
[----:B------:R4:W-:Y:S01]  /*2140*/  STL [R1+0xb0], RZ ;  /* 0x0000b0ff01007387 */ /* 0x0009e20000100800 */
[----:B------:R-:W-:Y:S01]  /*2150*/  USHF.R.U32.HI UR4, URZ, 0x4, UR4 ;  /* 0x000000043f047899 */ /* 0x000fe20008011604 */
[----:B------:R-:W-:Y:S01]  /*2160*/  CS2R R228, SRZ ;  /* 0x0000000000e47805 */ /* 0x000fe2000001ff00 */
[----:B------:R-:W-:Y:S01]  /*2170*/  UMOV UR7, 0x80000020 ;  /* 0x8000002000077882 */ /* 0x000fe20000000000 */
[----:B------:R4:W-:Y:S01]  /*2180*/  STL [R1+0xac], RZ ;  /* 0x0000acff01007387 */ /* 0x0009e20000100800 */
[----:B------:R-:W-:Y:S01]  /*2190*/  ULOP3.LUT UR4, UR4, 0x3fff, URZ, 0xc0, !UPT ;  /* 0x00003fff04047892 */ /* 0x000fe2000f8ec03f */
[----:B------:R-:W-:Y:S01]  /*21a0*/  MOV R17, RZ ;  /* 0x000000ff00117202 */ /* 0x000fe20000000f00 */
[----:B------:R-:W-:Y:S01]  /*21b0*/  UMOV UR8, 0x2 ;  /* 0x0000000200087882 */ /* 0x000fe20000000000 */
[----:B------:R4:W-:Y:S01]  /*21c0*/  STL [R1+0xa8], RZ ;  /* 0x0000a8ff01007387 */ /* 0x0009e20000100800 */
[----:B------:R-:W-:Y:S01]  /*21d0*/  ULOP3.LUT UR6, UR4, 0x10000, URZ, 0xfc, !UPT ;  /* 0x0001000004067892 */ /* 0x000fe2000f8efc3f */
[----:B------:R-:W-:Y:S01]  /*21e0*/  CS2R R18, SRZ ;  /* 0x0000000000127805 */ /* 0x000fe2000001ff00 */
[----:B------:R-:W-:Y:S01]  /*21f0*/  ULEA UR4, UR44, UR5, 0x9 ;  /* 0x000000052c047291 */ /* 0x000fe2000f8e483f */
[----:B------:R4:W-:Y:S01]  /*2200*/  STL [R1+0xa4], RZ ;  /* 0x0000a4ff01007387 */ /* 0x0009e20000100800 */
[----:B------:R-:W-:Y:S01]  /*2210*/  ULEA UR6, UR44, UR6, 0xa ;  /* 0x000000062c067291 */ /* 0x000fe2000f8e503f */
[----:B------:R-:W-:Y:S01]  /*2220*/  CS2R R22, SRZ ;  /* 0x0000000000167805 */ /* 0x000fe2000001ff00 */
[----:B------:R-:W-:Y:S01]  /*2230*/  UMOV UR5, 0x80000020 ;  /* 0x8000002000057882 */ /* 0x000fe20000000000 */
[----:B------:R4:W-:Y:S01]  /*2240*/  STL [R1+0xa0], RZ ;  /* 0x0000a0ff01007387 */ /* 0x0009e20000100800 */
[----:B------:R-:W-:-:S02]  /*2250*/  CS2R R152, SRZ ;  /* 0x0000000000987805 */ /* 0x000fc4000001ff00 */
[----:B------:R-:W-:Y:S02]  /*2260*/  CS2R R154, SRZ ;  /* 0x00000000009a7805 */ /* 0x000fe4000001ff00 */
[----:B------:R-:W-:Y:S01]  /*2270*/  CS2R R156, SRZ ;  /* 0x00000000009c7805 */ /* 0x000fe2000001ff00 */
[----:B------:R4:W-:Y:S01]  /*2280*/  STL [R1+0x9c], RZ ;  /* 0x00009cff01007387 */ /* 0x0009e20000100800 */
[----:B------:R-:W-:Y:S01]  /*2290*/  CS2R R158, SRZ ;  /* 0x00000000009e7805 */ /* 0x000fe2000001ff00 */
[----:B------:R-:W-:Y:S01]  /*22a0*/  QGMMA.64x256x32.F32.E4M3.E4M3 R24, gdesc[UR4], RZ, !UPT, gsb0 ;  /* 0x03e00000041879f3 */ /* 0x000fe2000c0008ff */
[----:B------:R-:W-:Y:S01]  /*22b0*/  UIADD3 UR4, UR4, 0x2, URZ ;  /* 0x0000000204047890 */ /* 0x000fe2000fffe03f */
[----:B------:R4:W-:Y:S01]  /*22c0*/  STL [R1+0x98], RZ ;  /* 0x000098ff01007387 */ /* 0x0009e20000100800 */
[----:B------:R-:W-:Y:S01]  /*22d0*/  UIADD3 UR6, UR6, 0x2, URZ ;  /* 0x0000000206067890 */ /* 0x000fe2000fffe03f */
[----:B------:R-:W-:Y:S01]  /*22e0*/  CS2R R160, SRZ ;  /* 0x0000000000a07805 */ /* 0x000fe2000001ff00 */
[----:B------:R-:W-:Y:S01]  /*22f0*/  UMOV UR5, 0x80000020 ;  /* 0x8000002000057882 */ /* 0x000fe20000000000 */
[----:B------:R-:W-:Y:S01]  /*2300*/  UMOV UR7, 0x80000020 ;  /* 0x8000002000077882 */ /* 0x000fe20000000000 */
        /* <DEDUP_REMOVED lines=44> */
[----:B------:R4:W-:Y:S04]  /*25d0*/  STL [R1+0x68], RZ ;  /* 0x000068ff01007387 */ /* 0x0009e80000100800 */
        /* <DEDUP_REMOVED lines=25> */
[----:B------:R4:W-:Y:S01]  /*2770*/  STL [R1], RZ ;  /* 0x000000ff01007387 */ /* 0x0009e20000100800 */
[----:B------:R-:W-:-:S02]  /*2780*/  WARPGROUP.DEPBAR.LE gsb0, 0x0 ;  /* 0x00008000000079c5 */ /* 0x000fc40000010000 */
[----:B------:R-:W-:-:S06]  /*2790*/  WARPGROUP.ARRIVE ;  /* 0x00000000000079c5 */ /* 0x000fcc0000000000 */
[----:B------:R-:W-:Y:S01]  /*27a0*/  QGMMA.64x256x32.F32.E4M3.E4M3 R24, gdesc[UR4], R24, gsb0 ;  /* 0x03e00000041879f3 */ /* 0x000fe20008000818 */
[----:B------:R-:W-:Y:S02]  /*27b0*/  ULDC UR4, c[0x0][0x50c] ;  /* 0x0001430000047ab9 */ /* 0x000fe40000000800 */
[----:B------:R-:W-:-:S04]  /*27c0*/  UISETP.NE.AND UP0, UPT, UR4, 0x2, UPT ;  /* 0x000000020400788c */ /* 0x000fc8000bf05270 */
[----:B------:R-:W-:-:S06]  /*27d0*/  USEL UR4, URZ, 0x1, UP0 ;  /* 0x000000013f047887 */ /* 0x000fcc0008000000 */
[----:B------:R-:W-:Y:S01]  /*27e0*/  ISETP.NE.AND P0, PT, RZ, UR4, PT ;  /* 0x00000004ff007c0c */ /* 0x000fe2000bf05270 */
[----:B------:R-:W-:-:S12]  /*27f0*/  WARPGROUP.DEPBAR.LE gsb0, 0x0 ;  /* 0x00008000000079c5 */ /* 0x000fd80000010000 */
[----:B----4-:R-:W-:Y:S05]  /*2800*/  @!P0 BRA `(.L_x_21) ;  /* 0x0000000800b88947 */ /* 0x010fea0003800000 */
[----:B------:R-:W-:Y:S01]  /*2810*/  FADD R5, RZ, R107 ;  /* 0x0000006bff057221 */ /* 0x000fe20000000000 */
[----:B-1-3--:R-:W-:-:S01]  /*2820*/  FADD R0, RZ, R108 ;  /* 0x0000006cff007221 */ /* 0x00afc20000000000 */
[----:B------:R-:W-:Y:S01]  /*2830*/  FADD R3, RZ, R109 ;  /* 0x0000006dff037221 */ /* 0x000fe20000000000 */
[----:B------:R-:W-:-:S01]  /*2840*/  FADD R227, RZ, R24 ;  /* 0x00000018ffe37221 */ /* 0x000fc20000000000 */
[----:B------:R-:W-:Y:S01]  /*2850*/  FADD R226, RZ, R25 ;  /* 0x00000019ffe27221 */ /* 0x000fe20000000000 */
[----:B------:R1:W-:Y:S01]  /*2860*/  STL [R1], R5 ;  /* 0x0000000501007387 */ /* 0x0003e20000100800 */
[----:B------:R-:W-:-:S01]  /*2870*/  FADD R225, RZ, R26 ;  /* 0x0000001affe17221 */ /* 0x000fc20000000000 */
[----:B------:R-:W-:Y:S01]  /*2880*/  FADD R224, RZ, R27 ;  /* 0x0000001bffe07221 */ /* 0x000fe20000000000 */
[----:B------:R-:W-:-:S01]  /*2890*/  FADD R223, RZ, R28 ;  /* 0x0000001cffdf7221 */ /* 0x000fc20000000000 */
[----:B------:R3:W-:Y:S01]  /*28a0*/  STL [R1+0x4], R0 ;  /* 0x0000040001007387 */ /* 0x0007e20000100800 */
[----:B------:R-:W-:-:S01]  /*28b0*/  FADD R222, RZ, R29 ;  /* 0x0000001dffde7221 */ /* 0x000fc20000000000 */
[----:B------:R-:W-:Y:S01]  /*28c0*/  FADD R221, RZ, R30 ;  /* 0x0000001effdd7221 */ /* 0x000fe20000000000 */
[----:B------:R-:W-:-:S01]  /*28d0*/  FADD R220, RZ, R31 ;  /* 0x0000001fffdc7221 */ /* 0x000fc20000000000 */
[----:B------:R4:W-:Y:S01]  /*28e0*/  STL [R1+0x8], R3 ;  /* 0x0000080301007387 */ /* 0x0009e20000100800 */
[----:B------:R-:W-:-:S01]  /*28f0*/  FADD R219, RZ, R32 ;  /* 0x00000020ffdb7221 */ /* 0x000fc20000000000 */
[----:B-1----:R-:W-:Y:S01]  /*2900*/  FADD R5, RZ, R110 ;  /* 0x0000006eff057221 */ /* 0x002fe20000000000 */
[----:B------:R-:W-:-:S01]  /*2910*/  FADD R218, RZ, R33 ;  /* 0x00000021ffda7221 */ /* 0x000fc20000000000 */
[----:B------:R-:W-:Y:S01]  /*2920*/  FADD R217, RZ, R34 ;  /* 0x00000022ffd97221 */ /* 0x000fe20000000000 */
[----:B------:R-:W-:-:S01]  /*2930*/  FADD R216, RZ, R35 ;  /* 0x00000023ffd87221 */ /* 0x000fc20000000000 */
[----:B---3--:R-:W-:Y:S01]  /*2940*/  FADD R0, RZ, R111 ;  /* 0x0000006fff007221 */ /* 0x008fe20000000000 */
[----:B------:R1:W-:Y:S01]  /*2950*/  STL [R1+0xc], R5 ;  /* 0x00000c0501007387 */ /* 0x0003e20000100800 */
[----:B------:R-:W-:-:S01]  /*2960*/  FADD R215, RZ, R36 ;  /* 0x00000024ffd77221 */ /* 0x000fc20000000000 */
[----:B------:R-:W-:Y:S01]  /*2970*/  FADD R214, RZ, R37 ;  /* 0x00000025ffd67221 */ /* 0x000fe20000000000 */
[----:B----4-:R-:W-:-:S01]  /*2980*/  FADD R3, RZ, R112 ;  /* 0x00000070ff037221 */ /* 0x010fc20000000000 */
        /* <DEDUP_REMOVED lines=90> */
[----:B------:R-:W-:Y:S01]  /*2f30*/  FADD R159, RZ, R92 ;  /* 0x0000005cff9f7221 */ /* 0x000fe20000000000 */
[----:B------:R-:W-:-:S01]  /*2f40*/  FADD R158, RZ, R93 ;  /* 0x0000005dff9e7221 */ /* 0x000fc20000000000 */
[----:B------:R-:W-:Y:S01]  /*2f50*/  FADD R157, RZ, R94 ;  /* 0x0000005eff9d7221 */ /* 0x000fe20000000000 */
[----:B------:R-:W-:-:S01]  /*2f60*/  FADD R156, RZ, R95 ;  /* 0x0000005fff9c7221 */ /* 0x000fc20000000000 */
[----:B------:R3:W-:Y:S01]  /*2f70*/  STL [R1+0x5c], R3 ;  /* 0x00005c0301007387 */ /* 0x0007e20000100800 */
[----:B------:R-:W-:-:S01]  /*2f80*/  FADD R155, RZ, R96 ;  /* 0x00000060ff9b7221 */ /* 0x000fc20000000000 */
[----:B-1----:R-:W-:Y:S01]  /*2f90*/  FADD R5, RZ, R134 ;  /* 0x00000086ff057221 */ /* 0x002fe20000000000 */
[----:B------:R-:W-:-:S01]  /*2fa0*/  FADD R154, RZ, R97 ;  /* 0x00000061ff9a7221 */ /* 0x000fc20000000000 */
[----:B------:R1:W-:Y:S01]  /*2fb0*/  STL [R1+0x58], R0 ;  /* 0x0000580001007387 */ /* 0x0003e20000100800 */
[----:B------:R-:W-:-:S01]  /*2fc0*/  FADD R153, RZ, R98 ;  /* 0x00000062ff997221 */ /* 0x000fc20000000000 */
[----:B------:R-:W-:Y:S01]  /*2fd0*/  FADD R152, RZ, R99 ;  /* 0x00000063ff987221 */ /* 0x000fe20000000000 */
[----:B------:R-:W-:-:S01]  /*2fe0*/  FADD R23, RZ, R100 ;  /* 0x00000064ff177221 */ /* 0x000fc20000000000 */
[----:B------:R-:W-:Y:S01]  /*2ff0*/  FADD R22, RZ, R101 ;  /* 0x00000065ff167221 */ /* 0x000fe20000000000 */
[----:B------:R-:W-:-:S01]  /*3000*/  FADD R19, RZ, R102 ;  /* 0x00000066ff137221 */ /* 0x000fc20000000000 */
[----:B---3--:R-:W-:Y:S01]  /*3010*/  FADD R3, RZ, R132 ;  /* 0x00000084ff037221 */ /* 0x008fe20000000000 */
[----:B------:R-:W-:-:S01]  /*3020*/  FADD R18, RZ, R103 ;  /* 0x00000067ff127221 */ /* 0x000fc20000000000 */
[----:B------:R-:W-:Y:S01]  /*3030*/  FADD R17, RZ, R104 ;  /* 0x00000068ff117221 */ /* 0x000fe20000000000 */
[----:B------:R-:W-:-:S01]  /*3040*/  FADD R228, RZ, R105 ;  /* 0x00000069ffe47221 */ /* 0x000fc20000000000 */
[----:B-1----:R-:W-:Y:S01]  /*3050*/  FADD R0, RZ, R131 ;  /* 0x00000083ff007221 */ /* 0x002fe20000000000 */
[----:B------:R-:W-:-:S01]  /*3060*/  FADD R229, RZ, R106 ;  /* 0x0000006affe57221 */ /* 0x000fc20000000000 */
[----:B------:R-:W-:-:S03]  /*3070*/  UMOV UR8, URZ ;  /* 0x0000003f00087c82 */ /* 0x000fc60008000000 */
[----:B------:R1:W-:Y:S04]  /*3080*/  STL [R1+0x60], R0 ;  /* 0x0000600001007387 */ /* 0x0003e80000100800 */
[----:B------:R3:W-:Y:S01]  /*3090*/  STL [R1+0x64], R3 ;  /* 0x0000640301007387 */ /* 0x0007e20000100800 */
[----:B-1----:R-:W-:-:S01]  /*30a0*/  FADD R0, RZ, R133 ;  /* 0x00000085ff007221 */ /* 0x002fc20000000000 */
[----:B---3--:R-:W-:-:S04]  /*30b0*/  FADD R3, RZ, R135 ;  /* 0x00000087ff037221 */ /* 0x008fc80000000000 */
[----:B------:R1:W-:Y:S04]  /*30c0*/  STL [R1+0x68], R0 ;  /* 0x0000680001007387 */ /* 0x0003e80000100800 */
[----:B------:R3:W-:Y:S04]  /*30d0*/  STL [R1+0x6c], R5 ;  /* 0x00006c0501007387 */ /* 0x0007e80000100800 */
[----:B------:R4:W-:Y:S01]  /*30e0*/  STL [R1+0x70], R3 ;  /* 0x0000700301007387 */ /* 0x0009e20000100800 */
[----:B-1----:R-:W-:-:S01]  /*30f0*/  FADD R0, RZ, R136 ;  /* 0x00000088ff007221 */ /* 0x002fc20000000000 */
[----:B---3--:R-:W-:-:S04]  /*3100*/  FADD R5, RZ, R137 ;  /* 0x00000089ff057221 */ /* 0x008fc80000000000 */
[----:B------:R1:W-:Y:S01]  /*3110*/  STL [R1+0x74], R0 ;  /* 0x0000740001007387 */ /* 0x0003e20000100800 */
[----:B----4-:R-:W-:-:S03]  /*3120*/  FADD R3, RZ, R138 ;  /* 0x0000008aff037221 */ /* 0x010fc60000000000 */
        /* <DEDUP_REMOVED lines=26> */
[----:B-1----:R-:W-:-:S05]  /*32d0*/  FADD R0, RZ, R151 ;  /* 0x00000097ff007221 */ /* 0x002fca0000000000 */
[----:B------:R4:W-:Y:S02]  /*32e0*/  STL [R1+0xb0], R0 ;  /* 0x0000b00001007387 */ /* 0x0009e40000100800 */
.L_x_21:
[----:B------:R-:W-:-:S04]  /*32f0*/  UIADD3 UR10, UR44, 0x1, URZ ;  /* 0x000000012c0a7890 */ /* 0x000fc8000fffe03f */
[----:B------:R-:W-:-:S04]  /*3300*/  UISETP.NE.AND UP0, UPT, UR10, 0x8, UPT ;  /* 0x000000080a00788c */ /* 0x000fc8000bf05270 */
[----:B------:R-:W-:Y:S02]  /*3310*/  USEL UR5, URZ, 0x1, UP0 ;  /* 0x000000013f057887 */ /* 0x000fe40008000000 */
[----:B------:R-:W-:Y:S02]  /*3320*/  USEL UR10, UR10, URZ, UP0 ;  /* 0x0000003f0a0a7287 */ /* 0x000fe40008000000 */
[----:B------:R-:W-:-:S06]  /*3330*/  ULOP3.LUT UR5, UR36, UR5, URZ, 0x3c, !UPT ;  /* 0x0000000524057292 */ /* 0x000fcc000f8e3c3f */
[----:B-1-34-:R-:W-:Y:S01]  /*3340*/  IMAD.U32 R0, RZ, RZ, UR5 ;  /* 0x00000005ff007e24 */ /* 0x01afe2000f8e00ff */
[----:B------:R-:W-:-:S06]  /*3350*/  UMOV UR5, 0x1 ;  /* 0x0000000100057882 */ /* 0x000fcc0000000000 */
.L_x_16:
[----:B------:R-:W-:-:S04]  /*3360*/  UISETP.LT.AND UP0, UPT, UR56, 0x1, UPT ;  /* 0x000000013800788c */ /* 0x000fc8000bf01270 */
[----:B------:R-:W-:-:S04]  /*3370*/  USEL UR6, UR56, 0x1, UP0 ;  /* 0x0000000138067887 */ /* 0x000fc80008000000 */
[----:B------:R-:W-:-:S04]  /*3380*/  UIADD3 UR6, UR56, -UR6, URZ ;  /* 0x8000000638067290 */ /* 0x000fc8000fffe03f */
[----:B------:R-:W-:-:S06]  /*3390*/  UISETP.GE.AND UP0, UPT, UR6, 0x1, UPT ;  /* 0x000000010600788c */ /* 0x000fcc000bf06270 */
[----:B------:R-:W-:-:S13]  /*33a0*/  PLOP3.LUT P0, PT, PT, PT, UP0, 0x80, 0x0 ;  /* 0x000000000000781c */ /* 0x000fda0003f0f008 */
[----:B------:R-:W-:Y:S05]  /*33b0*/  @!P0 BRA `(.L_x_22) ;  /* 0x00000010008c8947 */ /* 0x000fea0003800000 */
[----:B------:R-:W-:Y:S01]  /*33c0*/  UMOV UR11, UR6 ;  /* 0x00000006000b7c82 */ /* 0x000fe20008000000 */
[----:B------:R-:W-:Y:S01]  /*33d0*/  UMOV UR12, UR44 ;  /* 0x0000002c000c7c82 */ /* 0x000fe20008000000 */
[----:B------:R-:W-:-:S05]  /*33e0*/  ULDC UR13, c[0x0][0x50c] ;  /* 0x00014300000d7ab9 */ /* 0x000fca0000000800 */
.L_x_30:
[----:B------:R-:W-:-:S06]  /*33f0*/  UISETP.NE.AND UP0, UPT, UR55, 0x3, UPT ;  /* 0x000000033700788c */ /* 0x000fcc000bf05270 */
[----:B------:R-:W-:-:S13]  /*3400*/  PLOP3.LUT P1, PT, PT, PT, UP0, 0x80, 0x0 ;  /* 0x000000000000781c */ /* 0x000fda0003f2f008 */
[----:B-1-3--:R-:W-:Y:S05]  /*3410*/  @!P1 BRA `(.L_x_23) ;  /* 0x0000000000049947 */ /* 0x00afea0003800000 */
[----:B------:R-:W-:Y:S01]  /*3420*/  BPT.TRAP 0x1 ;  /* 0x000000040000795c */ /* 0x000fe20000300000 */
.L_x_23:
[----:B------:R-:W-:Y:S01]  /*3430*/  ULEA UR6, UR10, UR49, 0x3 ;  /* 0x000000310a067291 */ /* 0x000fe2000f8e183f */
[----:B------:R-:W-:-:S08]  /*3440*/  SHF.L.U32 R3, R0, 0x1f, RZ ;  /* 0x0000001f00037819 */ /* 0x000fd000000006ff */
[----:B------:R1:W3:Y:S01]  /*3450*/  SYNCS.PHASECHK.TRANS64.TRYWAIT P0, [UR6], R3 ;  /* 0x00000003ff0075a7 */ /* 0x0002e20008000146 */
[----:B------:R-:W-:Y:S05]  /*3460*/  @!P1 BRA `(.L_x_24) ;  /* 0x0000000000049947 */ /* 0x000fea0003800000 */
[----:B------:R-:W-:Y:S01]  /*3470*/  BPT.TRAP 0x1 ;  /* 0x000000040000795c */ /* 0x000fe20000300000 */
.L_x_24:
[----:B---3--:R-:W-:Y:S05]  /*3480*/  @P0 BRA `(.L_x_25) ;  /* 0x0000000000080947 */ /* 0x008fea0003800000 */
[----:B------:R-:W3:Y:S02]  /*3490*/  SYNCS.PHASECHK.TRANS64.TRYWAIT P0, [UR6], R3 ;  /* 0x00000003ff0075a7 */ /* 0x000ee40008000146 */
[----:B---3--:R-:W-:Y:S05]  /*34a0*/  @!P0 BRA `(.L_x_26) ;  /* 0x000000b000b88947 */ /* 0x008fea0003800000 */
.L_x_25:
[----:B------:R-:W-:Y:S01]  /*34b0*/  UIADD3 UR6, UR49, 0x16200, URZ ;  /* 0x0001620031067890 */ /* 0x000fe2000fffe03f */
[----:B------:R-:W-:Y:S01]  /*34c0*/  WARPGROUP.ARRIVE ;  /* 0x00000000000079c5 */ /* 0x000fe20000000000 */
[----:B------:R-:W-:Y:S02]  /*34d0*/  UISETP.NE.AND UP0, UPT, UR4, URZ, UPT ;  /* 0x0000003f0400728c */ /* 0x000fe4000bf05270 */
[----:B------:R-:W-:Y:S02]  /*34e0*/  USHF.R.U32.HI UR6, URZ, 0x4, UR6 ;  /* 0x000000043f067899 */ /* 0x000fe40008011606 */
[----:B------:R-:W-:Y:S02]  /*34f0*/  USEL UR5, UR5, URZ, !UP0 ;  /* 0x0000003f05057287 */ /* 0x000fe4000c000000 */
[----:B------:R-:W-:Y:S02]  /*3500*/  ULOP3.LUT UR6, UR6, 0x3fff, URZ, 0xc0, !UPT ;  /* 0x00003fff06067892 */ /* 0x000fe4000f8ec03f */
[----:B------:R-:W-:-:S02]  /*3510*/  ULOP3.LUT UR4, UR9, 0x10000, URZ, 0xfc, !UPT ;  /* 0x0001000009047892 */ /* 0x000fc4000f8efc3f */
[----:B------:R-:W-:Y:S02]  /*3520*/  ULOP3.LUT UR6, UR6, 0x10000, URZ, 0xfc, !UPT ;  /* 0x0001000006067892 */ /* 0x000fe4000f8efc3f */
[----:B------:R-:W-:Y:S02]  /*3530*/  UISETP.NE.U32.AND UP0, UPT, UR5, URZ, UPT ;  /* 0x0000003f0500728c */ /* 0x000fe4000bf05070 */
[----:B------:R-:W-:Y:S02]  /*3540*/  ULEA UR4, UR10, UR4, 0x9 ;  /* 0x000000040a047291 */ /* 0x000fe4000f8e483f */
[----:B------:R-:W-:Y:S01]  /*3550*/  ULEA UR6, UR10, UR6, 0xa ;  /* 0x000000060a067291 */ /* 0x000fe2000f8e503f */
[----:B------:R-:W-:Y:S01]  /*3560*/  UMOV UR5, 0x80000020 ;  /* 0x8000002000057882 */ /* 0x000fe20000000000 */
[----:B------:R-:W-:Y:S01]  /*3570*/  UMOV UR7, 0x80000020 ;  /* 0x8000002000077882 */ /* 0x000fe20000000000 */
[----:B------:R-:W-:-:S06]  /*3580*/  UIADD3 UR8, UR8, 0x2, URZ ;  /* 0x0000000208087890 */ /* 0x000fcc000fffe03f */
[----:B------:R-:W-:Y:S01]  /*3590*/  QGMMA.64x256x32.F32.E4M3.E4M3 R24, gdesc[UR4], R24, UP0, gsb0 ;  /* 0x03e00000041879f3 */ /* 0x000fe2000b800818 */
[----:B------:R-:W-:Y:S02]  /*35a0*/  UIADD3 UR4, UR4, 0x2, URZ ;  /* 0x0000000204047890 */ /* 0x000fe4000fffe03f */
[----:B------:R-:W-:Y:S01]  /*35b0*/  UIADD3 UR6, UR6, 0x2, URZ ;  /* 0x0000000206067890 */ /* 0x000fe2000fffe03f */
[----:B------:R-:W-:Y:S01]  /*35c0*/  UMOV UR5, 0x80000020 ;  /* 0x8000002000057882 */ /* 0x000fe20000000000 */
[----:B------:R-:W-:Y:S01]  /*35d0*/  UMOV UR7, 0x80000020 ;  /* 0x8000002000077882 */ /* 0x000fe20000000000 */
[----:B------:R-:W-:Y:S01]  /*35e0*/  UISETP.NE.AND UP0, UPT, UR8, UR13, UPT ;  /* 0x0000000d0800728c */ /* 0x000fe2000bf05270 */
[----:B------:R-:W-:Y:S02]  /*35f0*/  WARPGROUP.DEPBAR.LE gsb0, 0x0 ;  /* 0x00008000000079c5 */ /* 0x000fe40000010000 */
[----:B------:R-:W-:-:S15]  /*3600*/  WARPGROUP.ARRIVE ;  /* 0x00000000000079c5 */ /* 0x000fde0000000000 */
[----:B------:R-:W-:-:S04]  /*3610*/  NOP ;  /* 0x0000000000007918 */ /* 0x000fc80000000000 */
[----:B------:R-:W-:Y:S01]  /*3620*/  QGMMA.64x256x32.F32.E4M3.E4M3 R24, gdesc[UR4], R24, gsb0 ;  /* 0x03e00000041879f3 */ /* 0x000fe20008000818 */
[----:B------:R-:W-:-:S06]  /*3630*/  USEL UR4, URZ, 0x1, UP0 ;  /* 0x000000013f047887 */ /* 0x000fcc0008000000 */
[----:B------:R-:W-:Y:S01]  /*3640*/  ISETP.NE.AND P0, PT, RZ, UR4, PT ;  /* 0x00000004ff007c0c */ /* 0x000fe2000bf05270 */
[----:B------:R-:W-:-:S12]  /*3650*/  WARPGROUP.DEPBAR.LE gsb0, 0x0 ;  /* 0x00008000000079c5 */ /* 0x000fd80000010000 */
[----:B------:R-:W-:Y:S05]  /*3660*/  @!P0 BRA `(.L_x_27) ;  /* 0x0000000c00848947 */ /* 0x000fea0003800000 */
[----:B------:R-:W4:Y:S04]  /*3670*/  LDL.LU R15, [R1] ;  /* 0x00000000010f7983 */ /* 0x000f280000300800 */
[----:B------:R-:W2:Y:S04]  /*3680*/  LDL.LU R14, [R1+0x4] ;  /* 0x00000400010e7983 */ /* 0x000ea80000300800 */
        /* <DEDUP_REMOVED lines=8> */
[----:B---3--:R-:W3:Y:S01]  /*3710*/  LDL.LU R5, [R1+0x28] ;  /* 0x0000280001057983 */ /* 0x008ee20000300800 */
[----:B------:R-:W-:-:S01]  /*3720*/  FADD R227, R24, R227 ;  /* 0x000000e318e37221 */ /* 0x000fc20000000000 */
[----:B------:R-:W-:Y:S01]  /*3730*/  FADD R226, R25, R226 ;  /* 0x000000e219e27221 */ /* 0x000fe20000000000 */
[----:B------:R-:W-:-:S01]  /*3740*/  FADD R225, R26, R225 ;  /* 0x000000e11ae17221 */ /* 0x000fc20000000000 */
[----:B------:R-:W-:Y:S01]  /*3750*/  STL [R1+0xd0], R4 ;  /* 0x0000d00401007387 */ /* 0x000fe20000100800 */
[----:B------:R-:W-:-:S01]  /*3760*/  FADD R224, R27, R224 ;  /* 0x000000e01be07221 */ /* 0x000fc20000000000 */
[----:B------:R-:W-:Y:S01]  /*3770*/  FADD R223, R28, R223 ;  /* 0x000000df1cdf7221 */ /* 0x000fe20000000000 */
[----:B------:R-:W-:-:S01]  /*3780*/  FADD R222, R29, R222 ;  /* 0x000000de1dde7221 */ /* 0x000fc20000000000 */
[----:B-----5:R-:W-:Y:S01]  /*3790*/  STL [R1+0xcc], R2 ;  /* 0x0000cc0201007387 */ /* 0x020fe20000100800 */
[----:B------:R-:W-:-:S01]  /*37a0*/  FADD R221, R30, R221 ;  /* 0x000000dd1edd7221 */ /* 0x000fc20000000000 */
[----:B------:R-:W-:Y:S01]  /*37b0*/  FADD R220, R31, R220 ;  /* 0x000000dc1fdc7221 */ /* 0x000fe20000000000 */
[----:B------:R-:W-:-:S01]  /*37c0*/  FADD R219, R32, R219 ;  /* 0x000000db20db7221 */ /* 0x000fc20000000000 */
[----:B------:R-:W-:Y:S01]  /*37d0*/  STL [R1+0xc8], R0 ;  /* 0x0000c80001007387 */ /* 0x000fe20000100800 */
[----:B------:R-:W-:-:S01]  /*37e0*/  FADD R218, R33, R218 ;  /* 0x000000da21da7221 */ /* 0x000fc20000000000 */
[----:B------:R-:W-:Y:S01]  /*37f0*/  FADD R217, R34, R217 ;  /* 0x000000d922d97221 */ /* 0x000fe20000000000 */
        /* <DEDUP_REMOVED lines=72> */
[----:B----4-:R-:W-:-:S01]  /*3c80*/  FADD R15, R107, R15 ;  /* 0x0000000f6b0f7221 */ /* 0x010fc20000000000 */
[----:B--2---:R-:W-:-:S04]  /*3c90*/  FADD R14, R108, R14 ;  /* 0x0000000e6c0e7221 */ /* 0x004fc80000000000 */
[----:B------:R2:W-:Y:S01]  /*3ca0*/  STL [R1], R15 ;  /* 0x0000000f01007387 */ /* 0x0005e20000100800 */
[----:B------:R-:W-:-:S03]  /*3cb0*/  FADD R13, R109, R13 ;  /* 0x0000000d6d0d7221 */ /* 0x000fc60000000000 */
[----:B------:R4:W-:Y:S01]  /*3cc0*/  STL [R1+0x4], R14 ;  /* 0x0000040e01007387 */ /* 0x0009e20000100800 */
        /* <DEDUP_REMOVED lines=13> */
[----:B------:R-:W4:Y:S01]  /*3da0*/  LDL.LU R21, [R1+0x2c] ;  /* 0x00002c0001157983 */ /* 0x000f220000300800 */
[----:B---3--:R-:W-:-:S03]  /*3db0*/  FADD R5, R117, R5 ;  /* 0x0000000575057221 */ /* 0x008fc60000000000 */
[----:B------:R3:W-:Y:S04]  /*3dc0*/  STL [R1+0x20], R7 ;  /* 0x0000200701007387 */ /* 0x0007e80000100800 */
[----:B------:R-:W3:Y:S04]  /*3dd0*/  LDL.LU R20, [R1+0x30] ;  /* 0x0000300001147983 */ /* 0x000ee80000300800 */
[----:B------:R3:W-:Y:S04]  /*3de0*/  STL [R1+0x24], R6 ;  /* 0x0000240601007387 */ /* 0x0007e80000100800 */
[----:B--2---:R-:W2:Y:S04]  /*3df0*/  LDL.LU R15, [R1+0x34] ;  /* 0x00003400010f7983 */ /* 0x004ea80000300800 */
[----:B------:R3:W-:Y:S04]  /*3e00*/  STL [R1+0x28], R5 ;  /* 0x0000280501007387 */ /* 0x0007e80000100800 */
[----:B----4-:R-:W4:Y:S04]  /*3e10*/  LDL.LU R14, [R1+0x38] ;  /* 0x00003800010e7983 */ /* 0x010f280000300800 */
[----:B-1----:R-:W4:Y:S04]  /*3e20*/  LDL.LU R13, [R1+0x3c] ;  /* 0x00003c00010d7983 */ /* 0x002f280000300800 */
[----:B------:R-:W4:Y:S04]  /*3e30*/  LDL.LU R12, [R1+0x40] ;  /* 0x00004000010c7983 */ /* 0x000f280000300800 */
[----:B------:R-:W4:Y:S04]  /*3e40*/  LDL.LU R11, [R1+0x44] ;  /* 0x00004400010b7983 */ /* 0x000f280000300800 */
[----:B------:R-:W4:Y:S04]  /*3e50*/  LDL.LU R10, [R1+0x48] ;  /* 0x00004800010a7983 */ /* 0x000f280000300800 */
[----:B------:R-:W4:Y:S04]  /*3e60*/  LDL.LU R9, [R1+0x4c] ;  /* 0x00004c0001097983 */ /* 0x000f280000300800 */
[----:B------:R-:W4:Y:S04]  /*3e70*/  LDL.LU R8, [R1+0x50] ;  /* 0x0000500001087983 */ /* 0x000f280000300800 */
[----:B---3--:R-:W3:Y:S04]  /*3e80*/  LDL.LU R7, [R1+0x54] ;  /* 0x0000540001077983 */ /* 0x008ee80000300800 */
[----:B------:R-:W3:Y:S04]  /*3e90*/  LDL.LU R6, [R1+0x58] ;  /* 0x0000580001067983 */ /* 0x000ee80000300800 */
[----:B------:R-:W3:Y:S04]  /*3ea0*/  LDL.LU R5, [R1+0x5c] ;  /* 0x00005c0001057983 */ /* 0x000ee80000300800 */
[----:B------:R-:W3:Y:S04]  /*3eb0*/  LDL.LU R4, [R1+0x60] ;  /* 0x0000600001047983 */ /* 0x000ee80000300800 */
[----:B------:R-:W3:Y:S04]  /*3ec0*/  LDL.LU R3, [R1+0x64] ;  /* 0x0000640001037983 */ /* 0x000ee80000300800 */
[----:B------:R-:W3:Y:S04]  /*3ed0*/  LDL.LU R2, [R1+0x68] ;  /* 0x0000680001027983 */ /* 0x000ee80000300800 */
[----:B------:R-:W3:Y:S01]  /*3ee0*/  LDL.LU R0, [R1+0x6c] ;  /* 0x00006c0001007983 */ /* 0x000ee20000300800 */
[----:B------:R-:W-:-:S01]  /*3ef0*/  FADD R21, R118, R21 ;  /* 0x0000001576157221 */ /* 0x000fc20000000000 */
[----:B------:R-:W-:-:S04]  /*3f00*/  FADD R20, R119, R20 ;  /* 0x0000001477147221 */ /* 0x000fc80000000000 */
[----:B------:R-:W-:Y:S01]  /*3f10*/  STL [R1+0x2c], R21 ;  /* 0x00002c1501007387 */ /* 0x000fe20000100800 */
[----:B--2---:R-:W-:-:S03]  /*3f20*/  FADD R15, R120, R15 ;  /* 0x0000000f780f7221 */ /* 0x004fc60000000000 */
[----:B------:R-:W-:Y:S01]  /*3f30*/  STL [R1+0x30], R20 ;  /* 0x0000301401007387 */ /* 0x000fe20000100800 */
[----:B----4-:R-:W-:-:S03]  /*3f40*/  FADD R14, R121, R14 ;  /* 0x0000000e790e7221 */ /* 0x010fc60000000000 */
[----:B------:R-:W-:Y:S01]  /*3f50*/  STL [R1+0x34], R15 ;  /* 0x0000340f01007387 */ /* 0x000fe20000100800 */
[----:B------:R-:W-:-:S03]  /*3f60*/  FADD R13, R122, R13 ;  /* 0x0000000d7a0d7221 */ /* 0x000fc60000000000 */
        /* <DEDUP_REMOVED lines=11> */
[----:B---3--:R-:W-:-:S03]  /*4020*/  FADD R7, R128, R7 ;  /* 0x0000000780077221 */ /* 0x008fc60000000000 */
        /* <DEDUP_REMOVED lines=8> */
[----:B------:R1:W-:Y:S01]  /*40b0*/  STL [R1+0x60], R4 ;  /* 0x0000600401007387 */ /* 0x0003e20000100800 */
[----:B------:R-:W-:-:S01]  /*40c0*/  FADD R2, R133, R2 ;  /* 0x0000000285027221 */ /* 0x000fc20000000000 */
[----:B------:R-:W-:Y:S02]  /*40d0*/  FADD R0, R134, R0 ;  /* 0x0000000086007221 */ /* 0x000fe40000000000 */
[----:B-1----:R-:W2:Y:S04]  /*40e0*/  LDL.LU R4, [R1+0x70] ;  /* 0x0000700001047983 */ /* 0x002ea80000300800 */
[----:B------:R-:W-:Y:S04]  /*40f0*/  STL [R1+0x64], R3 ;  /* 0x0000640301007387 */ /* 0x000fe80000100800 */
[----:B------:R1:W-:Y:S04]  /*4100*/  STL [R1+0x68], R2 ;  /* 0x0000680201007387 */ /* 0x0003e80000100800 */
[----:B-1----:R-:W3:Y:S04]  /*4110*/  LDL.LU R2, [R1+0x74] ;  /* 0x0000740001027983 */ /* 0x002ee80000300800 */
[----:B------:R1:W-:Y:S04]  /*4120*/  STL [R1+0x6c], R0 ;  /* 0x00006c0001007387 */ /* 0x0003e80000100800 */
[----:B-1----:R-:W4:Y:S04]  /*4130*/  LDL.LU R0, [R1+0x78] ;  /* 0x0000780001007983 */ /* 0x002f280000300800 */
[----:B------:R-:W4:Y:S04]  /*4140*/  LDL.LU R21, [R1+0x7c] ;  /* 0x00007c0001157983 */ /* 0x000f280000300800 */
        /* <DEDUP_REMOVED lines=12> */
[----:B------:R-:W4:Y:S01]  /*4210*/  LDL.LU R3, [R1+0xb0] ;  /* 0x0000b00001037983 */ /* 0x000f220000300800 */
[----:B------:R-:W-:Y:S01]  /*4220*/  UMOV UR8, URZ ;  /* 0x0000003f00087c82 */ /* 0x000fe20008000000 */
[----:B--2---:R-:W-:-:S05]  /*4230*/  FADD R4, R135, R4 ;  /* 0x0000000487047221 */ /* 0x004fca0000000000 */
[----:B------:R1:W-:Y:S04]  /*4240*/  STL [R1+0x70], R4 ;  /* 0x0000700401007387 */ /* 0x0003e80000100800 */
[----:B-1----:R1:W5:Y:S01]  /*4250*/  LDL.LU R4, [R1+0xd0] ;  /* 0x0000d00001047983 */ /* 0x0023620000300800 */
[----:B---3--:R-:W-:-:S05]  /*4260*/  FADD R2, R136, R2 ;  /* 0x0000000288027221 */ /* 0x008fca0000000000 */
[----:B------:R2:W-:Y:S01]  /*4270*/  STL [R1+0x74], R2 ;  /* 0x0000740201007387 */ /* 0x0005e20000100800 */
[----:B----4-:R-:W-:-:S03]  /*4280*/  FADD R0, R137, R0 ;  /* 0x0000000089007221 */ /* 0x010fc60000000000 */
[----:B--2---:R1:W5:Y:S01]  /*4290*/  LDL.LU R2, [R1+0xcc] ;  /* 0x0000cc0001027983 */ /* 0x0043620000300800 */
[----:B------:R-:W-:-:S03]  /*42a0*/  FADD R21, R138, R21 ;  /* 0x000000158a157221 */ /* 0x000fc60000000000 */
[----:B------:R2:W-:Y:S01]  /*42b0*/  STL [R1+0x78], R0 ;  /* 0x0000780001007387 */ /* 0x0005e20000100800 */
[----:B------:R-:W-:-:S01]  /*42c0*/  FADD R20, R139, R20 ;  /* 0x000000148b147221 */ /* 0x000fc20000000000 */
[----:B------:R-:W-:Y:S02]  /*42d0*/  FADD R15, R140, R15 ;  /* 0x0000000f8c0f7221 */ /* 0x000fe40000000000 */
[----:B--2---:R1:W5:Y:S01]  /*42e0*/  LDL.LU R0, [R1+0xc8] ;  /* 0x0000c80001007983 */ /* 0x0043620000300800 */
        /* <DEDUP_REMOVED lines=18> */
[----:B------:R-:W-:-:S01]  /*4410*/  FADD R5, R150, R5 ;  /* 0x0000000596057221 */ /* 0x000fc20000000000 */
[----:B------:R-:W-:Y:S02]  /*4420*/  FADD R3, R3, R151 ;  /* 0x0000009703037221 */ /* 0x000fe40000000000 */
[----:B------:R1:W-:Y:S04]  /*4430*/  STL [R1+0xa0], R8 ;  /* 0x0000a00801007387 */ /* 0x0003e80000100800 */
[----:B------:R1:W-:Y:S04]  /*4440*/  STL [R1+0xa4], R7 ;  /* 0x0000a40701007387 */ /* 0x0003e80000100800 */
[----:B------:R1:W-:Y:S04]  /*4450*/  STL [R1+0xa8], R6 ;  /* 0x0000a80601007387 */ /* 0x0003e80000100800 */
[----:B------:R1:W-:Y:S04]  /*4460*/  STL [R1+0xb0], R3 ;  /* 0x0000b00301007387 */ /* 0x0003e80000100800 */
[----:B------:R1:W-:Y:S02]  /*4470*/  STL [R1+0xac], R5 ;  /* 0x0000ac0501007387 */ /* 0x0003e40000100800 */
.L_x_27:
[----:B------:R-:W-:Y:S05]  /*4480*/  @!P1 BRA `(.L_x_28) ;  /* 0x0000000000049947 */ /* 0x000fea0003800000 */
[----:B------:R-:W-:Y:S01]  /*4490*/  BPT.TRAP 0x1 ;  /* 0x000000040000795c */ /* 0x000fe20000300000 */
.L_x_28:
[----:B------:R-:W-:Y:S02]  /*44a0*/  UISETP.GT.U32.AND UP0, UPT, UR46, 0x1, UPT ;  /* 0x000000012e00788c */ /* 0x000fe4000bf04070 */
[----:B------:R-:W-:-:S04]  /*44b0*/  ULEA UR5, UR12, UR49, 0x3 ;  /* 0x000000310c057291 */ /* 0x000fc8000f8e183f */
[----:B------:R-:W-:Y:S01]  /*44c0*/  UIADD3 UR5, UR5, 0x40, URZ ;  /* 0x0000004005057890 */ /* 0x000fe2000fffe03f */
[----:B------:R-:W-:-:S03]  /*44d0*/  PLOP3.LUT P0, PT, PT, PT, UP0, 0x80, 0x0 ;  /* 0x000000000000781c */ /* 0x000fc60003f0f008 */
[----:B------:R-:W-:-:S09]  /*44e0*/  UPRMT UR5, URZ, 0x654, UR5 ;  /* 0x000006543f057896 */ /* 0x000fd20008000005 */
[----:B------:R-:W-:Y:S01]  /*44f0*/  SYNCS.ARRIVE.TRANS64.RED.A1T0 RZ, [UR5], RZ ;  /* 0x000000ffffff79a7 */ /* 0x000fe20008100405 */
[----:B------:R-:W-:Y:S05]  /*4500*/  @P0 BRA `(.L_x_29) ;  /* 0x0000000000040947 */ /* 0x000fea0003800000 */
[----:B------:R-:W-:Y:S01]  /*4510*/  BPT.TRAP 0x1 ;  /* 0x000000040000795c */ /* 0x000fe20000300000 */
.L_x_29:
[----:B------:R-:W-:Y:S02]  /*4520*/  UISETP.GT.AND UP2, UPT, UR11, 0x1, UPT ;  /* 0x000000010b00788c */ /* 0x000fe4000bf44270 */
[----:B------:R-:W-:Y:S02]  /*4530*/  UIADD3 UR10, UR10, 0x1, URZ ;  /* 0x000000010a0a7890 */ /* 0x000fe4000fffe03f */
[----:B------:R-:W-:Y:S02]  /*4540*/  UIADD3 UR12, UR12, 0x1, URZ ;  /* 0x000000010c0c7890 */ /* 0x000fe4000fffe03f */
[----:B------:R-:W-:Y:S01]  /*4550*/  PLOP3.LUT P0, PT, PT, PT, UP2, 0x80, 0x0 ;  /* 0x000000000000781c */ /* 0x000fe20003f0f028 */
[----:B------:R-:W-:Y:S02]  /*4560*/  UISETP.NE.AND UP0, UPT, UR10, 0x8, UPT ;  /* 0x000000080a00788c */ /* 0x000fe4000bf05270 */
[----:B------:R-:W-:Y:S02]  /*4570*/  UISETP.NE.AND UP1, UPT, UR12, 0x8, UPT ;  /* 0x000000080c00788c */ /* 0x000fe4000bf25270 */
[----:B------:R-:W-:-:S02]  /*4580*/  USEL UR5, URZ, 0x1, UP0 ;  /* 0x000000013f057887 */ /* 0x000fc40008000000 */
[----:B------:R-:W-:Y:S02]  /*4590*/  UIADD3 UR11, UR11, -0x1, URZ ;  /* 0xffffffff0b0b7890 */ /* 0x000fe4000fffe03f */
[----:B------:R-:W-:Y:S02]  /*45a0*/  USEL UR10, UR10, URZ, UP0 ;  /* 0x0000003f0a0a7287 */ /* 0x000fe40008000000 */
[----:B-----5:R-:W-:Y:S01]  /*45b0*/  LOP3.LUT R0, R0, UR5, RZ, 0x3c, !PT ;  /* 0x0000000500007c12 */ /* 0x020fe2000f8e3cff */
[----:B------:R-:W-:Y:S01]  /*45c0*/  USEL UR12, UR12, URZ, UP1 ;  /* 0x0000003f0c0c7287 */ /* 0x000fe20008800000 */
[----:B------:R-:W-:Y:S01]  /*45d0*/  UMOV UR5, 0x1 ;  /* 0x0000000100057882 */ /* 0x000fe20000000000 */
[----:B------:R-:W-:Y:S10]  /*45e0*/  @P0 BRA `(.L_x_30) ;  /* 0xffffffec00800947 */ /* 0x000ff4000383ffff */
.L_x_22:
[----:B------:R-:W-:-:S04]  /*45f0*/  UISETP.NE.AND UP0, UPT, UR8, URZ, UPT ;  /* 0x0000003f0800728c */ /* 0x000fc8000bf05270 */
[----:B------:R-:W-:-:S06]  /*4600*/  USEL UR4, URZ, 0x1, !UP0 ;  /* 0x000000013f047887 */ /* 0x000fcc000c000000 */
[----:B------:R-:W-:-:S13]  /*4610*/  ISETP.NE.AND P0, PT, RZ, UR4, PT ;  /* 0x00000004ff007c0c */ /* 0x000fda000bf05270 */
[----:B------:R-:W-:Y:S05]  /*4620*/  @!P0 BRA `(.L_x_31) ;  /* 0x0000000c00688947 */ /* 0x000fea0003800000 */
[----:B-1-3--:R-:W3:Y:S04]  /*4630*/  LDL.LU R3, [R1+0xb0] ;  /* 0x0000b00001037983 */ /* 0x00aee80000300800 */
[----:B------:R-:W4:Y:S04]  /*4640*/  LDL.LU R5, [R1+0xac] ;  /* 0x0000ac0001057983 */ /* 0x000f280000300800 */
[----:B------:R-:W2:Y:S04]  /*4650*/  LDL.LU R6, [R1+0xa8] ;  /* 0x0000a80001067983 */ /* 0x000ea80000300800 */
[----:B------:R-:W3:Y:S04]  /*4660*/  LDL.LU R7, [R1+0xa4] ;  /* 0x0000a40001077983 */ /* 0x000ee80000300800 */
[----:B------:R-:W4:Y:S04]  /*4670*/  LDL.LU R8, [R1+0xa0] ;  /* 0x0000a00001087983 */ /* 0x000f280000300800 */
[----:B------:R-:W2:Y:S04]  /*4680*/  LDL.LU R9, [R1+0x9c] ;  /* 0x00009c0001097983 */ /* 0x000ea80000300800 */
[----:B------:R-:W3:Y:S04]  /*4690*/  LDL.LU R10, [R1+0x98] ;  /* 0x00009800010a7983 */ /* 0x000ee80000300800 */
[----:B------:R-:W4:Y:S04]  /*46a0*/  LDL.LU R11, [R1+0x94] ;  /* 0x00009400010b7983 */ /* 0x000f280000300800 */
[----:B------:R-:W2:Y:S04]  /*46b0*/  LDL.LU R12, [R1+0x90] ;  /* 0x00009000010c7983 */ /* 0x000ea80000300800 */
[----:B------:R-:W3:Y:S04]  /*46c0*/  LDL.LU R13, [R1+0x8c] ;  /* 0x00008c00010d7983 */ /* 0x000ee80000300800 */
[----:B------:R-:W4:Y:S01]  /*46d0*/  LDL.LU R14, [R1+0x88] ;  /* 0x00008800010e7983 */ /* 0x000f220000300800 */
[----:B------:R-:W-:-:S03]  /*46e0*/  FADD R227, R24, R227 ;  /* 0x000000e318e37221 */ /* 0x000fc60000000000 */
[----:B------:R-:W2:Y:S01]  /*46f0*/  LDL.LU R15, [R1+0x84] ;  /* 0x00008400010f7983 */ /* 0x000ea20000300800 */
[----:B------:R-:W-:-:S03]  /*4700*/  FADD R226, R25, R226 ;  /* 0x000000e219e27221 */ /* 0x000fc60000000000 */
[----:B------:R-:W3:Y:S01]  /*4710*/  LDL.LU R0, [R1+0x2c] ;  /* 0x00002c0001007983 */ /* 0x000ee20000300800 */
[----:B------:R-:W-:-:S03]  /*4720*/  FADD R225, R26, R225 ;  /* 0x000000e11ae17221 */ /* 0x000fc60000000000 */
[----:B------:R-:W4:Y:S01]  /*4730*/  LDL.LU R21, [R1+0x30] ;  /* 0x0000300001157983 */ /* 0x000f220000300800 */
[----:B------:R-:W-:-:S03]  /*4740*/  FADD R224, R27, R224 ;  /* 0x000000e01be07221 */ /* 0x000fc60000000000 */
[----:B------:R-:W2:Y:S01]  /*4750*/  LDL.LU R20, [R1+0x34] ;  /* 0x0000340001147983 */ /* 0x000ea20000300800 */
        /* <DEDUP_REMOVED lines=13> */
[----:B------:R-:W2:Y:S04]  /*4830*/  LDL.LU R30, [R1+0x10] ;  /* 0x00001000011e7983 */ /* 0x000ea80000300800 */
[----:B------:R-:W2:Y:S04]  /*4840*/  LDL.LU R31, [R1+0xc] ;  /* 0x00000c00011f7983 */ /* 0x000ea80000300800 */
[----:B------:R-:W2:Y:S04]  /*4850*/  LDL.LU R32, [R1+0x8] ;  /* 0x0000080001207983 */ /* 0x000ea80000300800 */
[----:B------:R-:W2:Y:S04]  /*4860*/  LDL.LU R33, [R1+0x4] ;  /* 0x0000040001217983 */ /* 0x000ea80000300800 */
[----:B------:R-:W2:Y:S01]  /*4870*/  LDL.LU R34, [R1] ;  /* 0x0000000001227983 */ /* 0x000ea20000300800 */
[----:B------:R-:W-:Y:S01]  /*4880*/  FADD R212, R39, R212 ;  /* 0x000000d427d47221 */ /* 0x000fe20000000000 */
        /* <DEDUP_REMOVED lines=71> */
[----:B---3--:R-:W-:Y:S01]  /*4d00*/  FADD R0, R118, R0 ;  /* 0x0000000076007221 */ /* 0x008fe20000000000 */
[----:B----4-:R-:W-:Y:S01]  /*4d10*/  FADD R21, R119, R21 ;  /* 0x0000001577157221 */ /* 0x010fe20000000000 */
[----:B--2---:R-:W-:Y:S01]  /*4d20*/  FADD R20, R120, R20 ;  /* 0x0000001478147221 */ /* 0x004fe20000000000 */
        /* <DEDUP_REMOVED lines=10> */
[----:B------:R-:W-:-:S05]  /*4dd0*/  FADD R34, R107, R34 ;  /* 0x000000226b227221 */ /* 0x000fca0000000000 */
[----:B------:R1:W-:Y:S04]  /*4de0*/  STL [R1], R34 ;  /* 0x0000002201007387 */ /* 0x0003e80000100800 */
[----:B------:R2:W-:Y:S04]  /*4df0*/  STL [R1+0x4], R33 ;  /* 0x0000042101007387 */ /* 0x0005e80000100800 */
        /* <DEDUP_REMOVED lines=12> */
[----:B------:R-:W4:Y:S04]  /*4ec0*/  LDL.LU R39, [R1+0x38] ;  /* 0x0000380001277983 */ /* 0x000f280000300800 */
[----:B------:R-:W4:Y:S04]  /*4ed0*/  LDL.LU R38, [R1+0x3c] ;  /* 0x00003c0001267983 */ /* 0x000f280000300800 */
[----:B------:R-:W4:Y:S04]  /*4ee0*/  LDL.LU R37, [R1+0x40] ;  /* 0x0000400001257983 */ /* 0x000f280000300800 */
[----:B------:R-:W4:Y:S04]  /*4ef0*/  LDL.LU R36, [R1+0x44] ;  /* 0x0000440001247983 */ /* 0x000f280000300800 */
[----:B------:R-:W4:Y:S04]  /*4f00*/  LDL.LU R35, [R1+0x48] ;  /* 0x0000480001237983 */ /* 0x000f280000300800 */
[----:B-1----:R-:W4:Y:S04]  /*4f10*/  LDL.LU R34, [R1+0x4c] ;  /* 0x00004c0001227983 */ /* 0x002f280000300800 */
[----:B--2---:R-:W2:Y:S04]  /*4f20*/  LDL.LU R33, [R1+0x50] ;  /* 0x0000500001217983 */ /* 0x004ea80000300800 */
[----:B---3--:R-:W3:Y:S04]  /*4f30*/  LDL.LU R32, [R1+0x54] ;  /* 0x0000540001207983 */ /* 0x008ee80000300800 */
[----:B----4-:R-:W4:Y:S04]  /*4f40*/  LDL.LU R31, [R1+0x58] ;  /* 0x00005800011f7983 */ /* 0x010f280000300800 */
        /* <DEDUP_REMOVED lines=23> */
[----:B------:R-:W-:-:S04]  /*50c0*/  FADD R38, R122, R38 ;  /* 0x000000267a267221 */ /* 0x000fc80000000000 */
        /* <DEDUP_REMOVED lines=9> */
[----:B--2---:R-:W-:-:S03]  /*5160*/  FADD R33, R127, R33 ;  /* 0x000000217f217221 */ /* 0x004fc60000000000 */
[----:B------:R1:W-:Y:S01]  /*5170*/  STL [R1+0x4c], R34 ;  /* 0x00004c2201007387 */ /* 0x0003e20000100800 */
[----:B---3--:R-:W-:-:S03]  /*5180*/  FADD R32, R128, R32 ;  /* 0x0000002080207221 */ /* 0x008fc60000000000 */
[----:B------:R1:W-:Y:S01]  /*5190*/  STL [R1+0x50], R33 ;  /* 0x0000502101007387 */ /* 0x0003e20000100800 */
[----:B----4-:R-:W-:-:S03]  /*51a0*/  FADD R31, R129, R31 ;  /* 0x0000001f811f7221 */ /* 0x010fc60000000000 */
        /* <DEDUP_REMOVED lines=33> */
[----:B------:R1:W-:Y:S02]  /*53c0*/  STL [R1+0xac], R5 ;  /* 0x0000ac0501007387 */ /* 0x0003e40000100800 */
.L_x_31:
[----:B-1----:R-:W1:Y:S02]  /*53d0*/  LDC R0, c[0x0][0x28c] ;  /* 0x0000a300ff007b82 */ /* 0x002e640000000800 */
[----:B-1----:R-:W-:-:S13]  /*53e0*/  ISETP.GE.AND P0, PT, R0, 0x1, PT ;  /* 0x000000010000780c */ /* 0x002fda0003f06270 */
[----:B------:R-:W-:Y:S05]  /*53f0*/  @!P0 BRA `(.L_x_32) ;  /* 0x0000000000408947 */ /* 0x000fea0003800000 */
[----:B------:R-:W-:-:S06]  /*5400*/  UISETP.NE.AND UP0, UPT, UR55, 0x3, UPT ;  /* 0x000000033700788c */ /* 0x000fcc000bf05270 */
[----:B------:R-:W-:-:S13]  /*5410*/  PLOP3.LUT P0, PT, PT, PT, UP0, 0x80, 0x0 ;  /* 0x000000000000781c */ /* 0x000fda0003f0f008 */
[----:B------:R-:W-:Y:S05]  /*5420*/  @!P0 BRA `(.L_x_33) ;  /* 0x0000000000048947 */ /* 0x000fea0003800000 */
[----:B------:R-:W-:Y:S01]  /*5430*/  BPT.TRAP 0x1 ;  /* 0x000000040000795c */ /* 0x000fe20000300000 */
.L_x_33:
[----:B------:R-:W-:-:S04]  /*5440*/  UISETP.LT.AND UP0, UPT, UR56, 0x1, UPT ;  /* 0x000000013800788c */ /* 0x000fc8000bf01270 */
[----:B------:R-:W-:Y:S02]  /*5450*/  USEL UR4, UR56, 0x1, UP0 ;  /* 0x0000000138047887 */ /* 0x000fe40008000000 */
[----:B------:R-:W-:Y:S02]  /*5460*/  UISETP.GT.U32.AND UP0, UPT, UR46, 0x1, UPT ;  /* 0x000000012e00788c */ /* 0x000fe4000bf04070 */
[----:B------:R-:W-:-:S04]  /*5470*/  UIADD3 UR4, UR44, UR56, -UR4 ;  /* 0x000000382c047290 */ /* 0x000fc8000fffe804 */
[----:B------:R-:W-:Y:S01]  /*5480*/  USHF.L.U32 UR4, UR4, 0x3, URZ ;  /* 0x0000000304047899 */ /* 0x000fe2000800063f */
[----:B------:R-:W-:-:S03]  /*5490*/  PLOP3.LUT P0, PT, PT, PT, UP0, 0x80, 0x0 ;  /* 0x000000000000781c */ /* 0x000fc60003f0f008 */
[----:B------:R-:W-:-:S04]  /*54a0*/  ULOP3.LUT UR4, UR4, 0x38, URZ, 0xc0, !UPT ;  /* 0x0000003804047892 */ /* 0x000fc8000f8ec03f */
[----:B------:R-:W-:-:S04]  /*54b0*/  UIADD3 UR4, UR49, 0x40, UR4 ;  /* 0x0000004031047890 */ /* 0x000fc8000fffe004 */
[----:B------:R-:W-:-:S09]  /*54c0*/  UPRMT UR4, URZ, 0x654, UR4 ;  /* 0x000006543f047896 */ /* 0x000fd20008000004 */
[----:B------:R-:W-:Y:S01]  /*54d0*/  SYNCS.ARRIVE.TRANS64.RED.A1T0 RZ, [UR4], RZ ;  /* 0x000000ffffff79a7 */ /* 0x000fe20008100404 */
[----:B------:R-:W-:Y:S05]  /*54e0*/  @P0 BRA `(.L_x_32) ;  /* 0x0000000000040947 */ /* 0x000fea0003800000 */
[----:B------:R-:W-:Y:S01]  /*54f0*/  BPT.TRAP 0x1 ;  /* 0x000000040000795c */ /* 0x000fe20000300000 */
.L_x_32:
[----:B------:R-:W-:Y:S01]  /*5500*/  UIADD3 UR4, UR49, 0x100, URZ ;  /* 0x0000010031047890 */ /* 0x000fe2000fffe03f */
[----:B------:R-:W-:Y:S01]  /*5510*/  R2UR UR42, R4 ;  /* 0x00000000042a72ca */ /* 0x000fe200000e0000 */
[----:B------:R-:W-:Y:S02]  /*5520*/  USHF.L.U32 UR41, UR41, 0x8, URZ ;  /* 0x0000000829297899 */ /* 0x000fe4000800063f */
[----:B------:R-:W-:-:S06]  /*5530*/  ULOP3.LUT UP0, URZ, UR4, 0x9f, URZ, 0xc0, !UPT ;  /* 0x0000009f043f7892 */ /* 0x000fcc000f80c03f */
[----:B------:R-:W-:-:S04]  /*5540*/  PLOP3.LUT P0, PT, PT, PT, UP0, 0x80, 0x0 ;  /* 0x000000000000781c */ /* 0x000fc80003f0f008 */
[----:B------:R-:W-:-:S09]  /*5550*/  USHF.L.U32 UR42, UR42, 0x7, URZ ;  /* 0x000000072a2a7899 */ /* 0x000fd2000800063f */
[----:B------:R-:W-:Y:S05]  /*5560*/  @!P0 BRA `(.L_x_34) ;  /* 0x0000000000408947 */ /* 0x000fea0003800000 */
[----:B------:R-:W-:Y:S01]  /*5570*/  MOV R14, 0x0 ;  /* 0x00000000000e7802 */ /* 0x000fe20000000f00 */
[----:B------:R-:W-:Y:S01]  /*5580*/  ULDC.64 UR4, c[0x4][0x70] ;  /* 0x01001c0000047ab9 */ /* 0x000fe20000000a00 */
[----:B------:R-:W-:Y:S01]  /*5590*/  ULDC.64 UR6, c[0x4][0x8] ;  /* 0x0100020000067ab9 */ /* 0x000fe20000000a00 */
[----:B------:R-:W-:Y:S01]  /*55a0*/  MOV R4, UR4 ;  /* 0x0000000400047c02 */ /* 0x000fe20008000f00 */
[----:B---3--:R-:W-:Y:S01]  /*55b0*/  IMAD.U32 R5, RZ, RZ, UR5 ;  /* 0x00000005ff057e24 */ /* 0x008fe2000f8e00ff */
[----:B------:R-:W-:Y:S01]  /*55c0*/  ULDC.64 UR4, c[0x4][0x78] ;  /* 0x01001e0000047ab9 */ /* 0x000fe20000000a00 */
[----:B------:R-:W1:Y:S01]  /*55d0*/  LDC.64 R14, c[0x4][R14] ;  /* 0x010000000e0e7b82 */ /* 0x000e620000000a00 */
[----:B------:R-:W-:Y:S01]  /*55e0*/  MOV R6, UR4 ;  /* 0x0000000400067c02 */ /* 0x000fe20008000f00 */
[----:B------:R-:W-:Y:S01]  /*55f0*/  IMAD.U32 R7, RZ, RZ, UR5 ;  /* 0x00000005ff077e24 */ /* 0x000fe2000f8e00ff */
[----:B------:R-:W-:Y:S01]  /*5600*/  MOV R10, UR6 ;  /* 0x00000006000a7c02 */ /* 0x000fe20008000f00 */
[----:B------:R-:W-:Y:S01]  /*5610*/  IMAD.U32 R11, RZ, RZ, UR7 ;  /* 0x00000007ff0b7e24 */ /* 0x000fe2000f8e00ff */
[----:B------:R-:W-:Y:S01]  /*5620*/  MOV R8, 0x70 ;  /* 0x0000007000087802 */ /* 0x000fe20000000f00 */
[----:B------:R-:W-:Y:S01]  /*5630*/  IMAD.MOV.U32 R12, RZ, RZ, 0x1 ;  /* 0x00000001ff0c7424 */ /* 0x000fe200078e00ff */
[----:B------:R-:W-:-:S07]  /*5640*/  MOV R13, RZ ;  /* 0x000000ff000d7202 */ /* 0x000fce0000000f00 */
[----:B------:R-:W-:-:S07]  /*5650*/  LEPC R20, `(.L_x_34) ;  /* 0x000000001014794e */ /* 0x000fce0000000000 */
[----:B-12--5:R-:W-:Y:S05]  /*5660*/  CALL.ABS.NOINC R14 ;  /* 0x000000000e007343 */ /* 0x026fea0003c00000 */
.L_x_34:
[----:B------:R-:W-:-:S04]  /*5670*/  UIADD3 UR4, UR49, 0x4100, URZ ;  /* 0x0000410031047890 */ /* 0x000fc8000fffe03f */
[----:B------:R-:W-:-:S06]  /*5680*/  ULOP3.LUT UP0, URZ, UR4, 0x9f, URZ, 0xc0, !UPT ;  /* 0x0000009f043f7892 */ /* 0x000fcc000f80c03f */
[----:B------:R-:W-:-:S13]  /*5690*/  PLOP3.LUT P0, PT, PT, PT, UP0, 0x80, 0x0 ;  /* 0x000000000000781c */ /* 0x000fda0003f0f008 */
[----:B------:R-:W-:Y:S05]  /*56a0*/  @!P0 BRA `(.L_x_35) ;  /* 0x0000000000408947 */ /* 0x000fea0003800000 */
[----:B------:R-:W-:Y:S01]  /*56b0*/  MOV R14, 0x0 ;  /* 0x00000000000e7802 */ /* 0x000fe20000000f00 */
[----:B------:R-:W-:Y:S01]  /*56c0*/  ULDC.64 UR4, c[0x4][0x70] ;  /* 0x01001c0000047ab9 */ /* 0x000fe20000000a00 */
[----:B------:R-:W-:Y:S01]  /*56d0*/  ULDC.64 UR6, c[0x4][0x78] ;  /* 0x01001e0000067ab9 */ /* 0x000fe20000000a00 */
[----:B------:R-:W-:Y:S01]  /*56e0*/  IMAD.U32 R4, RZ, RZ, UR4 ;  /* 0x00000004ff047e24 */ /* 0x000fe2000f8e00ff */
[----:B---3--:R-:W-:Y:S01]  /*56f0*/  MOV R5, UR5 ;  /* 0x0000000500057c02 */ /* 0x008fe20008000f00 */
[----:B------:R-:W-:Y:S01]  /*5700*/  ULDC.64 UR4, c[0x4][0x10] ;  /* 0x0100040000047ab9 */ /* 0x000fe20000000a00 */
[----:B------:R-:W1:Y:S01]  /*5710*/  LDC.64 R14, c[0x4][R14] ;  /* 0x010000000e0e7b82 */ /* 0x000e620000000a00 */
[----:B------:R-:W-:Y:S01]  /*5720*/  MOV R6, UR6 ;  /* 0x0000000600067c02 */ /* 0x000fe20008000f00 */
[----:B------:R-:W-:Y:S01]  /*5730*/  IMAD.U32 R7, RZ, RZ, UR7 ;  /* 0x00000007ff077e24 */ /* 0x000fe2000f8e00ff */
[----:B------:R-:W-:Y:S01]  /*5740*/  MOV R10, UR4 ;  /* 0x00000004000a7c02 */ /* 0x000fe20008000f00 */
[----:B------:R-:W-:Y:S01]  /*5750*/  IMAD.MOV.U32 R8, RZ, RZ, 0x70 ;  /* 0x00000070ff087424 */ /* 0x000fe200078e00ff */
[----:B------:R-:W-:-:S02]  /*5760*/  MOV R11, UR5 ;  /* 0x00000005000b7c02 */ /* 0x000fc40008000f00 */
[----:B------:R-:W-:Y:S02]  /*5770*/  MOV R12, 0x1 ;  /* 0x00000001000c7802 */ /* 0x000fe40000000f00 */
[----:B------:R-:W-:-:S07]  /*5780*/  MOV R13, RZ ;  /* 0x000000ff000d7202 */ /* 0x000fce0000000f00 */
[----:B------:R-:W-:-:S07]  /*5790*/  LEPC R20, `(.L_x_35) ;  /* 0x000000001014794e */ /* 0x000fce0000000000 */
[----:B-12--5:R-:W-:Y:S05]  /*57a0*/  CALL.ABS.NOINC R14 ;  /* 0x000000000e007343 */ /* 0x026fea0003c00000 */
.L_x_35:
[----:B---3--:R-:W1:Y:S02]  /*57b0*/  LDC.64 R4, c[0x0][0x590] ;  /* 0x00016400ff047b82 */ /* 0x008e640000000a00 */
[----:B-1----:R-:W-:-:S04]  /*57c0*/  ISETP.NE.U32.AND P0, PT, R4, RZ, PT ;  /* 0x000000ff0400720c */ /* 0x002fc80003f05070 */
[----:B------:R-:W-:-:S13]  /*57d0*/  ISETP.NE.AND.EX P0, PT, R5, RZ, PT, P0 ;  /* 0x000000ff0500720c */ /* 0x000fda0003f05300 */
[----:B------:R-:W-:Y:S05]  /*57e0*/  @!P0 BRA `(.L_x_36) ;  /* 0x00000000003c8947 */ /* 0x000fea0003800000 */
[----:B------:R-:W-:Y:S02]  /*57f0*/  ULDC.64 UR4, c[0x0][0x588] ;  /* 0x0001620000047ab9 */ /* 0x000fe40000000a00 */
[----:B------:R-:W-:-:S04]  /*5800*/  ISETP.NE.U32.AND P1, PT, RZ, UR4, PT ;  /* 0x00000004ff007c0c */ /* 0x000fc8000bf25070 */
[----:B------:R-:W-:-:S13]  /*5810*/  ISETP.NE.AND.EX P1, PT, RZ, UR5, PT, P1 ;  /* 0x00000005ff007c0c */ /* 0x000fda000bf25310 */
[----:B------:R-:W-:Y:S05]  /*5820*/  @!P1 BRA `(.L_x_37) ;  /* 0x00000000001c9947 */ /* 0x000fea0003800000 */
[----:B------:R-:W1:Y:S01]  /*5830*/  LDC.64 R6, c[0x0][0x588] ;  /* 0x00016200ff067b82 */ /* 0x000e620000000a00 */
[----:B------:R-:W-:-:S04]  /*5840*/  IMAD R3, R4, UR43, RZ ;  /* 0x0000002b04037c24 */ /* 0x000fc8000f8e02ff */
[----:B-1----:R-:W-:-:S05]  /*5850*/  IMAD.WIDE R6, R3, 0x4, R6 ;  /* 0x0000000403067825 */ /* 0x002fca00078e0206 */
[----:B-----5:R1:W5:Y:S01]  /*5860*/  LDG.E R16, desc[UR52][R6.64] ;  /* 0x0000003406107981 */ /* 0x020362000c1e1900 */
[----:B------:R-:W-:-:S05]  /*5870*/  IMAD.MOV.U32 R0, RZ, RZ, 0x1 ;  /* 0x00000001ff007424 */ /* 0x000fca00078e00ff */
[----:B------:R1:W-:Y:S01]  /*5880*/  STL.S16 [R1+0xc4], R0 ;  /* 0x0000c40001007387 */ /* 0x0003e20000100600 */
[----:B------:R-:W-:Y:S05]  /*5890*/  BRA `(.L_x_36) ;  /* 0x0000000000107947 */ /* 0x000fea0003800000 */
.L_x_37:
[----:B------:R-:W-:Y:S01]  /*58a0*/  MOV R0, 0x1 ;  /* 0x0000000100007802 */ /* 0x000fe20000000f00 */
[----:B------:R-:W-:Y:S02]  /*58b0*/  ULDC UR4, c[0x0][0x580] ;  /* 0x0001600000047ab9 */ /* 0x000fe40000000800 */
[----:B-----5:R-:W-:Y:S02]  /*58c0*/  MOV R16, UR4 ;  /* 0x0000000400107c02 */ /* 0x020fe40008000f00 */
[----:B------:R3:W-:Y:S05]  /*58d0*/  STL.S16 [R1+0xc4], R0 ;  /* 0x0000c40001007387 */ /* 0x0007ea0000100600 */
.L_x_36:
[----:B-1----:R-:W1:Y:S02]  /*58e0*/  LDC.64 R6, c[0x0][0x5b0] ;  /* 0x00016c00ff067b82 */ /* 0x002e640000000a00 */
[----:B-1----:R-:W-:-:S04]  /*58f0*/  ISETP.NE.U32.AND P1, PT, R6, RZ, PT ;  /* 0x000000ff0600720c */ /* 0x002fc80003f25070 */
[----:B------:R-:W-:-:S13]  /*5900*/  ISETP.NE.AND.EX P1, PT, R7, RZ, PT, P1 ;  /* 0x000000ff0700720c */ /* 0x000fda0003f25310 */
[----:B------:R-:W-:Y:S05]  /*5910*/  @!P1 BRA `(.L_x_38) ;  /* 0x00000000002c9947 */ /* 0x000fea0003800000 */
[----:B------:R-:W-:Y:S02]  /*5920*/  ULDC.64 UR4, c[0x0][0x5a8] ;  /* 0x00016a0000047ab9 */ /* 0x000fe40000000a00 */
[----:B------:R-:W-:-:S04]  /*5930*/  ISETP.NE.U32.AND P1, PT, RZ, UR4, PT ;  /* 0x00000004ff007c0c */ /* 0x000fc8000bf25070 */
[----:B------:R-:W-:-:S13]  /*5940*/  ISETP.NE.AND.EX P1, PT, RZ, UR5, PT, P1 ;  /* 0x00000005ff007c0c */ /* 0x000fda000bf25310 */
[----:B------:R-:W-:Y:S05]  /*5950*/  @!P1 BRA `(.L_x_39) ;  /* 0x0000000000149947 */ /* 0x000fea0003800000 */
[----:B-----5:R-:W1:Y:S01]  /*5960*/  LDC.64 R2, c[0x0][0x5a8] ;  /* 0x00016a00ff027b82 */ /* 0x020e620000000a00 */
[----:B------:R-:W-:-:S04]  /*5970*/  IMAD R7, R6, UR43, RZ ;  /* 0x0000002b06077c24 */ /* 0x000fc8000f8e02ff */
[----:B-1----:R-:W-:-:S06]  /*5980*/  IMAD.WIDE R2, R7, 0x4, R2 ;  /* 0x0000000407027825 */ /* 0x002fcc00078e0202 */
[----:B------:R1:W5:Y:S01]  /*5990*/  LDG.E R2, desc[UR52][R2.64] ;  /* 0x0000003402027981 */ /* 0x000362000c1e1900 */
[----:B------:R-:W-:Y:S05]  /*59a0*/  BRA `(.L_x_38) ;  /* 0x0000000000087947 */ /* 0x000fea0003800000 */
.L_x_39:
[----:B------:R-:W-:Y:S02]  /*59b0*/  ULDC UR4, c[0x0][0x5a0] ;  /* 0x0001680000047ab9 */ /* 0x000fe40000000800 */
[----:B-----5:R-:W-:-:S07]  /*59c0*/  IMAD.U32 R2, RZ, RZ, UR4 ;  /* 0x00000004ff027e24 */ /* 0x020fce000f8e00ff */
.L_x_38:
[----:B------:R-:W-:Y:S01]  /*59d0*/  ULDC.64 UR4, c[0x0][0x588] ;  /* 0x0001620000047ab9 */ /* 0x000fe20000000a00 */
[----:B------:R-:W-:Y:S01]  /*59e0*/  ISETP.NE.U32.AND P1, PT, R4, RZ, PT ;  /* 0x000000ff0400720c */ /* 0x000fe20003f25070 */
[----:B------:R-:W-:Y:S02]  /*59f0*/  UISETP.NE.U32.AND UP0, UPT, UR4, URZ, UPT ;  /* 0x0000003f0400728c */ /* 0x000fe4000bf05070 */
[----:B------:R-:W-:Y:S02]  /*5a00*/  ISETP.NE.U32.AND P3, PT, RZ, UR4, PT ;  /* 0x00000004ff007c0c */ /* 0x000fe4000bf65070 */
[----:B------:R-:W-:Y:S01]  /*5a10*/  ISETP.NE.AND.EX P1, PT, R5, RZ, PT, P1 ;  /* 0x000000ff0500720c */ /* 0x000fe20003f25310 */
[----:B------:R-:W-:Y:S02]  /*5a20*/  UISETP.NE.AND.EX UP0, UPT, UR5, URZ, UPT, UP0 ;  /* 0x0000003f0500728c */ /* 0x000fe4000bf05300 */
[----:B------:R-:W-:Y:S02]  /*5a30*/  ISETP.NE.AND.EX P3, PT, RZ, UR5, PT, P3 ;  /* 0x00000005ff007c0c */ /* 0x000fe4000bf65330 */
[----:B-1----:R-:W-:-:S02]  /*5a40*/  MOV R3, 0x1 ;  /* 0x0000000100037802 */ /* 0x002fc40000000f00 */
[----:B---3--:R-:W-:Y:S02]  /*5a50*/  MOV R0, 0x1 ;  /* 0x0000000100007802 */ /* 0x008fe40000000f00 */
[----:B------:R-:W-:-:S04]  /*5a60*/  PLOP3.LUT P2, PT, PT, PT, UP0, 0x80, 0x0 ;  /* 0x000000000000781c */ /* 0x000fc80003f4f008 */
[----:B------:R-:W-:-:S03]  /*5a70*/  PLOP3.LUT P2, PT, P2, PT, PT, 0x8, 0x0 ;  /* 0x000000000000781c */ /* 0x000fc6000174e170 */
[----:B------:R-:W-:Y:S10]  /*5a80*/  @P3 BRA P1, `(.L_x_40) ;  /* 0x00000000002c3947 */ /* 0x000ff40000800000 */
[----:B------:R-:W-:Y:S04]  /*5a90*/  BSSY B0, `(.L_x_41) ;  /* 0x0000009000007945 */ /* 0x000fe80003800000 */
[----:B------:R-:W-:Y:S05]  /*5aa0*/  @!P0 BRA `(.L_x_42) ;  /* 0x0000000000188947 */ /* 0x000fea0003800000 */
[----:B------:R-:W3:Y:S01]  /*5ab0*/  LDL R6, [R1+0xc4] ;  /* 0x0000c40001067983 */ /* 0x000ee20000100800 */
[----:B------:R-:W-:Y:S02]  /*5ac0*/  PLOP3.LUT P1, PT, P2, PT, PT, 0x80, 0x0 ;  /* 0x000000000000781c */ /* 0x000fe4000172f070 */
[----:B---3--:R-:W-:-:S13]  /*5ad0*/  LOP3.LUT P3, RZ, R6, 0xff, RZ, 0xc0, !PT ;  /* 0x000000ff06ff7812 */ /* 0x008fda000786c0ff */
[----:B------:R-:W-:Y:S05]  /*5ae0*/  @!P3 BRA `(.L_x_43) ;  /* 0x00000000000cb947 */ /* 0x000fea0003800000 */
[----:B-----5:R-:W-:Y:S01]  /*5af0*/  FSETP.EQ.AND P1, PT, R16, RZ, PT ;  /* 0x000000ff1000720b */ /* 0x020fe20003f22000 */
[----:B------:R-:W-:-:S12]  /*5b00*/  BRA `(.L_x_43) ;  /* 0x0000000000047947 */ /* 0x000fd80003800000 */
.L_x_42:
[----:B-----5:R-:W-:-:S13]  /*5b10*/  FSETP.EQ.AND P1, PT, R16, RZ, PT ;  /* 0x000000ff1000720b */ /* 0x020fda0003f22000 */
.L_x_43:
[----:B------:R-:W-:Y:S05]  /*5b20*/  BSYNC B0 ;  /* 0x0000000000007941 */ /* 0x000fea0003800000 */
.L_x_41:
[----:B------:R-:W-:-:S07]  /*5b30*/  SEL R3, RZ, 0x1, P1 ;  /* 0x00000001ff037807 */ /* 0x000fce0000800000 */
.L_x_40:
[----:B------:R-:W-:Y:S04]  /*5b40*/  BSSY B0, `(.L_x_44) ;  /* 0x0000008000007945 */ /* 0x000fe80003800000 */
[----:B------:R-:W-:Y:S05]  /*5b50*/  @!P0 BRA `(.L_x_45) ;  /* 0x0000000000148947 */ /* 0x000fea0003800000 */
[----:B------:R-:W3:Y:S02]  /*5b60*/  LDL R4, [R1+0xc4] ;  /* 0x0000c40001047983 */ /* 0x000ee40000100800 */
[----:B---3--:R-:W-:-:S13]  /*5b70*/  LOP3.LUT P0, RZ, R4, 0xff, RZ, 0xc0, !PT ;  /* 0x000000ff04ff7812 */ /* 0x008fda000780c0ff */
[----:B------:R-:W-:Y:S05]  /*5b80*/  @!P0 BRA `(.L_x_46) ;  /* 0x00000000000c8947 */ /* 0x000fea0003800000 */
[----:B-----5:R-:W-:Y:S01]  /*5b90*/  FSETP.EQ.AND P2, PT, R16, RZ, PT ;  /* 0x000000ff1000720b */ /* 0x020fe20003f42000 */
[----:B------:R-:W-:-:S12]  /*5ba0*/  BRA `(.L_x_46) ;  /* 0x0000000000047947 */ /* 0x000fd80003800000 */
.L_x_45:
[----:B-----5:R-:W-:-:S13]  /*5bb0*/  FSETP.EQ.AND P2, PT, R16, RZ, PT ;  /* 0x000000ff1000720b */ /* 0x020fda0003f42000 */
.L_x_46:
[----:B------:R-:W-:Y:S05]  /*5bc0*/  BSYNC B0 ;  /* 0x0000000000007941 */ /* 0x000fea0003800000 */
.L_x_44:
[----:B------:R-:W-:Y:S01]  /*5bd0*/  PRMT R3, R3, 0x9910, RZ ;  /* 0x0000991003037816 */ /* 0x000fe200000000ff */
[----:B------:R-:W-:Y:S01]  /*5be0*/  BSSY B0, `(.L_x_47) ;  /* 0x000004b000007945 */ /* 0x000fe20003800000 */
[----:B------:R-:W-:Y:S01]  /*5bf0*/  IMAD.MOV.U32 R6, RZ, RZ, RZ ;  /* 0x000000ffff067224 */ /* 0x000fe200078e00ff */
[----:B------:R-:W-:Y:S02]  /*5c00*/  CS2R R4, SRZ ;  /* 0x0000000000047805 */ /* 0x000fe4000001ff00 */
[----:B------:R-:W-:Y:S02]  /*5c10*/  ISETP.NE.AND P1, PT, R3, RZ, PT ;  /* 0x000000ff0300720c */ /* 0x000fe40003f25270 */
[----:B------:R-:W-:-:S11]  /*5c20*/  MOV R3, RZ ;  /* 0x000000ff00037202 */ /* 0x000fd60000000f00 */
[----:B------:R-:W-:Y:S05]  /*5c30*/  @!P1 BRA `(.L_x_48) ;  /* 0x0000000400149947 */ /* 0x000fea0003800000 */
[----:B------:R-:W-:-:S04]  /*5c40*/  MOV R3, UR54 ;  /* 0x0000003600037c02 */ /* 0x000fc80008000f00 */
[----:B------:R-:W-:-:S13]  /*5c50*/  ISETP.NE.AND P0, PT, R3, 0x3, PT ;  /* 0x000000030300780c */ /* 0x000fda0003f05270 */
[----:B------:R-:W-:Y:S05]  /*5c60*/  @!P0 BRA `(.L_x_49) ;  /* 0x0000000000048947 */ /* 0x000fea0003800000 */
[----:B------:R-:W-:Y:S01]  /*5c70*/  BPT.TRAP 0x1 ;  /* 0x000000040000795c */ /* 0x000fe20000300000 */
.L_x_49:
[----:B------:R-:W3:Y:S04]  /*5c80*/  LDL R4, [R1+0xb4] ;  /* 0x0000b40001047983 */ /* 0x000ee80000100800 */
[----:B------:R-:W4:Y:S01]  /*5c90*/  LDL R3, [R1+0xb8] ;  /* 0x0000b80001037983 */ /* 0x000f220000100800 */
[----:B------:R-:W-:Y:S01]  /*5ca0*/  BSSY B1, `(.L_x_50) ;  /* 0x0000007000017945 */ /* 0x000fe20003800000 */
[----:B------:R-:W-:Y:S01]  /*5cb0*/  IMAD.MOV.U32 R6, RZ, RZ, RZ ;  /* 0x000000ffff067224 */ /* 0x000fe200078e00ff */
[----:B------:R-:W-:Y:S02]  /*5cc0*/  MOV R5, RZ ;  /* 0x000000ff00057202 */ /* 0x000fe40000000f00 */
[----:B---3--:R-:W-:Y:S02]  /*5cd0*/  LEA R14, R4, UR49, 0x3 ;  /* 0x00000031040e7c11 */ /* 0x008fe4000f8e18ff */
[----:B----4-:R-:W-:-:S04]  /*5ce0*/  SHF.L.U32 R3, R3, 0x1f, RZ ;  /* 0x0000001f03037819 */ /* 0x010fc800000006ff */
[----:B------:R-:W1:Y:S02]  /*5cf0*/  SYNCS.PHASECHK.TRANS64.TRYWAIT P3, [R14+URZ+0x80], R3 ;  /* 0x000080030e0075a7 */ /* 0x000e64000806017f */
[----:B-1----:R-:W-:Y:S05]  /*5d00*/  @!P3 BRA `(.L_x_51) ;  /* 0x0000008800b8b947 */ /* 0x002fea0003800000 */
.L_x_239:
[----:B------:R-:W-:Y:S05]  /*5d10*/  BSYNC B1 ;  /* 0x0000000000017941 */ /* 0x000fea0003800000 */
.L_x_50:
[----:B------:R3:W5:Y:S01]  /*5d20*/  LDL R13, [R1+0xb4] ;  /* 0x0000b400010d7983 */ /* 0x0007620000100800 */
[----:B------:R-:W-:Y:S01]  /*5d30*/  BSSY B1, `(.L_x_52) ;  /* 0x0000021000017945 */ /* 0x000fe20003800000 */
[----:B------:R-:W-:Y:S01]  /*5d40*/  MOV R4, RZ ;  /* 0x000000ff00047202 */ /* 0x000fe20000000f00 */
[----:B-1----:R-:W-:Y:S02]  /*5d50*/  IMAD.MOV.U32 R3, RZ, RZ, RZ ;  /* 0x000000ffff037224 */ /* 0x002fe400078e00ff */
[----:B------:R-:W-:Y:S05]  /*5d60*/  @P2 BRA `(.L_x_53) ;  /* 0x0000000000742947 */ /* 0x000fea0003800000 */
[----:B------:R-:W1:Y:S02]  /*5d70*/  S2R R7, SR_TID.X ;  /* 0x0000000000077919 */ /* 0x000e640000002100 */
[C---:B-1----:R-:W-:Y:S01]  /*5d80*/  SHF.L.U32 R3, R7.reuse, 0x4, RZ ;  /* 0x0000000407037819 */ /* 0x042fe200000006ff */
[C---:B------:R-:W-:Y:S01]  /*5d90*/  IMAD.SHL.U32 R6, R7.reuse, 0x8, RZ ;  /* 0x0000000807067824 */ /* 0x040fe200078e00ff */
[----:B------:R-:W-:Y:S02]  /*5da0*/  SHF.L.U32 R4, R7, 0x1, RZ ;  /* 0x0000000107047819 */ /* 0x000fe400000006ff */
[----:B------:R-:W-:Y:S02]  /*5db0*/  LOP3.LUT R3, R3, 0xe00, RZ, 0xc0, !PT ;  /* 0x00000e0003037812 */ /* 0x000fe400078ec0ff */
[----:B------:R-:W-:Y:S02]  /*5dc0*/  LOP3.LUT R5, R6, 0x80, RZ, 0xc0, !PT ;  /* 0x0000008006057812 */ /* 0x000fe400078ec0ff */
[----:B------:R-:W-:-:S02]  /*5dd0*/  LOP3.LUT R3, R3, 0x6, R4, 0xf8, !PT ;  /* 0x0000000603037812 */ /* 0x000fc400078ef804 */
[--C-:B------:R-:W-:Y:S02]  /*5de0*/  LOP3.LUT R4, R5, 0x10, R7.reuse, 0xf8, !PT ;  /* 0x0000001005047812 */ /* 0x100fe400078ef807 */
[----:B------:R-:W-:Y:S02]  /*5df0*/  LOP3.LUT R3, R3, 0x60, R6, 0xf8, !PT ;  /* 0x0000006003037812 */ /* 0x000fe400078ef806 */
[----:B------:R-:W-:Y:S02]  /*5e00*/  SHF.R.U32.HI R5, RZ, 0x4, R7 ;  /* 0x00000004ff057819 */ /* 0x000fe40000011607 */
[----:B------:R-:W-:Y:S02]  /*5e10*/  LOP3.LUT R3, R3, R4, RZ, 0xfc, !PT ;  /* 0x0000000403037212 */ /* 0x000fe400078efcff */
[----:B------:R-:W-:Y:S02]  /*5e20*/  LOP3.LUT P3, RZ, R5, 0x1, RZ, 0xc0, !PT ;  /* 0x0000000105ff7812 */ /* 0x000fe4000786c0ff */
[----:B-----5:R-:W-:-:S04]  /*5e30*/  LEA R3, R13, R3, 0xc ;  /* 0x000000030d037211 */ /* 0x020fc800078e60ff */
[----:B------:R-:W-:Y:S01]  /*5e40*/  IADD3 R4, R3, UR49, RZ ;  /* 0x0000003103047c10 */ /* 0x000fe2000fffe0ff */
[----:B------:R-:W-:Y:S03]  /*5e50*/  LDS.U16 R6, [R3+UR49+0x208] ;  /* 0x0002083103067984 */ /* 0x000fe60008000400 */
[C---:B------:R-:W-:Y:S01]  /*5e60*/  IADD3 R8, R4.reuse, 0x110, RZ ;  /* 0x0000011004087810 */ /* 0x040fe20007ffe0ff */
[----:B------:R-:W-:Y:S01]  /*5e70*/  VIADD R5, R4, 0x100 ;  /* 0x0000010004057836 */ /* 0x000fe20000000000 */
[----:B------:R-:W-:Y:S04]  /*5e80*/  LDS.U16 R7, [R3+UR49+0x108] ;  /* 0x0001083103077984 */ /* 0x000fe80008000400 */
[----:B------:R-:W-:Y:S01]  /*5e90*/  @P3 IADD3 R8, R5, -0x10, RZ ;  /* 0xfffffff005083810 */ /* 0x000fe20007ffe0ff */
[----:B------:R-:W-:Y:S04]  /*5ea0*/  LDS.U16 R4, [R3+UR49+0x200] ;  /* 0x0002003103047984 */ /* 0x000fe80008000400 */
[----:B------:R-:W1:Y:S04]  /*5eb0*/  LDS.U16 R5, [R3+UR49+0x100] ;  /* 0x0001003103057984 */ /* 0x000e680008000400 */
[----:B------:R-:W-:Y:S04]  /*5ec0*/  LDS.U16 R9, [R8+0x100] ;  /* 0x0001000008097984 */ /* 0x000fe80000000400 */
[----:B------:R-:W4:Y:S04]  /*5ed0*/  LDS.U16 R10, [R8] ;  /* 0x00000000080a7984 */ /* 0x000f280000000400 */
[----:B------:R-:W-:Y:S04]  /*5ee0*/  LDS.U16 R11, [R8+0x108] ;  /* 0x00010800080b7984 */ /* 0x000fe80000000400 */
[----:B------:R-:W2:Y:S01]  /*5ef0*/  LDS.U16 R12, [R8+0x8] ;  /* 0x00000800080c7984 */ /* 0x000ea20000000400 */
[----:B-1----:R-:W-:-:S02]  /*5f00*/  PRMT R3, R5, 0x5410, R4 ;  /* 0x0000541005037816 */ /* 0x002fc40000000004 */
[----:B------:R-:W-:Y:S02]  /*5f10*/  PRMT R4, R7, 0x5410, R6 ;  /* 0x0000541007047816 */ /* 0x000fe40000000006 */
[----:B----4-:R-:W-:Y:S02]  /*5f20*/  PRMT R5, R10, 0x5410, R9 ;  /* 0x000054100a057816 */ /* 0x010fe40000000009 */
[----:B--2---:R-:W-:-:S07]  /*5f30*/  PRMT R6, R12, 0x5410, R11 ;  /* 0x000054100c067816 */ /* 0x004fce000000000b */
.L_x_53:
[----:B------:R-:W-:Y:S05]  /*5f40*/  BSYNC B1 ;  /* 0x0000000000017941 */ /* 0x000fea0003800000 */
.L_x_52:
[----:B------:R-:W-:Y:S01]  /*5f50*/  @!PT LDS RZ, [RZ] ;  /* 0x00000000fffff984 */ /* 0x000fe20000000800 */
[----:B------:R-:W-:Y:S01]  /*5f60*/  @!PT LDS RZ, [RZ] ;  /* 0x00000000fffff984 */ /* 0x000fe20000000800 */
[----:B------:R-:W-:Y:S01]  /*5f70*/  @!PT LDS RZ, [RZ] ;  /* 0x00000000fffff984 */ /* 0x000fe20000000800 */
[----:B------:R-:W-:Y:S01]  /*5f80*/  @!PT LDS RZ, [RZ] ;  /* 0x00000000fffff984 */ /* 0x000fe20000000800 */
[----:B------:R1:W-:Y:S06]  /*5f90*/  MEMBAR.ALL.CTA ;  /* 0x0000000000007992 */ /* 0x0003ec0000008000 */
[----:B-1----:R-:W1:Y:S01]  /*5fa0*/  FENCE.VIEW.ASYNC.S ;  /* 0x00000000000073c6 */ /* 0x002e620000000000 */
[----:B------:R-:W-:Y:S05]  /*5fb0*/  @!P0 BRA `(.L_x_54) ;  /* 0x0000000000048947 */ /* 0x000fea0003800000 */
[----:B------:R-:W-:Y:S01]  /*5fc0*/  BPT.TRAP 0x1 ;  /* 0x000000040000795c */ /* 0x000fe20000300000 */
.L_x_54:
[----:B------:R-:W4:Y:S01]  /*5fd0*/  LDL.LU R9, [R1+0xb8] ;  /* 0x0000b80001097983 */ /* 0x000f220000300800 */
[----:B------:R-:W-:Y:S01]  /*5fe0*/  VIADD R7, R14, 0xa0 ;  /* 0x000000a00e077836 */ /* 0x000fe20000000000 */
[----:B------:R-:W2:Y:S04]  /*5ff0*/  S2R R8, SR_CgaCtaId ;  /* 0x0000000000087919 */ /* 0x000ea80000008800 */
[----:B--2---:R-:W-:-:S04]  /*6000*/  PRMT R7, R8, 0x654, R7 ;  /* 0x0000065408077816 */ /* 0x004fc80000000007 */
[----:B-1----:R1:W-:Y:S02]  /*6010*/  SYNCS.ARRIVE.TRANS64.RED.A1T0 RZ, [R7+URZ], RZ ;  /* 0x000000ff07ff79a7 */ /* 0x0023e4000810043f */
[----:B-1---5:R-:W-:-:S04]  /*6020*/  IADD3 R7, R13, 0x1, RZ ;  /* 0x000000010d077810 */ /* 0x022fc80007ffe0ff */
[----:B------:R-:W-:-:S04]  /*6030*/  ISETP.NE.AND P0, PT, R7, 0x4, PT ;  /* 0x000000040700780c */ /* 0x000fc80003f05270 */
[----:B------:R-:W-:Y:S02]  /*6040*/  SEL R8, RZ, 0x1, P0 ;  /* 0x00000001ff087807 */ /* 0x000fe40000000000 */
[----:B------:R-:W-:Y:S02]  /*6050*/  SEL R7, R7, RZ, P0 ;  /* 0x000000ff07077207 */ /* 0x000fe40000000000 */
[----:B----4-:R-:W-:-:S05]  /*6060*/  LOP3.LUT R9, R9, R8, RZ, 0x3c, !PT ;  /* 0x0000000809097212 */ /* 0x010fca00078e3cff */
[----:B------:R1:W-:Y:S04]  /*6070*/  STL [R1+0xb8], R9 ;  /* 0x0000b80901007387 */ /* 0x0003e80000100800 */
[----:B------:R1:W-:Y:S02]  /*6080*/  STL [R1+0xb4], R7 ;  /* 0x0000b40701007387 */ /* 0x0003e40000100800 */
.L_x_48:
[----:B------:R-:W-:Y:S05]  /*6090*/  BSYNC B0 ;  /* 0x0000000000007941 */ /* 0x000fea0003800000 */
.L_x_47:
[----:B------:R-:W4:Y:S01]  /*60a0*/  S2R R27, SR_TID.X ;  /* 0x00000000001b7919 */ /* 0x000f220000002100 */
[----:B-1----:R-:W-:Y:S01]  /*60b0*/  F2FP.F16.E4M3.UNPACK_B R7, R3 ;  /* 0x00000003ff07723e */ /* 0x002fe200020006ff */
[C---:B-----5:R-:W-:Y:S01]  /*60c0*/  FMUL R227, R2.reuse, R227 ;  /* 0x000000e302e37220 */ /* 0x060fe20000400000 */
[----:B------:R-:W-:Y:S01]  /*60d0*/  F2FP.F16.E4M3.UNPACK_B R8, R3.H1 ;  /* 0x00000003ff08723e */ /* 0x000fe200030006ff */
[C---:B------:R-:W-:Y:S01]  /*60e0*/  FMUL R13, R2.reuse, R226 ;  /* 0x000000e2020d7220 */ /* 0x040fe20000400000 */
[C---:B------:R-:W-:Y:S01]  /*60f0*/  FMUL R224, R2.reuse, R224 ;  /* 0x000000e002e07220 */ /* 0x040fe20000400000 */
[--C-:B------:R-:W-:Y:S02]  /*6100*/  HADD2.F32 R9, -RZ, R7.reuse.H0_H0 ;  /* 0x20000007ff097230 */ /* 0x100fe40000004100 */
[C---:B------:R-:W-:Y:S01]  /*6110*/  FMUL R223, R2.reuse, R223 ;  /* 0x000000df02df7220 */ /* 0x040fe20000400000 */
[----:B------:R-:W-:Y:S02]  /*6120*/  HADD2.F32 R7, -RZ, R7.H1_H1 ;  /* 0x30000007ff077230 */ /* 0x000fe40000004100 */
[----:B------:R-:W-:Y:S01]  /*6130*/  FMUL R222, R2, R222 ;  /* 0x000000de02de7220 */ /* 0x000fe20000400000 */
[----:B------:R-:W-:-:S02]  /*6140*/  HADD2.F32 R11, -RZ, R8.H1_H1 ;  /* 0x30000008ff0b7230 */ /* 0x000fc40000004100 */
[C---:B------:R-:W-:Y:S01]  /*6150*/  FFMA R227, R16.reuse, R9, R227 ;  /* 0x0000000910e37223 */ /* 0x040fe200000000e3 */
[----:B------:R-:W-:Y:S01]  /*6160*/  HADD2.F32 R9, -RZ, R8.H0_H0 ;  /* 0x20000008ff097230 */ /* 0x000fe20000004100 */
[-C--:B------:R-:W-:Y:S01]  /*6170*/  F2FP.F16.E4M3.UNPACK_B R8, R4.reuse ;  /* 0x00000004ff08723e */ /* 0x080fe200020006ff */
[C---:B------:R-:W-:Y:S01]  /*6180*/  FFMA R12, R16.reuse, R7, R13 ;  /* 0x00000007100c7223 */ /* 0x040fe2000000000d */
[----:B------:R-:W-:Y:S01]  /*6190*/  F2FP.F16.E4M3.UNPACK_B R7, R4.H1 ;  /* 0x00000004ff07723e */ /* 0x000fe200030006ff */
[----:B------:R-:W-:Y:S01]  /*61a0*/  FFMA R15, R16, R11, R224 ;  /* 0x0000000b100f7223 */ /* 0x000fe200000000e0 */
[C---:B------:R-:W-:Y:S01]  /*61b0*/  FMUL R24, R2.reuse, R219 ;  /* 0x000000db02187220 */ /* 0x040fe20000400000 */
[----:B------:R-:W-:Y:S02]  /*61c0*/  HADD2.F32 R11, -RZ, R8.H1_H1 ;  /* 0x30000008ff0b7230 */ /* 0x000fe40000004100 */
[----:B------:R-:W-:Y:S01]  /*61d0*/  FMUL R218, R2, R218 ;  /* 0x000000da02da7220 */ /* 0x000fe20000400000 */
[----:B------:R-:W-:-:S02]  /*61e0*/  HADD2.F32 R13, -RZ, R7.H0_H0 ;  /* 0x20000007ff0d7230 */ /* 0x000fc40000004100 */
[----:B------:R-:W-:Y:S01]  /*61f0*/  FMUL R217, R2, R217 ;  /* 0x000000d902d97220 */ /* 0x000fe20000400000 */
[----:B------:R-:W-:Y:S02]  /*6200*/  HADD2.F32 R7, -RZ, R7.H1_H1 ;  /* 0x30000007ff077230 */ /* 0x000fe40000004100 */
[----:B------:R-:W-:Y:S01]  /*6210*/  FFMA R222, R16, R11, R222 ;  /* 0x0000000b10de7223 */ /* 0x000fe200000000de */
[C---:B------:R-:W-:Y:S01]  /*6220*/  FMUL R216, R2.reuse, R216 ;  /* 0x000000d802d87220 */ /* 0x040fe20000400000 */
[C---:B------:R-:W-:Y:S01]  /*6230*/  FMUL R212, R2.reuse, R212 ;  /* 0x000000d402d47220 */ /* 0x040fe20000400000 */
[C---:B------:R-:W-:Y:S01]  /*6240*/  FMUL R213, R2.reuse, R213 ;  /* 0x000000d502d57220 */ /* 0x040fe20000400000 */
[----:B------:R-:W-:Y:S01]  /*6250*/  FMUL R214, R2, R214 ;  /* 0x000000d602d67220 */ /* 0x000fe20000400000 */
[----:B------:R-:W-:Y:S02]  /*6260*/  F2FP.SATFINITE.E4M3.F32.PACK_AB_MERGE_C R12, R12, R227, RZ ;  /* 0x000000e30c0c723e */ /* 0x000fe400048070ff */
[----:B----4-:R-:W-:-:S02]  /*6270*/  SHF.R.U32.HI R10, RZ, 0x4, R27 ;  /* 0x00000004ff0a7819 */ /* 0x010fc4000001161b */
[----:B------:R-:W-:Y:S02]  /*6280*/  LOP3.LUT R26, R27, 0xff, RZ, 0xc0, !PT ;  /* 0x000000ff1b1a7812 */ /* 0x000fe400078ec0ff */
[----:B------:R-:W-:Y:S01]  /*6290*/  LOP3.LUT P3, RZ, R10, 0x1, RZ, 0xc0, !PT ;  /* 0x000000010aff7812 */ /* 0x000fe2000786c0ff */
[----:B------:R-:W-:Y:S01]  /*62a0*/  FMUL R10, R2, R225 ;  /* 0x000000e1020a7220 */ /* 0x000fe20000400000 */
[----:B------:R-:W-:-:S03]  /*62b0*/  IADD3 R26, R26, 0x1f, RZ ;  /* 0x0000001f1a1a7810 */ /* 0x000fc60007ffe0ff */
[----:B------:R-:W-:Y:S01]  /*62c0*/  FFMA R14, R16, R9, R10 ;  /* 0x00000009100e7223 */ /* 0x000fe2000000000a */
[----:B------:R-:W-:Y:S01]  /*62d0*/  HADD2.F32 R9, -RZ, R8.H0_H0 ;  /* 0x20000008ff097230 */ /* 0x000fe20000004100 */
[----:B------:R-:W-:Y:S01]  /*62e0*/  F2FP.F16.E4M3.UNPACK_B R8, R5 ;  /* 0x00000005ff08723e */ /* 0x000fe200020006ff */
[----:B------:R-:W-:Y:S01]  /*62f0*/  FMUL R10, R2, R221 ;  /* 0x000000dd020a7220 */ /* 0x000fe20000400000 */
[----:B------:R-:W-:Y:S02]  /*6300*/  ISETP.GT.U32.AND P0, PT, R26, 0x3e, PT ;  /* 0x0000003e1a00780c */ /* 0x000fe40003f04070 */
[C---:B------:R-:W-:Y:S01]  /*6310*/  FFMA R223, R16.reuse, R9, R223 ;  /* 0x0000000910df7223 */ /* 0x040fe200000000df */
[----:B------:R-:W-:Y:S01]  /*6320*/  FFMA R20, R16, R13, R10 ;  /* 0x0000000d10147223 */ /* 0x000fe2000000000a */
[--C-:B------:R-:W-:Y:S02]  /*6330*/  HADD2.F32 R9, -RZ, R8.reuse.H0_H0 ;  /* 0x20000008ff097230 */ /* 0x100fe40000004100 */
[----:B------:R-:W-:Y:S01]  /*6340*/  FMUL R13, R2, R220 ;  /* 0x000000dc020d7220 */ /* 0x000fe20000400000 */
[----:B------:R-:W-:Y:S01]  /*6350*/  HADD2.F32 R11, -RZ, R8.H1_H1 ;  /* 0x30000008ff0b7230 */ /* 0x000fe20000004100 */
[----:B------:R-:W-:-:S02]  /*6360*/  F2FP.F16.E4M3.UNPACK_B R8, R5.H1 ;  /* 0x00000005ff08723e */ /* 0x000fc400030006ff */
[C---:B------:R-:W-:Y:S01]  /*6370*/  FFMA R21, R16.reuse, R7, R13 ;  /* 0x0000000710157223 */ /* 0x040fe2000000000d */
[-C--:B------:R-:W-:Y:S01]  /*6380*/  F2FP.F16.E4M3.UNPACK_B R10, R6.reuse ;  /* 0x00000006ff0a723e */ /* 0x080fe200020006ff */
[C---:B------:R-:W-:Y:S01]  /*6390*/  FFMA R24, R16.reuse, R9, R24 ;  /* 0x0000000910187223 */ /* 0x040fe20000000018 */
[--C-:B------:R-:W-:Y:S02]  /*63a0*/  HADD2.F32 R7, -RZ, R8.reuse.H0_H0 ;  /* 0x20000008ff077230 */ /* 0x100fe40000004100 */
[C---:B------:R-:W-:Y:S01]  /*63b0*/  FFMA R25, R16.reuse, R11, R218 ;  /* 0x0000000b10197223 */ /* 0x040fe200000000da */
[----:B------:R-:W-:Y:S01]  /*63c0*/  HADD2.F32 R9, -RZ, R8.H1_H1 ;  /* 0x30000008ff097230 */ /* 0x000fe20000004100 */
[----:B------:R-:W-:Y:S01]  /*63d0*/  F2FP.F16.E4M3.UNPACK_B R8, R6.H1 ;  /* 0x00000006ff08723e */ /* 0x000fe200030006ff */
[--C-:B------:R-:W-:Y:S02]  /*63e0*/  HADD2.F32 R11, -RZ, R10.reuse.H0_H0 ;  /* 0x2000000aff0b7230 */ /* 0x100fe40000004100 */
[----:B------:R-:W-:Y:S01]  /*63f0*/  FFMA R217, R16, R7, R217 ;  /* 0x0000000710d97223 */ /* 0x000fe200000000d9 */
[----:B------:R-:W-:-:S02]  /*6400*/  HADD2.F32 R13, -RZ, R10.H1_H1 ;  /* 0x3000000aff0d7230 */ /* 0x000fc40000004100 */
[----:B------:R-:W-:Y:S01]  /*6410*/  FMUL R10, R2, R215 ;  /* 0x000000d7020a7220 */ /* 0x000fe20000400000 */
[C---:B------:R-:W-:Y:S01]  /*6420*/  FFMA R216, R16.reuse, R9, R216 ;  /* 0x0000000910d87223 */ /* 0x040fe200000000d8 */
[--C-:B------:R-:W-:Y:S01]  /*6430*/  HADD2.F32 R7, -RZ, R8.reuse.H0_H0 ;  /* 0x20000008ff077230 */ /* 0x100fe20000004100 */
[----:B------:R-:W-:Y:S01]  /*6440*/  F2FP.SATFINITE.E4M3.F32.PACK_AB_MERGE_C R14, R15, R14, RZ ;  /* 0x0000000e0f0e723e */ /* 0x000fe200048070ff */
[----:B------:R-:W-:Y:S01]  /*6450*/  HADD2.F32 R9, -RZ, R8.H1_H1 ;  /* 0x30000008ff097230 */ /* 0x000fe20000004100 */
[C---:B------:R-:W-:Y:S01]  /*6460*/  SHF.L.U32 R8, R27.reuse, 0x4, RZ ;  /* 0x000000041b087819 */ /* 0x040fe200000006ff */
[C---:B------:R-:W-:Y:S01]  /*6470*/  FFMA R10, R16.reuse, R11, R10 ;  /* 0x0000000b100a7223 */ /* 0x040fe2000000000a */
[C---:B------:R-:W-:Y:S02]  /*6480*/  IMAD.SHL.U32 R11, R27.reuse, 0x2, RZ ;  /* 0x000000021b0b7824 */ /* 0x040fe400078e00ff */
[----:B------:R-:W-:Y:S01]  /*6490*/  FFMA R7, R16, R7, R213 ;  /* 0x0000000710077223 */ /* 0x000fe200000000d5 */
[----:B------:R-:W-:Y:S01]  /*64a0*/  LOP3.LUT R8, R8, 0xe00, RZ, 0xc0, !PT ;  /* 0x00000e0008087812 */ /* 0x000fe200078ec0ff */
[C---:B------:R-:W-:Y:S01]  /*64b0*/  FFMA R212, R16.reuse, R9, R212 ;  /* 0x0000000910d47223 */ /* 0x040fe200000000d4 */
[----:B------:R-:W-:Y:S01]  /*64c0*/  SHF.L.U32 R9, R27, 0x3, RZ ;  /* 0x000000031b097819 */ /* 0x000fe200000006ff */
[----:B------:R-:W-:Y:S01]  /*64d0*/  FFMA R13, R16, R13, R214 ;  /* 0x0000000d100d7223 */ /* 0x000fe200000000d6 */
[----:B------:R-:W-:-:S02]  /*64e0*/  LOP3.LUT R8, R8, 0x6, R11, 0xf8, !PT ;  /* 0x0000000608087812 */ /* 0x000fc400078ef80b */
[----:B------:R-:W-:Y:S02]  /*64f0*/  LOP3.LUT R11, R9, 0x80, RZ, 0xc0, !PT ;  /* 0x00000080090b7812 */ /* 0x000fe400078ec0ff */
[----:B------:R-:W-:Y:S01]  /*6500*/  LOP3.LUT R9, R8, 0x60, R9, 0xf8, !PT ;  /* 0x0000006008097812 */ /* 0x000fe200078ef809 */
[----:B------:R-:W-:Y:S01]  /*6510*/  IMAD.MOV.U32 R8, RZ, RZ, 0x10 ;  /* 0x00000010ff087424 */ /* 0x000fe200078e00ff */
[----:B------:R-:W-:Y:S02]  /*6520*/  LOP3.LUT R26, R11, 0x10, R27, 0xf8, !PT ;  /* 0x000000100b1a7812 */ /* 0x000fe400078ef81b */
[----:B------:R-:W-:Y:S02]  /*6530*/  F2FP.SATFINITE.E4M3.F32.PACK_AB_MERGE_C R212, R212, R7, RZ ;  /* 0x00000007d4d4723e */ /* 0x000fe400048070ff */
[----:B------:R-:W-:Y:S02]  /*6540*/  F2FP.SATFINITE.E4M3.F32.PACK_AB_MERGE_C R222, R222, R223, RZ ;  /* 0x000000dfdede723e */ /* 0x000fe400048070ff */
[----:B------:R-:W-:-:S02]  /*6550*/  F2FP.SATFINITE.E4M3.F32.PACK_AB_MERGE_C R20, R21, R20, RZ ;  /* 0x000000141514723e */ /* 0x000fc400048070ff */
[----:B------:R-:W-:Y:S02]  /*6560*/  F2FP.SATFINITE.E4M3.F32.PACK_AB_MERGE_C R24, R25, R24, RZ ;  /* 0x000000181918723e */ /* 0x000fe400048070ff */
[----:B------:R-:W-:Y:S02]  /*6570*/  F2FP.SATFINITE.E4M3.F32.PACK_AB_MERGE_C R216, R216, R217, RZ ;  /* 0x000000d9d8d8723e */ /* 0x000fe400048070ff */
[----:B------:R-:W-:Y:S02]  /*6580*/  F2FP.SATFINITE.E4M3.F32.PACK_AB_MERGE_C R10, R13, R10, RZ ;  /* 0x0000000a0d0a723e */ /* 0x000fe400048070ff */
[----:B------:R-:W-:Y:S02]  /*6590*/  LOP3.LUT R7, R9, R26, RZ, 0xfc, !PT ;  /* 0x0000001a09077212 */ /* 0x000fe400078efcff */
[----:B------:R-:W-:Y:S01]  /*65a0*/  SEL R8, R8, 0xfffffff0, !P3 ;  /* 0xfffffff008087807 */ /* 0x000fe20005800000 */
[----:B------:R-:W-:Y:S06]  /*65b0*/  @P0 BRA `(.L_x_55) ;  /* 0x0000000000040947 */ /* 0x000fec0003800000 */
[----:B------:R-:W-:-:S04]  /*65c0*/  DEPBAR.LE SB0, 0x1 ;  /* 0x000080400000791a */ /* 0x000fc80000000000 */
.L_x_55:
[----:B------:R-:W-:Y:S05]  /*65d0*/  WARPSYNC.ALL ;  /* 0x0000000000007948 */ /* 0x000fea0003800000 */
[----:B------:R-:W-:Y:S01]  /*65e0*/  BAR.SYNC.DEFER_BLOCKING 0x1, 0x100 ;  /* 0x0044000000007b1d */ /* 0x000fe20000010000 */
[----:B------:R-:W-:-:S04]  /*65f0*/  IADD3 R9, R7, UR49, RZ ;  /* 0x0000003107097c10 */ /* 0x000fc8000fffe0ff */
[----:B------:R-:W-:Y:S01]  /*6600*/  IADD3 R9, R9, R8, RZ ;  /* 0x0000000809097210 */ /* 0x000fe20007ffe0ff */
[----:B------:R-:W-:Y:S01]  /*6610*/  BSSY B0, `(.L_x_56) ;  /* 0x0000016000007945 */ /* 0x000fe20003800000 */
[----:B------:R1:W-:Y:S04]  /*6620*/  STS.U16 [R7+UR49+0x4100], R12 ;  /* 0x0041000c07007988 */ /* 0x0003e80008000431 */
[----:B------:R1:W-:Y:S04]  /*6630*/  STS.U16 [R7+UR49+0x4200], R14 ;  /* 0x0042000e07007988 */ /* 0x0003e80008000431 */
[----:B------:R1:W-:Y:S04]  /*6640*/  STS.U16 [R7+UR49+0x4108], R222 ;  /* 0x004108de07007988 */ /* 0x0003e80008000431 */
[----:B------:R1:W-:Y:S04]  /*6650*/  STS.U16 [R7+UR49+0x4208], R20 ;  /* 0x0042081407007988 */ /* 0x0003e80008000431 */
[----:B------:R1:W-:Y:S04]  /*6660*/  STS.U16 [R9+0x4100], R24 ;  /* 0x0041001809007388 */ /* 0x0003e80000000400 */
[----:B------:R1:W-:Y:S04]  /*6670*/  STS.U16 [R9+0x4200], R216 ;  /* 0x004200d809007388 */ /* 0x0003e80000000400 */
[----:B------:R1:W-:Y:S04]  /*6680*/  STS.U16 [R9+0x4108], R10 ;  /* 0x0041080a09007388 */ /* 0x0003e80000000400 */
[----:B------:R1:W-:Y:S01]  /*6690*/  STS.U16 [R9+0x4208], R212 ;  /* 0x004208d409007388 */ /* 0x0003e20000000400 */
[----:B------:R-:W-:Y:S01]  /*66a0*/  @!PT LDS RZ, [RZ] ;  /* 0x00000000fffff984 */ /* 0x000fe20000000800 */
[----:B------:R-:W-:Y:S01]  /*66b0*/  @!PT LDS RZ, [RZ] ;  /* 0x00000000fffff984 */ /* 0x000fe20000000800 */
[----:B------:R-:W-:Y:S01]  /*66c0*/  @!PT LDS RZ, [RZ] ;  /* 0x00000000fffff984 */ /* 0x000fe20000000800 */
[----:B------:R-:W-:Y:S01]  /*66d0*/  @!PT LDS RZ, [RZ] ;  /* 0x00000000fffff984 */ /* 0x000fe20000000800 */
[----:B------:R4:W-:Y:S06]  /*66e0*/  MEMBAR.ALL.CTA ;  /* 0x0000000000007992 */ /* 0x0009ec0000008000 */
[----:B----4-:R-:W4:Y:S02]  /*66f0*/  FENCE.VIEW.ASYNC.S ;  /* 0x00000000000073c6 */ /* 0x010f240000000000 */
[----:B----4-:R-:W-:Y:S06]  /*6700*/  BAR.SYNC.DEFER_BLOCKING 0x1, 0x100 ;  /* 0x0044000000007b1d */ /* 0x010fec0000010000 */
[----:B-1----:R-:W-:Y:S05]  /*6710*/  @P0 BRA `(.L_x_57) ;  /* 0x0000000000140947 */ /* 0x002fea0003800000 */
[----:B------:R-:W-:Y:S02]  /*6720*/  UIADD3 UR4, UP0, UR58, 0x4f0, URZ ;  /* 0x000004f03a047890 */ /* 0x000fe4000ff1e03f */
[----:B------:R-:W-:Y:S02]  /*6730*/  UIADD3 UR40, UR49, 0x4100, URZ ;  /* 0x0000410031287890 */ /* 0x000fe4000fffe03f */
[----:B------:R-:W-:-:S09]  /*6740*/  UIADD3.X UR5, URZ, UR59, URZ, UP0, !UPT ;  /* 0x0000003b3f057290 */ /* 0x000fd200087fe43f */
[----:B------:R1:W-:Y:S02]  /*6750*/  UTMASTG.3D [UR40], [UR4] ;  /* 0x00000028040073b5 */ /* 0x0003e40008010000 */
[----:B-1----:R0:W-:Y:S02]  /*6760*/  UTMACMDFLUSH ;  /* 0x00000000000079b7 */ /* 0x0021e40000000000 */
.L_x_57:
[----:B------:R-:W-:Y:S05]  /*6770*/  BSYNC B0 ;  /* 0x0000000000007941 */ /* 0x000fea0003800000 */
.L_x_56:
[----:B------:R-:W-:Y:S04]  /*6780*/  BSSY B0, `(.L_x_58) ;  /* 0x0000036000007945 */ /* 0x000fe80003800000 */
[----:B------:R-:W-:Y:S05]  /*6790*/  @!P1 BRA `(.L_x_59) ;  /* 0x0000000000d09947 */ /* 0x000fea0003800000 */
[----:B------:R-:W-:-:S05]  /*67a0*/  IMAD.U32 R10, RZ, RZ, UR54 ;  /* 0x00000036ff0a7e24 */ /* 0x000fca000f8e00ff */
[----:B------:R-:W-:-:S13]  /*67b0*/  ISETP.NE.AND P3, PT, R10, 0x3, PT ;  /* 0x000000030a00780c */ /* 0x000fda0003f65270 */
[----:B------:R-:W-:Y:S05]  /*67c0*/  @!P3 BRA `(.L_x_60) ;  /* 0x000000000004b947 */ /* 0x000fea0003800000 */
[----:B------:R-:W-:Y:S01]  /*67d0*/  BPT.TRAP 0x1 ;  /* 0x000000040000795c */ /* 0x000fe20000300000 */
.L_x_60:
[----:B------:R-:W4:Y:S04]  /*67e0*/  LDL R10, [R1+0xb8] ;  /* 0x0000b800010a7983 */ /* 0x000f280000100800 */
[----:B------:R-:W5:Y:S01]  /*67f0*/  LDL R11, [R1+0xb4] ;  /* 0x0000b400010b7983 */ /* 0x000f620000100800 */
[----:B------:R-:W-:Y:S01]  /*6800*/  BSSY B1, `(.L_x_61) ;  /* 0x0000005000017945 */ /* 0x000fe20003800000 */
[----:B----4-:R-:W-:Y:S02]  /*6810*/  SHF.L.U32 R10, R10, 0x1f, RZ ;  /* 0x0000001f0a0a7819 */ /* 0x010fe400000006ff */
[----:B-----5:R-:W-:-:S04]  /*6820*/  LEA R15, R11, UR49, 0x3 ;  /* 0x000000310b0f7c11 */ /* 0x020fc8000f8e18ff */
[----:B------:R-:W1:Y:S02]  /*6830*/  SYNCS.PHASECHK.TRANS64.TRYWAIT P4, [R15+URZ+0x80], R10 ;  /* 0x0000800a0f0075a7 */ /* 0x000e64000808017f */
[----:B-1----:R-:W-:Y:S05]  /*6840*/  @!P4 BRA `(.L_x_62) ;  /* 0x0000007c00fcc947 */ /* 0x002fea0003800000 */
.L_x_240:
[----:B------:R-:W-:Y:S05]  /*6850*/  BSYNC B1 ;  /* 0x0000000000017941 */ /* 0x000fea0003800000 */
.L_x_61:
[----:B------:R-:W-:Y:S04]  /*6860*/  BSSY B1, `(.L_x_63) ;  /* 0x0000012000017945 */ /* 0x000fe80003800000 */
[----:B------:R-:W-:Y:S05]  /*6870*/  @P2 BRA `(.L_x_64) ;  /* 0x0000000000402947 */ /* 0x000fea0003800000 */
[----:B------:R-:W4:Y:S02]  /*6880*/  LDL R11, [R1+0xb4] ;  /* 0x0000b400010b7983 */ /* 0x000f240000100800 */
[----:B----4-:R-:W-:-:S04]  /*6890*/  LEA R20, R11, R7, 0xc ;  /* 0x000000070b147211 */ /* 0x010fc800078e60ff */
[----:B------:R-:W-:Y:S01]  /*68a0*/  IADD3 R3, R20, UR49, RZ ;  /* 0x0000003114037c10 */ /* 0x000fe2000fffe0ff */
[----:B------:R-:W-:Y:S04]  /*68b0*/  LDS.U16 R4, [R20+UR49+0x100] ;  /* 0x0001003114047984 */ /* 0x000fe80008000400 */
[----:B------:R-:W-:Y:S01]  /*68c0*/  IMAD.IADD R14, R3, 0x1, R8 ;  /* 0x00000001030e7824 */ /* 0x000fe200078e0208 */
[----:B------:R-:W-:Y:S04]  /*68d0*/  LDS.U16 R5, [R20+UR49+0x208] ;  /* 0x0002083114057984 */ /* 0x000fe80008000400 */
[----:B------:R-:W4:Y:S04]  /*68e0*/  LDS.U16 R3, [R20+UR49+0x200] ;  /* 0x0002003114037984 */ /* 0x000f280008000400 */
[----:B------:R-:W5:Y:S04]  /*68f0*/  LDS.U16 R6, [R20+UR49+0x108] ;  /* 0x0001083114067984 */ /* 0x000f680008000400 */
[----:B-1----:R-:W-:Y:S04]  /*6900*/  LDS.U16 R10, [R14+0x200] ;  /* 0x000200000e0a7984 */ /* 0x002fe80000000400 */
[----:B------:R-:W1:Y:S04]  /*6910*/  LDS.U16 R11, [R14+0x100] ;  /* 0x000100000e0b7984 */ /* 0x000e680000000400 */
[----:B------:R-:W-:Y:S04]  /*6920*/  LDS.U16 R12, [R14+0x208] ;  /* 0x000208000e0c7984 */ /* 0x000fe80000000400 */
[----:B------:R-:W2:Y:S01]  /*6930*/  LDS.U16 R13, [R14+0x108] ;  /* 0x000108000e0d7984 */ /* 0x000ea20000000400 */
[----:B----4-:R-:W-:-:S02]  /*6940*/  PRMT R3, R4, 0x5410, R3 ;  /* 0x0000541004037816 */ /* 0x010fc40000000003 */
[----:B-----5:R-:W-:Y:S02]  /*6950*/  PRMT R4, R6, 0x5410, R5 ;  /* 0x0000541006047816 */ /* 0x020fe40000000005 */
[----:B-1----:R-:W-:Y:S02]  /*6960*/  PRMT R5, R11, 0x5410, R10 ;  /* 0x000054100b057816 */ /* 0x002fe4000000000a */
[----:B--2---:R-:W-:-:S07]  /*6970*/  PRMT R6, R13, 0x5410, R12 ;  /* 0x000054100d067816 */ /* 0x004fce000000000c */
.L_x_64:
[----:B------:R-:W-:Y:S05]  /*6980*/  BSYNC B1 ;  /* 0x0000000000017941 */ /* 0x000fea0003800000 */
.L_x_63:
[----:B------:R-:W-:Y:S01]  /*6990*/  @!PT LDS RZ, [RZ] ;  /* 0x00000000fffff984 */ /* 0x000fe20000000800 */
[----:B------:R-:W-:Y:S01]  /*69a0*/  @!PT LDS RZ, [RZ] ;  /* 0x00000000fffff984 */ /* 0x000fe20000000800 */
[----:B------:R-:W-:Y:S01]  /*69b0*/  @!PT LDS RZ, [RZ] ;  /* 0x00000000fffff984 */ /* 0x000fe20000000800 */
[----:B------:R-:W-:Y:S01]  /*69c0*/  @!PT LDS RZ, [RZ] ;  /* 0x00000000fffff984 */ /* 0x000fe20000000800 */
[----:B------:R4:W-:Y:S06]  /*69d0*/  MEMBAR.ALL.CTA ;  /* 0x0000000000007992 */ /* 0x0009ec0000008000 */
[----:B----4-:R-:W4:Y:S01]  /*69e0*/  FENCE.VIEW.ASYNC.S ;  /* 0x00000000000073c6 */ /* 0x010f220000000000 */
[----:B------:R-:W-:Y:S05]  /*69f0*/  @!P3 BRA `(.L_x_65) ;  /* 0x000000000004b947 */ /* 0x000fea0003800000 */
[----:B------:R-:W-:Y:S01]  /*6a00*/  BPT.TRAP 0x1 ;  /* 0x000000040000795c */ /* 0x000fe20000300000 */
.L_x_65:
[----:B------:R-:W5:Y:S04]  /*6a10*/  LDL.LU R13, [R1+0xb4] ;  /* 0x0000b400010d7983 */ /* 0x000f680000300800 */
[----:B------:R-:W2:Y:S01]  /*6a20*/  LDL.LU R12, [R1+0xb8] ;  /* 0x0000b800010c7983 */ /* 0x000ea20000300800 */
[----:B-1----:R-:W-:Y:S01]  /*6a30*/  IADD3 R10, R15, 0xa0, RZ ;  /* 0x000000a00f0a7810 */ /* 0x002fe20007ffe0ff */
[----:B------:R-:W1:Y:S03]  /*6a40*/  S2R R11, SR_CgaCtaId ;  /* 0x00000000000b7919 */ /* 0x000e660000008800 */
[----:B-1----:R-:W-:-:S04]  /*6a50*/  PRMT R10, R11, 0x654, R10 ;  /* 0x000006540b0a7816 */ /* 0x002fc8000000000a */
[----:B----4-:R5:W-:Y:S02]  /*6a60*/  SYNCS.ARRIVE.TRANS64.RED.A1T0 RZ, [R10+URZ], RZ ;  /* 0x000000ff0aff79a7 */ /* 0x010be4000810043f */
[----:B-----5:R-:W-:-:S04]  /*6a70*/  IADD3 R10, R13, 0x1, RZ ;  /* 0x000000010d0a7810 */ /* 0x020fc80007ffe0ff */
[----:B------:R-:W-:-:S04]  /*6a80*/  ISETP.NE.AND P3, PT, R10, 0x4, PT ;  /* 0x000000040a00780c */ /* 0x000fc80003f65270 */
[----:B------:R-:W-:Y:S02]  /*6a90*/  SEL R11, RZ, 0x1, P3 ;  /* 0x00000001ff0b7807 */ /* 0x000fe40001800000 */
[----:B------:R-:W-:Y:S02]  /*6aa0*/  SEL R10, R10, RZ, P3 ;  /* 0x000000ff0a0a7207 */ /* 0x000fe40001800000 */
[----:B--2---:R-:W-:-:S05]  /*6ab0*/  LOP3.LUT R12, R12, R11, RZ, 0x3c, !PT ;  /* 0x0000000b0c0c7212 */ /* 0x004fca00078e3cff */
[----:B------:R1:W-:Y:S04]  /*6ac0*/  STL [R1+0xb8], R12 ;  /* 0x0000b80c01007387 */ /* 0x0003e80000100800 */
[----:B------:R1:W-:Y:S02]  /*6ad0*/  STL [R1+0xb4], R10 ;  /* 0x0000b40a01007387 */ /* 0x0003e40000100800 */
.L_x_59:
[----:B------:R-:W-:Y:S05]  /*6ae0*/  BSYNC B0 ;  /* 0x0000000000007941 */ /* 0x000fea0003800000 */
.L_x_58:
[----:B-1----:R-:W-:Y:S01]  /*6af0*/  F2FP.F16.E4M3.UNPACK_B R12, R3.H1 ;  /* 0x00000003ff0c723e */ /* 0x002fe200030006ff */
[C---:B------:R-:W-:Y:S01]  /*6b00*/  FMUL R209, R2.reuse, R209 ;  /* 0x000000d102d17220 */ /* 0x040fe20000400000 */
[----:B------:R-:W-:Y:S01]  /*6b10*/  F2FP.F16.E4M3.UNPACK_B R10, R3 ;  /* 0x00000003ff0a723e */ /* 0x000fe200020006ff */
[C---:B------:R-:W-:Y:S01]  /*6b20*/  FMUL R211, R2.reuse, R211 ;  /* 0x000000d302d37220 */ /* 0x040fe20000400000 */
[----:B------:R-:W-:Y:S01]  /*6b30*/  F2FP.F16.E4M3.UNPACK_B R15, R4 ;  /* 0x00000004ff0f723e */ /* 0x000fe200020006ff */
[----:B------:R-:W-:Y:S02]  /*6b40*/  HADD2.F32 R14, -RZ, R12.H0_H0 ;  /* 0x2000000cff0e7230 */ /* 0x000fe40000004100 */
[C---:B------:R-:W-:Y:S01]  /*6b50*/  FMUL R11, R2.reuse, R210 ;  /* 0x000000d2020b7220 */ /* 0x040fe20000400000 */
[--C-:B------:R-:W-:Y:S02]  /*6b60*/  HADD2.F32 R13, -RZ, R10.reuse.H0_H0 ;  /* 0x2000000aff0d7230 */ /* 0x100fe40000004100 */
[----:B------:R-:W-:Y:S01]  /*6b70*/  FMUL R207, R2, R207 ;  /* 0x000000cf02cf7220 */ /* 0x000fe20000400000 */
[----:B------:R-:W-:-:S02]  /*6b80*/  HADD2.F32 R10, -RZ, R10.H1_H1 ;  /* 0x3000000aff0a7230 */ /* 0x000fc40000004100 */
[C---:B------:R-:W-:Y:S01]  /*6b90*/  FFMA R209, R16.reuse, R14, R209 ;  /* 0x0000000e10d17223 */ /* 0x040fe200000000d1 */
[--C-:B------:R-:W-:Y:S02]  /*6ba0*/  HADD2.F32 R14, -RZ, R15.reuse.H0_H0 ;  /* 0x2000000fff0e7230 */ /* 0x100fe40000004100 */
[C---:B------:R-:W-:Y:S01]  /*6bb0*/  FFMA R211, R16.reuse, R13, R211 ;  /* 0x0000000d10d37223 */ /* 0x040fe200000000d3 */
[----:B------:R-:W-:Y:S02]  /*6bc0*/  HADD2.F32 R20, -RZ, R15.H1_H1 ;  /* 0x3000000fff147230 */ /* 0x000fe40000004100 */
[----:B------:R-:W-:Y:S01]  /*6bd0*/  FFMA R10, R16, R10, R11 ;  /* 0x0000000a100a7223 */ /* 0x000fe2000000000b */
[----:B------:R-:W-:Y:S02]  /*6be0*/  HADD2.F32 R12, -RZ, R12.H1_H1 ;  /* 0x3000000cff0c7230 */ /* 0x000fe40000004100 */
[C---:B------:R-:W-:Y:S01]  /*6bf0*/  FMUL R13, R2.reuse, R206 ;  /* 0x000000ce020d7220 */ /* 0x040fe20000400000 */
[----:B------:R-:W-:Y:S01]  /*6c00*/  F2FP.F16.E4M3.UNPACK_B R15, R4.H1 ;  /* 0x00000004ff0f723e */ /* 0x000fe200030006ff */
[----:B------:R-:W-:Y:S01]  /*6c10*/  FMUL R11, R2, R208 ;  /* 0x000000d0020b7220 */ /* 0x000fe20000400000 */
[C---:B------:R-:W-:Y:S01]  /*6c20*/  FFMA R207, R16.reuse, R14, R207 ;  /* 0x0000000e10cf7223 */ /* 0x040fe200000000cf */
[C---:B------:R-:W-:Y:S01]  /*6c30*/  FFMA R14, R16.reuse, R20, R13 ;  /* 0x00000014100e7223 */ /* 0x040fe2000000000d */
[----:B------:R-:W-:Y:S01]  /*6c40*/  F2FP.F16.E4M3.UNPACK_B R21, R5 ;  /* 0x00000005ff15723e */ /* 0x000fe200020006ff */
[----:B------:R-:W-:Y:S01]  /*6c50*/  FFMA R12, R16, R12, R11 ;  /* 0x0000000c100c7223 */ /* 0x000fe2000000000b */
[----:B------:R-:W-:-:S02]  /*6c60*/  HADD2.F32 R20, -RZ, R15.H1_H1 ;  /* 0x3000000fff147230 */ /* 0x000fc40000004100 */
[C---:B------:R-:W-:Y:S01]  /*6c70*/  FMUL R11, R2.reuse, R204 ;  /* 0x000000cc020b7220 */ /* 0x040fe20000400000 */
[----:B------:R-:W-:Y:S02]  /*6c80*/  HADD2.F32 R13, -RZ, R15.H0_H0 ;  /* 0x2000000fff0d7230 */ /* 0x000fe40000004100 */
[----:B------:R-:W-:Y:S01]  /*6c90*/  FMUL R203, R2, R203 ;  /* 0x000000cb02cb7220 */ /* 0x000fe20000400000 */
[--C-:B------:R-:W-:Y:S01]  /*6ca0*/  HADD2.F32 R24, -RZ, R21.reuse.H0_H0 ;  /* 0x20000015ff187230 */ /* 0x100fe20000004100 */
[----:B------:R-:W-:Y:S01]  /*6cb0*/  F2FP.F16.E4M3.UNPACK_B R15, R5.H1 ;  /* 0x00000005ff0f723e */ /* 0x000fe200030006ff */
[----:B------:R-:W-:Y:S01]  /*6cc0*/  FFMA R20, R16, R20, R11 ;  /* 0x0000001410147223 */ /* 0x000fe2000000000b */
[----:B------:R-:W-:Y:S02]  /*6cd0*/  HADD2.F32 R21, -RZ, R21.H1_H1 ;  /* 0x30000015ff157230 */ /* 0x000fe40000004100 */
[C---:B------:R-:W-:Y:S01]  /*6ce0*/  FMUL R11, R2.reuse, R202 ;  /* 0x000000ca020b7220 */ /* 0x040fe20000400000 */
[----:B------:R-:W-:Y:S01]  /*6cf0*/  FMUL R205, R2, R205 ;  /* 0x000000cd02cd7220 */ /* 0x000fe20000400000 */
[----:B------:R-:W-:Y:S01]  /*6d00*/  FFMA R203, R16, R24, R203 ;  /* 0x0000001810cb7223 */ /* 0x000fe200000000cb */
[----:B------:R-:W-:-:S02]  /*6d10*/  HADD2.F32 R26, -RZ, R15.H0_H0 ;  /* 0x2000000fff1a7230 */ /* 0x000fc40000004100 */
[C---:B------:R-:W-:Y:S01]  /*6d20*/  FFMA R24, R16.reuse, R21, R11 ;  /* 0x0000001510187223 */ /* 0x040fe2000000000b */
[----:B------:R-:W-:Y:S01]  /*6d30*/  FFMA R205, R16, R13, R205 ;  /* 0x0000000d10cd7223 */ /* 0x000fe200000000cd */
[----:B------:R-:W-:Y:S02]  /*6d40*/  HADD2.F32 R28, -RZ, R15.H1_H1 ;  /* 0x3000000fff1c7230 */ /* 0x000fe40000004100 */
[C---:B------:R-:W-:Y:S01]  /*6d50*/  FMUL R201, R2.reuse, R201 ;  /* 0x000000c902c97220 */ /* 0x040fe20000400000 */
[----:B------:R-:W-:Y:S01]  /*6d60*/  F2FP.F16.E4M3.UNPACK_B R11, R6.H1 ;  /* 0x00000006ff0b723e */ /* 0x000fe200030006ff */
[----:B------:R-:W-:Y:S01]  /*6d70*/  FMUL R13, R2, R200 ;  /* 0x000000c8020d7220 */ /* 0x000fe20000400000 */
[----:B------:R-:W-:Y:S01]  /*6d80*/  F2FP.F16.E4M3.UNPACK_B R15, R6 ;  /* 0x00000006ff0f723e */ /* 0x000fe200020006ff */
[----:B------:R-:W-:Y:S01]  /*6d90*/  FFMA R201, R16, R26, R201 ;  /* 0x0000001a10c97223 */ /* 0x000fe200000000c9 */
[----:B------:R-:W-:Y:S01]  /*6da0*/  FMUL R197, R2, R197 ;  /* 0x000000c502c57220 */ /* 0x000fe20000400000 */
[----:B------:R-:W-:Y:S01]  /*6db0*/  FFMA R26, R16, R28, R13 ;  /* 0x0000001c101a7223 */ /* 0x000fe2000000000d */
[----:B------:R-:W-:-:S02]  /*6dc0*/  HADD2.F32 R30, -RZ, R11.H0_H0 ;  /* 0x2000000bff1e7230 */ /* 0x000fc40000004100 */
[C---:B------:R-:W-:Y:S01]  /*6dd0*/  FMUL R199, R2.reuse, R199 ;  /* 0x000000c702c77220 */ /* 0x040fe20000400000 */
[--C-:B------:R-:W-:Y:S02]  /*6de0*/  HADD2.F32 R21, -RZ, R15.reuse.H0_H0 ;  /* 0x2000000fff157230 */ /* 0x100fe40000004100 */
[----:B------:R-:W-:Y:S01]  /*6df0*/  FMUL R13, R2, R196 ;  /* 0x000000c4020d7220 */ /* 0x000fe20000400000 */
[----:B------:R-:W-:Y:S02]  /*6e00*/  HADD2.F32 R28, -RZ, R15.H1_H1 ;  /* 0x3000000fff1c7230 */ /* 0x000fe40000004100 */
[----:B------:R-:W-:Y:S01]  /*6e10*/  FFMA R197, R16, R30, R197 ;  /* 0x0000001e10c57223 */ /* 0x000fe200000000c5 */
[----:B------:R-:W-:Y:S02]  /*6e20*/  HADD2.F32 R32, -RZ, R11.H1_H1 ;  /* 0x3000000bff207230 */ /* 0x000fe40000004100 */
[----:B------:R-:W-:Y:S01]  /*6e30*/  FMUL R11, R2, R198 ;  /* 0x000000c6020b7220 */ /* 0x000fe20000400000 */
[----:B------:R-:W-:Y:S01]  /*6e40*/  FFMA R199, R16, R21, R199 ;  /* 0x0000001510c77223 */ /* 0x000fe200000000c7 */
[----:B------:R-:W-:-:S02]  /*6e50*/  F2FP.SATFINITE.E4M3.F32.PACK_AB_MERGE_C R10, R10, R211, RZ ;  /* 0x000000d30a0a723e */ /* 0x000fc400048070ff */
[C---:B------:R-:W-:Y:S01]  /*6e60*/  FFMA R28, R16.reuse, R28, R11 ;  /* 0x0000001c101c7223 */ /* 0x040fe2000000000b */
[----:B------:R-:W-:Y:S01]  /*6e70*/  FFMA R30, R16, R32, R13 ;  /* 0x00000020101e7223 */ /* 0x000fe2000000000d */
[----:B------:R-:W-:Y:S02]  /*6e80*/  F2FP.SATFINITE.E4M3.F32.PACK_AB_MERGE_C R12, R12, R209, RZ ;  /* 0x000000d10c0c723e */ /* 0x000fe400048070ff */
[----:B------:R-:W-:Y:S02]  /*6e90*/  F2FP.SATFINITE.E4M3.F32.PACK_AB_MERGE_C R14, R14, R207, RZ ;  /* 0x000000cf0e0e723e */ /* 0x000fe400048070ff */
[----:B------:R-:W-:Y:S02]  /*6ea0*/  F2FP.SATFINITE.E4M3.F32.PACK_AB_MERGE_C R20, R20, R205, RZ ;  /* 0x000000cd1414723e */ /* 0x000fe400048070ff */
[----:B------:R-:W-:Y:S02]  /*6eb0*/  F2FP.SATFINITE.E4M3.F32.PACK_AB_MERGE_C R24, R24, R203, RZ ;  /* 0x000000cb1818723e */ /* 0x000fe400048070ff */
[----:B------:R-:W-:-:S02]  /*6ec0*/  F2FP.SATFINITE.E4M3.F32.PACK_AB_MERGE_C R26, R26, R201, RZ ;  /* 0x000000c91a1a723e */ /* 0x000fc400048070ff */
[----:B------:R-:W-:Y:S02]  /*6ed0*/  F2FP.SATFINITE.E4M3.F32.PACK_AB_MERGE_C R28, R28, R199, RZ ;  /* 0x000000c71c1c723e */ /* 0x000fe400048070ff */
[----:B------:R-:W-:Y:S01]  /*6ee0*/  F2FP.SATFINITE.E4M3.F32.PACK_AB_MERGE_C R30, R30, R197, RZ ;  /* 0x000000c51e1e723e */ /* 0x000fe200048070ff */
[----:B------:R-:W-:Y:S06]  /*6ef0*/  @P0 BRA `(.L_x_66) ;  /* 0x0000000000040947 */ /* 0x000fec0003800000 */
[----:B------:R-:W-:-:S04]  /*6f00*/  DEPBAR.LE SB0, 0x1 ;  /* 0x000080400000791a */ /* 0x000fc80000000000 */
.L_x_66:
[----:B------:R-:W-:Y:S05]  /*6f10*/  WARPSYNC.ALL ;  /* 0x0000000000007948 */ /* 0x000fea0003800000 */
[----:B------:R-:W-:Y:S06]  /*6f20*/  BAR.SYNC.DEFER_BLOCKING 0x1, 0x100 ;  /* 0x0044000000007b1d */ /* 0x000fec0000010000 */
        /* <DEDUP_REMOVED lines=19> */
[----:B------:R-:W-:Y:S02]  /*7060*/  UIADD3 UR4, UR49, 0x5100, URZ ;  /* 0x0000510031047890 */ /* 0x000fe4000fffe03f */
[----:B------:R-:W-:Y:S01]  /*7070*/  UIADD3.X UR9, URZ, UR59, URZ, UP0, !UPT ;  /* 0x0000003b3f097290 */ /* 0x000fe200087fe43f */
[----:B------:R-:W-:Y:S01]  /*7080*/  UMOV UR6, UR42 ;  /* 0x0000002a00067c82 */ /* 0x000fe20008000000 */
[----:B------:R-:W-:-:S07]  /*7090*/  UMOV UR7, UR43 ;  /* 0x0000002b00077c82 */ /* 0x000fce0008000000 */
[----:B------:R1:W-:Y:S02]  /*70a0*/  UTMASTG.3D [UR4], [UR8] ;  /* 0x00000004080073b5 */ /* 0x0003e40008010000 */
[----:B-1----:R0:W-:Y:S02]  /*70b0*/  UTMACMDFLUSH ;  /* 0x00000000000079b7 */ /* 0x0021e40000000000 */
.L_x_68:
[----:B------:R-:W-:Y:S05]  /*70c0*/  BSYNC B0 ;  /* 0x0000000000007941 */ /* 0x000fea0003800000 */
.L_x_67:
[----:B------:R-:W4:Y:S04]  /*70d0*/  LDL R13, [R1+0xb4] ;  /* 0x0000b400010d7983 */ /* 0x000f280000100800 */
[----:B------:R-:W5:Y:S01]  /*70e0*/  LDL R12, [R1+0xb8] ;  /* 0x0000b800010c7983 */ /* 0x000f620000100800 */
[----:B------:R-:W-:Y:S01]  /*70f0*/  BSSY B0, `(.L_x_69) ;  /* 0x0000036000007945 */ /* 0x000fe20003800000 */
[----:B----4-:R-:W-:Y:S01]  /*7100*/  IMAD.MOV.U32 R11, RZ, RZ, R13 ;  /* 0x000000ffff0b7224 */ /* 0x010fe200078e000d */
[----:B-----5:R-:W-:Y:S02]  /*7110*/  MOV R10, R12 ;  /* 0x0000000c000a7202 */ /* 0x020fe40000000f00 */
[----:B------:R-:W-:Y:S05]  /*7120*/  @!P1 BRA `(.L_x_70) ;  /* 0x0000000000c89947 */ /* 0x000fea0003800000 */
[----:B------:R-:W-:-:S04]  /*7130*/  MOV R10, UR54 ;  /* 0x00000036000a7c02 */ /* 0x000fc80008000f00 */
[----:B------:R-:W-:-:S13]  /*7140*/  ISETP.NE.AND P3, PT, R10, 0x3, PT ;  /* 0x000000030a00780c */ /* 0x000fda0003f65270 */
[----:B------:R-:W-:Y:S05]  /*7150*/  @!P3 BRA `(.L_x_71) ;  /* 0x000000000004b947 */ /* 0x000fea0003800000 */
[----:B------:R-:W-:Y:S01]  /*7160*/  BPT.TRAP 0x1 ;  /* 0x000000040000795c */ /* 0x000fe20000300000 */
.L_x_71:
[----:B------:R-:W-:Y:S01]  /*7170*/  LEA R14, R13, UR49, 0x3 ;  /* 0x000000310d0e7c11 */ /* 0x000fe2000f8e18ff */
[----:B------:R-:W-:Y:S01]  /*7180*/  BSSY B1, `(.L_x_72) ;  /* 0x0000004000017945 */ /* 0x000fe20003800000 */
[----:B------:R-:W-:-:S04]  /*7190*/  SHF.L.U32 R11, R12, 0x1f, RZ ;  /* 0x0000001f0c0b7819 */ /* 0x000fc800000006ff */
[----:B------:R-:W1:Y:S02]  /*71a0*/  SYNCS.PHASECHK.TRANS64.TRYWAIT P4, [R14+URZ+0x80], R11 ;  /* 0x0000800b0e0075a7 */ /* 0x000e64000808017f */
[----:B-1----:R-:W-:Y:S05]  /*71b0*/  @!P4 BRA `(.L_x_73) ;  /* 0x0000007400b4c947 */ /* 0x002fea0003800000 */
.L_x_241:
[----:B------:R-:W-:Y:S05]  /*71c0*/  BSYNC B1 ;  /* 0x0000000000017941 */ /* 0x000fea0003800000 */
.L_x_72:
[----:B------:R-:W-:Y:S04]  /*71d0*/  BSSY B1, `(.L_x_74) ;  /* 0x0000012000017945 */ /* 0x000fe80003800000 */
[----:B------:R-:W-:Y:S05]  /*71e0*/  @P2 BRA `(.L_x_75) ;  /* 0x0000000000402947 */ /* 0x000fea0003800000 */
[----:B------:R-:W4:Y:S02]  /*71f0*/  LDL R10, [R1+0xb4] ;  /* 0x0000b400010a7983 */ /* 0x000f240000100800 */
[----:B----4-:R-:W-:-:S05]  /*7200*/  IMAD R15, R10, 0x1000, R7 ;  /* 0x000010000a0f7824 */ /* 0x010fca00078e0207 */
[----:B------:R-:W-:Y:S01]  /*7210*/  IADD3 R3, R15, UR49, RZ ;  /* 0x000000310f037c10 */ /* 0x000fe2000fffe0ff */
[----:B------:R-:W-:Y:S03]  /*7220*/  LDS.U16 R4, [R15+UR49+0x100] ;  /* 0x000100310f047984 */ /* 0x000fe60008000400 */
[----:B------:R-:W-:Y:S01]  /*7230*/  IADD3 R20, R3, R8, RZ ;  /* 0x0000000803147210 */ /* 0x000fe20007ffe0ff */
[----:B------:R-:W-:Y:S04]  /*7240*/  LDS.U16 R5, [R15+UR49+0x208] ;  /* 0x000208310f057984 */ /* 0x000fe80008000400 */
[----:B------:R-:W4:Y:S04]  /*7250*/  LDS.U16 R3, [R15+UR49+0x200] ;  /* 0x000200310f037984 */ /* 0x000f280008000400 */
[----:B------:R-:W5:Y:S04]  /*7260*/  LDS.U16 R6, [R15+UR49+0x108] ;  /* 0x000108310f067984 */ /* 0x000f680008000400 */
[----:B------:R-:W-:Y:S04]  /*7270*/  LDS.U16 R10, [R20+0x200] ;  /* 0x00020000140a7984 */ /* 0x000fe80000000400 */
[----:B-1----:R-:W1:Y:S04]  /*7280*/  LDS.U16 R11, [R20+0x100] ;  /* 0x00010000140b7984 */ /* 0x002e680000000400 */
[----:B------:R-:W-:Y:S04]  /*7290*/  LDS.U16 R12, [R20+0x208] ;  /* 0x00020800140c7984 */ /* 0x000fe80000000400 */
[----:B------:R-:W2:Y:S01]  /*72a0*/  LDS.U16 R13, [R20+0x108] ;  /* 0x00010800140d7984 */ /* 0x000ea20000000400 */
[----:B----4-:R-:W-:-:S02]  /*72b0*/  PRMT R3, R4, 0x5410, R3 ;  /* 0x0000541004037816 */ /* 0x010fc40000000003 */
[----:B-----5:R-:W-:Y:S02]  /*72c0*/  PRMT R4, R6, 0x5410, R5 ;  /* 0x0000541006047816 */ /* 0x020fe40000000005 */
[----:B-1----:R-:W-:Y:S02]  /*72d0*/  PRMT R5, R11, 0x5410, R10 ;  /* 0x000054100b057816 */ /* 0x002fe4000000000a */
[----:B--2---:R-:W-:-:S07]  /*72e0*/  PRMT R6, R13, 0x5410, R12 ;  /* 0x000054100d067816 */ /* 0x004fce000000000c */
.L_x_75:
[----:B------:R-:W-:Y:S05]  /*72f0*/  BSYNC B1 ;  /* 0x0000000000017941 */ /* 0x000fea0003800000 */
.L_x_74:
        /* <DEDUP_REMOVED lines=8> */
.L_x_76:
[----:B------:R-:W5:Y:S04]  /*7380*/  LDL.LU R13, [R1+0xb4] ;  /* 0x0000b400010d7983 */ /* 0x000f680000300800 */
[----:B------:R-:W2:Y:S01]  /*7390*/  LDL.LU R12, [R1+0xb8] ;  /* 0x0000b800010c7983 */ /* 0x000ea20000300800 */
[----:B------:R-:W-:Y:S01]  /*73a0*/  VIADD R10, R14, 0xa0 ;  /* 0x000000a00e0a7836 */ /* 0x000fe20000000000 */
[----:B-1----:R-:W1:Y:S04]  /*73b0*/  S2R R11, SR_CgaCtaId ;  /* 0x00000000000b7919 */ /* 0x002e680000008800 */
[----:B-1----:R-:W-:-:S04]  /*73c0*/  PRMT R10, R11, 0x654, R10 ;  /* 0x000006540b0a7816 */ /* 0x002fc8000000000a */
[----:B----4-:R1:W-:Y:S01]  /*73d0*/  SYNCS.ARRIVE.TRANS64.RED.A1T0 RZ, [R10+URZ], RZ ;  /* 0x000000ff0aff79a7 */ /* 0x0103e2000810043f */
[----:B-----5:R-:W-:-:S04]  /*73e0*/  IADD3 R11, R13, 0x1, RZ ;  /* 0x000000010d0b7810 */ /* 0x020fc80007ffe0ff */
[----:B------:R-:W-:-:S04]  /*73f0*/  ISETP.NE.AND P3, PT, R11, 0x4, PT ;  /* 0x000000040b00780c */ /* 0x000fc80003f65270 */
[----:B-1----:R-:W-:Y:S02]  /*7400*/  SEL R10, RZ, 0x1, P3 ;  /* 0x00000001ff0a7807 */ /* 0x002fe40001800000 */
[----:B------:R-:W-:Y:S02]  /*7410*/  SEL R11, R11, RZ, P3 ;  /* 0x000000ff0b0b7207 */ /* 0x000fe40001800000 */
[----:B--2---:R-:W-:-:S03]  /*7420*/  LOP3.LUT R10, R12, R10, RZ, 0x3c, !PT ;  /* 0x0000000a0c0a7212 */ /* 0x004fc600078e3cff */
[----:B------:R1:W-:Y:S04]  /*7430*/  STL [R1+0xb4], R11 ;  /* 0x0000b40b01007387 */ /* 0x0003e80000100800 */
[----:B------:R1:W-:Y:S02]  /*7440*/  STL [R1+0xb8], R10 ;  /* 0x0000b80a01007387 */ /* 0x0003e40000100800 */
.L_x_70:
[----:B------:R-:W-:Y:S05]  /*7450*/  BSYNC B0 ;  /* 0x0000000000007941 */ /* 0x000fea0003800000 */
.L_x_69:
[----:B------:R-:W-:Y:S01]  /*7460*/  F2FP.F16.E4M3.UNPACK_B R14, R3.H1 ;  /* 0x00000003ff0e723e */ /* 0x000fe200030006ff */
        /* <DEDUP_REMOVED lines=65> */
.L_x_77:
        /* <DEDUP_REMOVED lines=16> */
[----:B-----5:R-:W5:Y:S02]  /*7980*/  FENCE.VIEW.ASYNC.S ;  /* 0x00000000000073c6 */ /* 0x020f640000000000 */
[----:B-----5:R-:W-:Y:S06]  /*7990*/  BAR.SYNC.DEFER_BLOCKING 0x1, 0x100 ;  /* 0x0044000000007b1d */ /* 0x020fec0000010000 */
[----:B----4-:R-:W-:Y:S05]  /*79a0*/  @P0 BRA `(.L_x_79) ;  /* 0x0000000000200947 */ /* 0x010fea0003800000 */
[----:B------:R-:W-:Y:S02]  /*79b0*/  UIADD3 UR8, UP0, UR58, 0x4f0, URZ ;  /* 0x000004f03a087890 */ /* 0x000fe4000ff1e03f */
[----:B------:R-:W-:Y:S02]  /*79c0*/  UIADD3 UR5, UR41, 0x40, URZ ;  /* 0x0000004029057890 */ /* 0x000fe4000fffe03f */
[----:B------:R-:W-:Y:S02]  /*79d0*/  UIADD3 UR4, UR49, 0x4100, URZ ;  /* 0x0000410031047890 */ /* 0x000fe4000fffe03f */
[----:B------:R-:W-:Y:S01]  /*79e0*/  UIADD3.X UR9, URZ, UR59, URZ, UP0, !UPT ;  /* 0x0000003b3f097290 */ /* 0x000fe200087fe43f */
[----:B------:R-:W-:Y:S01]  /*79f0*/  UMOV UR6, UR42 ;  /* 0x0000002a00067c82 */ /* 0x000fe20008000000 */
[----:B------:R-:W-:-:S07]  /*7a00*/  UMOV UR7, UR43 ;  /* 0x0000002b00077c82 */ /* 0x000fce0008000000 */
[----:B------:R4:W-:Y:S02]  /*7a10*/  UTMASTG.3D [UR4], [UR8] ;  /* 0x00000004080073b5 */ /* 0x0009e40008010000 */
[----:B----4-:R0:W-:Y:S02]  /*7a20*/  UTMACMDFLUSH ;  /* 0x00000000000079b7 */ /* 0x0101e40000000000 */
.L_x_79:
[----:B------:R-:W-:Y:S05]  /*7a30*/  BSYNC B0 ;  /* 0x0000000000007941 */ /* 0x000fea0003800000 */
.L_x_78:
[----:B------:R-:W-:Y:S04]  /*7a40*/  BSSY B0, `(.L_x_80) ;  /* 0x000003c000007945 */ /* 0x000fe80003800000 */
[----:B------:R-:W-:Y:S05]  /*7a50*/  @!P1 BRA `(.L_x_81) ;  /* 0x0000000000e89947 */ /* 0x000fea0003800000 */
[----:B------:R-:W-:-:S04]  /*7a60*/  MOV R12, UR54 ;  /* 0x00000036000c7c02 */ /* 0x000fc80008000f00 */
[----:B------:R-:W-:-:S13]  /*7a70*/  ISETP.NE.AND P3, PT, R12, 0x3, PT ;  /* 0x000000030c00780c */ /* 0x000fda0003f65270 */
[----:B------:R-:W-:Y:S05]  /*7a80*/  @!P3 BRA `(.L_x_82) ;  /* 0x000000000004b947 */ /* 0x000fea0003800000 */
[----:B------:R-:W-:Y:S01]  /*7a90*/  BPT.TRAP 0x1 ;  /* 0x000000040000795c */ /* 0x000fe20000300000 */
.L_x_82:
[----:B------:R-:W4:Y:S04]  /*7aa0*/  LDL R13, [R1+0xb8] ;  /* 0x0000b800010d7983 */ /* 0x000f280000100800 */
[----:B------:R-:W5:Y:S01]  /*7ab0*/  LDL R12, [R1+0xb4] ;  /* 0x0000b400010c7983 */ /* 0x000f620000100800 */
[----:B------:R-:W-:Y:S01]  /*7ac0*/  BSSY B1, `(.L_x_83) ;  /* 0x0000005000017945 */ /* 0x000fe20003800000 */
[----:B----4-:R-:W-:Y:S02]  /*7ad0*/  SHF.L.U32 R13, R13, 0x1f, RZ ;  /* 0x0000001f0d0d7819 */ /* 0x010fe400000006ff */
[----:B-----5:R-:W-:-:S04]  /*7ae0*/  LEA R12, R12, UR49, 0x3 ;  /* 0x000000310c0c7c11 */ /* 0x020fc8000f8e18ff */
[----:B------:R-:W4:Y:S02]  /*7af0*/  SYNCS.PHASECHK.TRANS64.TRYWAIT P4, [R12+URZ+0x80], R13 ;  /* 0x0000800d0c0075a7 */ /* 0x000f24000808017f */
[----:B----4-:R-:W-:Y:S05]  /*7b00*/  @!P4 BRA `(.L_x_84) ;  /* 0x0000006c0074c947 */ /* 0x010fea0003800000 */
.L_x_242:
[----:B------:R-:W-:Y:S05]  /*7b10*/  BSYNC B1 ;  /* 0x0000000000017941 */ /* 0x000fea0003800000 */
.L_x_83:
[----:B------:R-:W-:Y:S04]  /*7b20*/  BSSY B1, `(.L_x_85) ;  /* 0x0000012000017945 */ /* 0x000fe80003800000 */
[----:B------:R-:W-:Y:S05]  /*7b30*/  @P2 BRA `(.L_x_86) ;  /* 0x0000000000402947 */ /* 0x000fea0003800000 */
[----:B------:R-:W5:Y:S02]  /*7b40*/  LDL R14, [R1+0xb4] ;  /* 0x0000b400010e7983 */ /* 0x000f640000100800 */
[----:B-----5:R-:W-:-:S05]  /*7b50*/  IMAD R20, R14, 0x1000, R7 ;  /* 0x000010000e147824 */ /* 0x020fca00078e0207 */
[----:B------:R-:W-:Y:S01]  /*7b60*/  IADD3 R3, R20, UR49, RZ ;  /* 0x0000003114037c10 */ /* 0x000fe2000fffe0ff */
[----:B------:R-:W-:Y:S03]  /*7b70*/  LDS.U16 R4, [R20+UR49+0x100] ;  /* 0x0001003114047984 */ /* 0x000fe60008000400 */
[----:B------:R-:W-:Y:S01]  /*7b80*/  IADD3 R21, R3, R8, RZ ;  /* 0x0000000803157210 */ /* 0x000fe20007ffe0ff */
[----:B------:R-:W-:Y:S04]  /*7b90*/  LDS.U16 R5, [R20+UR49+0x208] ;  /* 0x0002083114057984 */ /* 0x000fe80008000400 */
[----:B------:R-:W5:Y:S04]  /*7ba0*/  LDS.U16 R3, [R20+UR49+0x200] ;  /* 0x0002003114037984 */ /* 0x000f680008000400 */
[----:B------:R-:W1:Y:S04]  /*7bb0*/  LDS.U16 R6, [R20+UR49+0x108] ;  /* 0x0001083114067984 */ /* 0x000e680008000400 */
[----:B----4-:R-:W-:Y:S04]  /*7bc0*/  LDS.U16 R12, [R21+0x200] ;  /* 0x00020000150c7984 */ /* 0x010fe80000000400 */
[----:B------:R-:W4:Y:S04]  /*7bd0*/  LDS.U16 R13, [R21+0x100] ;  /* 0x00010000150d7984 */ /* 0x000f280000000400 */
[----:B------:R-:W-:Y:S04]  /*7be0*/  LDS.U16 R14, [R21+0x208] ;  /* 0x00020800150e7984 */ /* 0x000fe80000000400 */
[----:B------:R-:W2:Y:S01]  /*7bf0*/  LDS.U16 R15, [R21+0x108] ;  /* 0x00010800150f7984 */ /* 0x000ea20000000400 */
[----:B-----5:R-:W-:-:S02]  /*7c00*/  PRMT R3, R4, 0x5410, R3 ;  /* 0x0000541004037816 */ /* 0x020fc40000000003 */
[----:B-1----:R-:W-:Y:S02]  /*7c10*/  PRMT R4, R6, 0x5410, R5 ;  /* 0x0000541006047816 */ /* 0x002fe40000000005 */
[----:B----4-:R-:W-:Y:S02]  /*7c20*/  PRMT R5, R13, 0x5410, R12 ;  /* 0x000054100d057816 */ /* 0x010fe4000000000c */
[----:B--2---:R-:W-:-:S07]  /*7c30*/  PRMT R6, R15, 0x5410, R14 ;  /* 0x000054100f067816 */ /* 0x004fce000000000e */
.L_x_86:
[----:B------:R-:W-:Y:S05]  /*7c40*/  BSYNC B1 ;  /* 0x0000000000017941 */ /* 0x000fea0003800000 */
.L_x_85:
[----:B------:R-:W-:Y:S01]  /*7c50*/  @!PT LDS RZ, [RZ] ;  /* 0x00000000fffff984 */ /* 0x000fe20000000800 */
[----:B------:R-:W-:Y:S01]  /*7c60*/  @!PT LDS RZ, [RZ] ;  /* 0x00000000fffff984 */ /* 0x000fe20000000800 */
[----:B------:R-:W-:Y:S01]  /*7c70*/  @!PT LDS RZ, [RZ] ;  /* 0x00000000fffff984 */ /* 0x000fe20000000800 */
[----:B------:R-:W-:Y:S01]  /*7c80*/  @!PT LDS RZ, [RZ] ;  /* 0x00000000fffff984 */ /* 0x000fe20000000800 */
[----:B------:R5:W-:Y:S06]  /*7c90*/  MEMBAR.ALL.CTA ;  /* 0x0000000000007992 */ /* 0x000bec0000008000 */
[----:B-----5:R-:W1:Y:S01]  /*7ca0*/  FENCE.VIEW.ASYNC.S ;  /* 0x00000000000073c6 */ /* 0x020e620000000000 */
[----:B------:R-:W-:Y:S05]  /*7cb0*/  @!P3 BRA `(.L_x_87) ;  /* 0x000000000004b947 */ /* 0x000fea0003800000 */
[----:B------:R-:W-:Y:S01]  /*7cc0*/  BPT.TRAP 0x1 ;  /* 0x000000040000795c */ /* 0x000fe20000300000 */
.L_x_87:
[----:B------:R-:W5:Y:S04]  /*7cd0*/  LDL.LU R14, [R1+0xb4] ;  /* 0x0000b400010e7983 */ /* 0x000f680000300800 */
[----:B------:R-:W2:Y:S01]  /*7ce0*/  LDL.LU R15, [R1+0xb8] ;  /* 0x0000b800010f7983 */ /* 0x000ea20000300800 */
[C---:B----4-:R-:W-:Y:S02]  /*7cf0*/  LEA R12, R11.reuse, UR49, 0x3 ;  /* 0x000000310b0c7c11 */ /* 0x050fe4000f8e18ff */
[----:B-1----:R-:W-:Y:S01]  /*7d00*/  IADD3 R11, R11, 0x1, RZ ;  /* 0x000000010b0b7810 */ /* 0x002fe20007ffe0ff */
[----:B------:R-:W1:Y:S02]  /*7d10*/  S2R R13, SR_CgaCtaId ;  /* 0x00000000000d7919 */ /* 0x000e640000008800 */
[----:B------:R-:W-:Y:S01]  /*7d20*/  VIADD R12, R12, 0xa0 ;  /* 0x000000a00c0c7836 */ /* 0x000fe20000000000 */
[----:B------:R-:W-:-:S04]  /*7d30*/  ISETP.NE.AND P3, PT, R11, 0x4, PT ;  /* 0x000000040b00780c */ /* 0x000fc80003f65270 */
[----:B------:R-:W-:Y:S02]  /*7d40*/  SEL R11, R11, RZ, P3 ;  /* 0x000000ff0b0b7207 */ /* 0x000fe40001800000 */
[----:B-1----:R-:W-:Y:S02]  /*7d50*/  PRMT R12, R13, 0x654, R12 ;  /* 0x000006540d0c7816 */ /* 0x002fe4000000000c */
[----:B------:R-:W-:Y:S02]  /*7d60*/  SEL R13, RZ, 0x1, P3 ;  /* 0x00000001ff0d7807 */ /* 0x000fe40001800000 */
[----:B------:R5:W-:Y:S02]  /*7d70*/  SYNCS.ARRIVE.TRANS64.RED.A1T0 RZ, [R12+URZ], RZ ;  /* 0x000000ff0cff79a7 */ /* 0x000be4000810043f */
[----:B------:R-:W-:Y:S02]  /*7d80*/  LOP3.LUT R10, R10, R13, RZ, 0x3c, !PT ;  /* 0x0000000d0a0a7212 */ /* 0x000fe400078e3cff */
[----:B-----5:R-:W-:-:S04]  /*7d90*/  IADD3 R12, R14, 0x1, RZ ;  /* 0x000000010e0c7810 */ /* 0x020fc80007ffe0ff */
[----:B------:R-:W-:-:S04]  /*7da0*/  ISETP.NE.AND P4, PT, R12, 0x4, PT ;  /* 0x000000040c00780c */ /* 0x000fc80003f85270 */
[----:B------:R-:W-:Y:S02]  /*7db0*/  SEL R14, RZ, 0x1, P4 ;  /* 0x00000001ff0e7807 */ /* 0x000fe40002000000 */
[----:B------:R-:W-:Y:S02]  /*7dc0*/  SEL R12, R12, RZ, P4 ;  /* 0x000000ff0c0c7207 */ /* 0x000fe40002000000 */
[----:B--2---:R-:W-:-:S03]  /*7dd0*/  LOP3.LUT R15, R15, R14, RZ, 0x3c, !PT ;  /* 0x0000000e0f0f7212 */ /* 0x004fc600078e3cff */
[----:B------:R4:W-:Y:S04]  /*7de0*/  STL [R1+0xb4], R12 ;  /* 0x0000b40c01007387 */ /* 0x0009e80000100800 */
[----:B------:R4:W-:Y:S02]  /*7df0*/  STL [R1+0xb8], R15 ;  /* 0x0000b80f01007387 */ /* 0x0009e40000100800 */
.L_x_81:
[----:B------:R-:W-:Y:S05]  /*7e00*/  BSYNC B0 ;  /* 0x0000000000007941 */ /* 0x000fea0003800000 */
.L_x_80:
[----:B------:R-:W-:Y:S01]  /*7e10*/  F2FP.F16.E4M3.UNPACK_B R14, R3.H1 ;  /* 0x00000003ff0e723e */ /* 0x000fe200030006ff */
[C---:B------:R-:W-:Y:S01]  /*7e20*/  FMUL R177, R2.reuse, R177 ;  /* 0x000000b102b17220 */ /* 0x040fe20000400000 */
[----:B----4-:R-:W-:Y:S01]  /*7e30*/  F2FP.F16.E4M3.UNPACK_B R12, R3 ;  /* 0x00000003ff0c723e */ /* 0x010fe200020006ff */
        /* <DEDUP_REMOVED lines=63> */
.L_x_88:
        /* <DEDUP_REMOVED lines=27> */
.L_x_90:
[----:B------:R-:W-:Y:S05]  /*83e0*/  BSYNC B0 ;  /* 0x0000000000007941 */ /* 0x000fea0003800000 */
.L_x_89:
[----:B------:R-:W-:Y:S04]  /*83f0*/  BSSY B0, `(.L_x_91) ;  /* 0x000003c000007945 */ /* 0x000fe80003800000 */
[----:B------:R-:W-:Y:S05]  /*8400*/  @!P1 BRA `(.L_x_92) ;  /* 0x0000000000e89947 */ /* 0x000fea0003800000 */
[----:B------:R-:W-:-:S05]  /*8410*/  IMAD.U32 R12, RZ, RZ, UR54 ;  /* 0x00000036ff0c7e24 */ /* 0x000fca000f8e00ff */
[----:B------:R-:W-:-:S13]  /*8420*/  ISETP.NE.AND P3, PT, R12, 0x3, PT ;  /* 0x000000030c00780c */ /* 0x000fda0003f65270 */
[----:B------:R-:W-:Y:S05]  /*8430*/  @!P3 BRA `(.L_x_93) ;  /* 0x000000000004b947 */ /* 0x000fea0003800000 */
[----:B------:R-:W-:Y:S01]  /*8440*/  BPT.TRAP 0x1 ;  /* 0x000000040000795c */ /* 0x000fe20000300000 */
.L_x_93:
[----:B------:R-:W4:Y:S04]  /*8450*/  LDL R13, [R1+0xb8] ;  /* 0x0000b800010d7983 */ /* 0x000f280000100800 */
[----:B------:R-:W5:Y:S01]  /*8460*/  LDL R12, [R1+0xb4] ;  /* 0x0000b400010c7983 */ /* 0x000f620000100800 */
[----:B------:R-:W-:Y:S01]  /*8470*/  BSSY B1, `(.L_x_94) ;  /* 0x0000005000017945 */ /* 0x000fe20003800000 */
[----:B----4-:R-:W-:Y:S02]  /*8480*/  SHF.L.U32 R13, R13, 0x1f, RZ ;  /* 0x0000001f0d0d7819 */ /* 0x010fe400000006ff */
[----:B-----5:R-:W-:-:S04]  /*8490*/  LEA R12, R12, UR49, 0x3 ;  /* 0x000000310c0c7c11 */ /* 0x020fc8000f8e18ff */
[----:B------:R-:W4:Y:S02]  /*84a0*/  SYNCS.PHASECHK.TRANS64.TRYWAIT P4, [R12+URZ+0x80], R13 ;  /* 0x0000800d0c0075a7 */ /* 0x000f24000808017f */
[----:B----4-:R-:W-:Y:S05]  /*84b0*/  @!P4 BRA `(.L_x_95) ;  /* 0x00000064001cc947 */ /* 0x010fea0003800000 */
.L_x_243:
[----:B------:R-:W-:Y:S05]  /*84c0*/  BSYNC B1 ;  /* 0x0000000000017941 */ /* 0x000fea0003800000 */
.L_x_94:
[----:B------:R-:W-:Y:S04]  /*84d0*/  BSSY B1, `(.L_x_96) ;  /* 0x0000012000017945 */ /* 0x000fe80003800000 */
[----:B------:R-:W-:Y:S05]  /*84e0*/  @P2 BRA `(.L_x_97) ;  /* 0x0000000000402947 */ /* 0x000fea0003800000 */
[----:B------:R-:W5:Y:S02]  /*84f0*/  LDL R14, [R1+0xb4] ;  /* 0x0000b400010e7983 */ /* 0x000f640000100800 */
[----:B-----5:R-:W-:-:S04]  /*8500*/  LEA R20, R14, R7, 0xc ;  /* 0x000000070e147211 */ /* 0x020fc800078e60ff */
[----:B------:R-:W-:Y:S01]  /*8510*/  IADD3 R3, R20, UR49, RZ ;  /* 0x0000003114037c10 */ /* 0x000fe2000fffe0ff */
[----:B------:R-:W-:Y:S04]  /*8520*/  LDS.U16 R4, [R20+UR49+0x100] ;  /* 0x0001003114047984 */ /* 0x000fe80008000400 */
[----:B------:R-:W-:Y:S01]  /*8530*/  IMAD.IADD R21, R3, 0x1, R8 ;  /* 0x0000000103157824 */ /* 0x000fe200078e0208 */
        /* <DEDUP_REMOVED lines=11> */
.L_x_97:
[----:B------:R-:W-:Y:S05]  /*85f0*/  BSYNC B1 ;  /* 0x0000000000017941 */ /* 0x000fea0003800000 */
.L_x_96:
        /* <DEDUP_REMOVED lines=8> */
.L_x_98:
[----:B------:R-:W5:Y:S04]  /*8680*/  LDL.LU R14, [R1+0xb4] ;  /* 0x0000b400010e7983 */ /* 0x000f680000300800 */
[----:B------:R-:W2:Y:S01]  /*8690*/  LDL.LU R15, [R1+0xb8] ;  /* 0x0000b800010f7983 */ /* 0x000ea20000300800 */
[C---:B----4-:R-:W-:Y:S02]  /*86a0*/  LEA R12, R11.reuse, UR49, 0x3 ;  /* 0x000000310b0c7c11 */ /* 0x050fe4000f8e18ff */
[----:B-1----:R-:W-:Y:S01]  /*86b0*/  IADD3 R11, R11, 0x1, RZ ;  /* 0x000000010b0b7810 */ /* 0x002fe20007ffe0ff */
[----:B------:R-:W1:Y:S01]  /*86c0*/  S2R R13, SR_CgaCtaId ;  /* 0x00000000000d7919 */ /* 0x000e620000008800 */
[----:B------:R-:W-:Y:S02]  /*86d0*/  IADD3 R12, R12, 0xa0, RZ ;  /* 0x000000a00c0c7810 */ /* 0x000fe40007ffe0ff */
[----:B------:R-:W-:-:S04]  /*86e0*/  ISETP.NE.AND P3, PT, R11, 0x4, PT ;  /* 0x000000040b00780c */ /* 0x000fc80003f65270 */
[----:B------:R-:W-:Y:S02]  /*86f0*/  SEL R11, R11, RZ, P3 ;  /* 0x000000ff0b0b7207 */ /* 0x000fe40001800000 */
[----:B-1----:R-:W-:Y:S02]  /*8700*/  PRMT R12, R13, 0x654, R12 ;  /* 0x000006540d0c7816 */ /* 0x002fe4000000000c */
[----:B------:R-:W-:Y:S02]  /*8710*/  SEL R13, RZ, 0x1, P3 ;  /* 0x00000001ff0d7807 */ /* 0x000fe40001800000 */
[----:B------:R5:W-:Y:S02]  /*8720*/  SYNCS.ARRIVE.TRANS64.RED.A1T0 RZ, [R12+URZ], RZ ;  /* 0x000000ff0cff79a7 */ /* 0x000be4000810043f */
[----:B------:R-:W-:Y:S01]  /*8730*/  LOP3.LUT R10, R10, R13, RZ, 0x3c, !PT ;  /* 0x0000000d0a0a7212 */ /* 0x000fe200078e3cff */
[----:B-----5:R-:W-:-:S05]  /*8740*/  VIADD R12, R14, 0x1 ;  /* 0x000000010e0c7836 */ /* 0x020fca0000000000 */
[----:B------:R-:W-:-:S04]  /*8750*/  ISETP.NE.AND P4, PT, R12, 0x4, PT ;  /* 0x000000040c00780c */ /* 0x000fc80003f85270 */
[----:B------:R-:W-:Y:S02]  /*8760*/  SEL R14, RZ, 0x1, P4 ;  /* 0x00000001ff0e7807 */ /* 0x000fe40002000000 */
[----:B------:R-:W-:Y:S02]  /*8770*/  SEL R12, R12, RZ, P4 ;  /* 0x000000ff0c0c7207 */ /* 0x000fe40002000000 */
[----:B--2---:R-:W-:-:S03]  /*8780*/  LOP3.LUT R15, R15, R14, RZ, 0x3c, !PT ;  /* 0x0000000e0f0f7212 */ /* 0x004fc600078e3cff */
[----:B------:R4:W-:Y:S04]  /*8790*/  STL [R1+0xb4], R12 ;  /* 0x0000b40c01007387 */ /* 0x0009e80000100800 */
[----:B------:R4:W-:Y:S02]  /*87a0*/  STL [R1+0xb8], R15 ;  /* 0x0000b80f01007387 */ /* 0x0009e40000100800 */
.L_x_92:
[----:B------:R-:W-:Y:S05]  /*87b0*/  BSYNC B0 ;  /* 0x0000000000007941 */ /* 0x000fea0003800000 */
.L_x_91:
        /* <DEDUP_REMOVED lines=25> */
[----:B------:R-:W-:Y:S01]  /*8950*/  HADD2.F32 R15, -RZ, R21.H0_H0 ;  /* 0x20000015ff0f7230 */ /* 0x000fe20000004100 */
[----:B------:R-:W-:Y:S01]  /*8960*/  F2FP.F16.E4M3.UNPACK_B R21, R5.H1 ;  /* 0x00000005ff15723e */ /* 0x000fe200030006ff */
[--C-:B------:R-:W-:Y:S02]  /*8970*/  HADD2.F32 R26, -RZ, R25.reuse.H0_H0 ;  /* 0x20000019ff1a7230 */ /* 0x100fe40000004100 */
[----:B------:R-:W-:Y:S01]  /*8980*/  FMUL R155, R2, R155 ;  /* 0x0000009b029b7220 */ /* 0x000fe20000400000 */
[----:B------:R-:W-:Y:S01]  /*8990*/  FFMA R24, R16, R24, R13 ;  /* 0x0000001810187223 */ /* 0x000fe2000000000d */
[----:B------:R-:W-:Y:S02]  /*89a0*/  HADD2.F32 R25, -RZ, R25.H1_H1 ;  /* 0x30000019ff197230 */ /* 0x000fe40000004100 */
[C---:B------:R-:W-:Y:S01]  /*89b0*/  FMUL R157, R2.reuse, R157 ;  /* 0x0000009d029d7220 */ /* 0x040fe20000400000 */
[----:B------:R-:W-:Y:S01]  /*89c0*/  FMUL R13, R2, R154 ;  /* 0x0000009a020d7220 */ /* 0x000fe20000400000 */
[----:B------:R-:W-:Y:S01]  /*89d0*/  FFMA R155, R16, R26, R155 ;  /* 0x0000001a109b7223 */ /* 0x000fe2000000009b */
[----:B------:R-:W-:-:S02]  /*89e0*/  HADD2.F32 R28, -RZ, R21.H0_H0 ;  /* 0x20000015ff1c7230 */ /* 0x000fc40000004100 */
[----:B------:R-:W-:Y:S01]  /*89f0*/  FFMA R157, R16, R15, R157 ;  /* 0x0000000f109d7223 */ /* 0x000fe2000000009d */
[----:B------:R-:W-:Y:S02]  /*8a00*/  HADD2.F32 R30, -RZ, R21.H1_H1 ;  /* 0x30000015ff1e7230 */ /* 0x000fe40000004100 */
[----:B------:R-:W-:Y:S01]  /*8a10*/  FMUL R153, R2, R153 ;  /* 0x0000009902997220 */ /* 0x000fe20000400000 */
[----:B------:R-:W-:Y:S01]  /*8a20*/  FFMA R26, R16, R25, R13 ;  /* 0x00000019101a7223 */ /* 0x000fe2000000000d */
[----:B------:R-:W-:Y:S01]  /*8a30*/  FMUL R15, R2, R152 ;  /* 0x00000098020f7220 */ /* 0x000fe20000400000 */
[----:B------:R-:W-:Y:S01]  /*8a40*/  F2FP.F16.E4M3.UNPACK_B R21, R6 ;  /* 0x00000006ff15723e */ /* 0x000fe200020006ff */
[C---:B------:R-:W-:Y:S01]  /*8a50*/  FFMA R153, R16.reuse, R28, R153 ;  /* 0x0000001c10997223 */ /* 0x040fe20000000099 */
[----:B------:R-:W-:Y:S01]  /*8a60*/  F2FP.F16.E4M3.UNPACK_B R13, R6.H1 ;  /* 0x00000006ff0d723e */ /* 0x000fe200030006ff */
[----:B------:R-:W-:Y:S01]  /*8a70*/  FFMA R28, R16, R30, R15 ;  /* 0x0000001e101c7223 */ /* 0x000fe2000000000f */
[----:B------:R-:W-:Y:S01]  /*8a80*/  FMUL R23, R2, R23 ;  /* 0x0000001702177220 */ /* 0x000fe20000400000 */
[----:B------:R-:W-:-:S02]  /*8a90*/  HADD2.F32 R25, -RZ, R21.H0_H0 ;  /* 0x20000015ff197230 */ /* 0x000fc40000004100 */
[C---:B------:R-:W-:Y:S01]  /*8aa0*/  FMUL R19, R2.reuse, R19 ;  /* 0x0000001302137220 */ /* 0x040fe20000400000 */
[----:B------:R-:W-:Y:S02]  /*8ab0*/  HADD2.F32 R30, -RZ, R21.H1_H1 ;  /* 0x30000015ff1e7230 */ /* 0x000fe40000004100 */
[----:B------:R-:W-:Y:S01]  /*8ac0*/  FMUL R15, R2, R18 ;  /* 0x00000012020f7220 */ /* 0x000fe20000400000 */
[--C-:B------:R-:W-:Y:S02]  /*8ad0*/  HADD2.F32 R32, -RZ, R13.reuse.H0_H0 ;  /* 0x2000000dff207230 */ /* 0x100fe40000004100 */
[----:B------:R-:W-:Y:S01]  /*8ae0*/  FFMA R23, R16, R25, R23 ;  /* 0x0000001910177223 */ /* 0x000fe20000000017 */
[----:B------:R-:W-:Y:S02]  /*8af0*/  HADD2.F32 R34, -RZ, R13.H1_H1 ;  /* 0x3000000dff227230 */ /* 0x000fe40000004100 */
[----:B------:R-:W-:Y:S01]  /*8b00*/  FMUL R13, R2, R22 ;  /* 0x00000016020d7220 */ /* 0x000fe20000400000 */
[----:B------:R-:W-:Y:S01]  /*8b10*/  F2FP.SATFINITE.E4M3.F32.PACK_AB_MERGE_C R12, R12, R163, RZ ;  /* 0x000000a30c0c723e */ /* 0x000fe200048070ff */
[----:B------:R-:W-:Y:S01]  /*8b20*/  FFMA R19, R16, R32, R19 ;  /* 0x0000002010137223 */ /* 0x000fe20000000013 */
[----:B------:R-:W-:Y:S01]  /*8b30*/  F2FP.SATFINITE.E4M3.F32.PACK_AB_MERGE_C R14, R14, R161, RZ ;  /* 0x000000a10e0e723e */ /* 0x000fe200048070ff */
[C---:B------:R-:W-:Y:S01]  /*8b40*/  FFMA R18, R16.reuse, R30, R13 ;  /* 0x0000001e10127223 */ /* 0x040fe2000000000d */
[----:B------:R-:W-:Y:S01]  /*8b50*/  FFMA R22, R16, R34, R15 ;  /* 0x0000002210167223 */ /* 0x000fe2000000000f */
[----:B------:R-:W-:-:S02]  /*8b60*/  F2FP.SATFINITE.E4M3.F32.PACK_AB_MERGE_C R20, R20, R159, RZ ;  /* 0x0000009f1414723e */ /* 0x000fc400048070ff */
[----:B------:R-:W-:Y:S02]  /*8b70*/  F2FP.SATFINITE.E4M3.F32.PACK_AB_MERGE_C R24, R24, R157, RZ ;  /* 0x0000009d1818723e */ /* 0x000fe400048070ff */
[----:B------:R-:W-:Y:S02]  /*8b80*/  F2FP.SATFINITE.E4M3.F32.PACK_AB_MERGE_C R26, R26, R155, RZ ;  /* 0x0000009b1a1a723e */ /* 0x000fe400048070ff */
[----:B------:R-:W-:Y:S02]  /*8b90*/  F2FP.SATFINITE.E4M3.F32.PACK_AB_MERGE_C R28, R28, R153, RZ ;  /* 0x000000991c1c723e */ /* 0x000fe400048070ff */
[----:B------:R-:W-:Y:S02]  /*8ba0*/  F2FP.SATFINITE.E4M3.F32.PACK_AB_MERGE_C R18, R18, R23, RZ ;  /* 0x000000171212723e */ /* 0x000fe400048070ff */
[----:B------:R-:W-:Y:S01]  /*8bb0*/  F2FP.SATFINITE.E4M3.F32.PACK_AB_MERGE_C R22, R22, R19, RZ ;  /* 0x000000131616723e */ /* 0x000fe200048070ff */
[----:B------:R-:W-:Y:S06]  /*8bc0*/  @P0 BRA `(.L_x_99) ;  /* 0x0000000000040947 */ /* 0x000fec0003800000 */
[----:B------:R-:W-:-:S04]  /*8bd0*/  DEPBAR.LE SB0, 0x1 ;  /* 0x000080400000791a */ /* 0x000fc80000000000 */
.L_x_99:
        /* <DEDUP_REMOVED lines=27> */
.L_x_101:
[----:B------:R-:W-:Y:S05]  /*8d90*/  BSYNC B0 ;  /* 0x0000000000007941 */ /* 0x000fea0003800000 */
.L_x_100:
[----:B------:R-:W-:Y:S04]  /*8da0*/  BSSY B0, `(.L_x_102) ;  /* 0x000003c000007945 */ /* 0x000fe80003800000 */
[----:B------:R-:W-:Y:S05]  /*8db0*/  @!P1 BRA `(.L_x_103) ;  /* 0x0000000000e89947 */ /* 0x000fea0003800000 */
[----:B------:R-:W-:-:S04]  /*8dc0*/  MOV R12, UR54 ;  /* 0x00000036000c7c02 */ /* 0x000fc80008000f00 */
[----:B------:R-:W-:-:S13]  /*8dd0*/  ISETP.NE.AND P3, PT, R12, 0x3, PT ;  /* 0x000000030c00780c */ /* 0x000fda0003f65270 */
[----:B------:R-:W-:Y:S05]  /*8de0*/  @!P3 BRA `(.L_x_104) ;  /* 0x000000000004b947 */ /* 0x000fea0003800000 */
[----:B------:R-:W-:Y:S01]  /*8df0*/  BPT.TRAP 0x1 ;  /* 0x000000040000795c */ /* 0x000fe20000300000 */
.L_x_104:
[----:B------:R-:W4:Y:S04]  /*8e00*/  LDL R13, [R1+0xb8] ;  /* 0x0000b800010d7983 */ /* 0x000f280000100800 */
[----:B------:R-:W5:Y:S01]  /*8e10*/  LDL R12, [R1+0xb4] ;  /* 0x0000b400010c7983 */ /* 0x000f620000100800 */
[----:B------:R-:W-:Y:S01]  /*8e20*/  BSSY B1, `(.L_x_105) ;  /* 0x0000005000017945 */ /* 0x000fe20003800000 */
[----:B----4-:R-:W-:Y:S02]  /*8e30*/  SHF.L.U32 R13, R13, 0x1f, RZ ;  /* 0x0000001f0d0d7819 */ /* 0x010fe400000006ff */
[----:B-----5:R-:W-:-:S04]  /*8e40*/  LEA R12, R12, UR49, 0x3 ;  /* 0x000000310c0c7c11 */ /* 0x020fc8000f8e18ff */
[----:B------:R-:W4:Y:S02]  /*8e50*/  SYNCS.PHASECHK.TRANS64.TRYWAIT P4, [R12+URZ+0x80], R13 ;  /* 0x0000800d0c0075a7 */ /* 0x000f24000808017f */
[----:B----4-:R-:W-:Y:S05]  /*8e60*/  @!P4 BRA `(.L_x_106) ;  /* 0x0000005800c4c947 */ /* 0x010fea0003800000 */
.L_x_244:
[----:B------:R-:W-:Y:S05]  /*8e70*/  BSYNC B1 ;  /* 0x0000000000017941 */ /* 0x000fea0003800000 */
.L_x_105:
[----:B------:R-:W-:Y:S04]  /*8e80*/  BSSY B1, `(.L_x_107) ;  /* 0x0000012000017945 */ /* 0x000fe80003800000 */
[----:B------:R-:W-:Y:S05]  /*8e90*/  @P2 BRA `(.L_x_108) ;  /* 0x0000000000402947 */ /* 0x000fea0003800000 */
[----:B------:R-:W5:Y:S02]  /*8ea0*/  LDL R14, [R1+0xb4] ;  /* 0x0000b400010e7983 */ /* 0x000f640000100800 */
[----:B-----5:R-:W-:-:S05]  /*8eb0*/  LEA R18, R14, R7, 0xc ;  /* 0x000000070e127211 */ /* 0x020fca00078e60ff */
[----:B------:R-:W-:Y:S01]  /*8ec0*/  VIADD R3, R18, UR49 ;  /* 0x0000003112037c36 */ /* 0x000fe20008000000 */
[----:B------:R-:W-:Y:S04]  /*8ed0*/  LDS.U16 R4, [R18+UR49+0x100] ;  /* 0x0001003112047984 */ /* 0x000fe80008000400 */
        /* <DEDUP_REMOVED lines=12> */
.L_x_108:
[----:B------:R-:W-:Y:S05]  /*8fa0*/  BSYNC B1 ;  /* 0x0000000000017941 */ /* 0x000fea0003800000 */
.L_x_107:
        /* <DEDUP_REMOVED lines=8> */
.L_x_109:
[----:B------:R-:W5:Y:S04]  /*9030*/  LDL.LU R14, [R1+0xb4] ;  /* 0x0000b400010e7983 */ /* 0x000f680000300800 */
[----:B------:R-:W2:Y:S01]  /*9040*/  LDL.LU R15, [R1+0xb8] ;  /* 0x0000b800010f7983 */ /* 0x000ea20000300800 */
[C---:B----4-:R-:W-:Y:S01]  /*9050*/  LEA R12, R11.reuse, UR49, 0x3 ;  /* 0x000000310b0c7c11 */ /* 0x050fe2000f8e18ff */
[----:B-1----:R-:W-:Y:S01]  /*9060*/  VIADD R11, R11, 0x1 ;  /* 0x000000010b0b7836 */ /* 0x002fe20000000000 */
[----:B------:R-:W1:Y:S02]  /*9070*/  S2R R13, SR_CgaCtaId ;  /* 0x00000000000d7919 */ /* 0x000e640000008800 */
[----:B------:R-:W-:Y:S02]  /*9080*/  IADD3 R12, R12, 0xa0, RZ ;  /* 0x000000a00c0c7810 */ /* 0x000fe40007ffe0ff */
        /* <DEDUP_REMOVED lines=13> */
.L_x_103:
[----:B------:R-:W-:Y:S05]  /*9160*/  BSYNC B0 ;  /* 0x0000000000007941 */ /* 0x000fea0003800000 */
.L_x_102:
[----:B------:R-:W5:Y:S04]  /*9170*/  LDL.LU R33, [R1] ;  /* 0x0000000001217983 */ /* 0x000f680000300800 */
[----:B------:R-:W2:Y:S04]  /*9180*/  LDL.LU R31, [R1+0x4] ;  /* 0x00000400011f7983 */ /* 0x000ea80000300800 */
[----:B------:R-:W3:Y:S04]  /*9190*/  LDL.LU R29, [R1+0x8] ;  /* 0x00000800011d7983 */ /* 0x000ee80000300800 */
[----:B------:R-:W3:Y:S01]  /*91a0*/  LDL.LU R32, [R1+0xc] ;  /* 0x00000c0001207983 */ /* 0x000ee20000300800 */
[----:B----4-:R-:W-:-:S03]  /*91b0*/  F2FP.F16.E4M3.UNPACK_B R12, R3 ;  /* 0x00000003ff0c723e */ /* 0x010fc600020006ff */
[----:B------:R-:W4:Y:S01]  /*91c0*/  LDL.LU R26, [R1+0x10] ;  /* 0x00001000011a7983 */ /* 0x000f220000300800 */
[----:B------:R-:W-:-:S03]  /*91d0*/  F2FP.F16.E4M3.UNPACK_B R14, R3.H1 ;  /* 0x00000003ff0e723e */ /* 0x000fc600030006ff */
[----:B------:R-:W4:Y:S01]  /*91e0*/  LDL.LU R21, [R1+0x14] ;  /* 0x0000140001157983 */ /* 0x000f220000300800 */
[----:B------:R-:W-:-:S03]  /*91f0*/  HADD2.F32 R15, -RZ, R12.H0_H0 ;  /* 0x2000000cff0f7230 */ /* 0x000fc60000004100 */
[----:B------:R-:W4:Y:S01]  /*9200*/  LDL.LU R30, [R1+0x18] ;  /* 0x00001800011e7983 */ /* 0x000f220000300800 */
[----:B------:R-:W-:Y:S02]  /*9210*/  HADD2.F32 R12, -RZ, R12.H1_H1 ;  /* 0x3000000cff0c7230 */ /* 0x000fe40000004100 */
[C---:B------:R-:W-:Y:S01]  /*9220*/  FMUL R13, R2.reuse, R228 ;  /* 0x000000e4020d7220 */ /* 0x040fe20000400000 */
[----:B------:R-:W-:Y:S01]  /*9230*/  HADD2.F32 R18, -RZ, R14.H0_H0 ;  /* 0x2000000eff127230 */ /* 0x000fe20000004100 */
[----:B------:R-:W4:Y:S01]  /*9240*/  LDL.LU R28, [R1+0x1c] ;  /* 0x00001c00011c7983 */ /* 0x000f220000300800 */
[C---:B------:R-:W-:Y:S01]  /*9250*/  FMUL R17, R2.reuse, R17 ;  /* 0x0000001102117220 */ /* 0x040fe20000400000 */
[----:B------:R-:W-:Y:S01]  /*9260*/  FMUL R229, R2, R229 ;  /* 0x000000e502e57220 */ /* 0x000fe20000400000 */
[----:B------:R-:W-:Y:S01]  /*9270*/  F2FP.F16.E4M3.UNPACK_B R19, R4 ;  /* 0x00000004ff13723e */ /* 0x000fe200020006ff */
[----:B------:R-:W4:Y:S01]  /*9280*/  LDL.LU R25, [R1+0x20] ;  /* 0x0000200001197983 */ /* 0x000f220000300800 */
[C---:B------:R-:W-:Y:S01]  /*9290*/  FFMA R12, R16.reuse, R12, R13 ;  /* 0x0000000c100c7223 */ /* 0x040fe2000000000d */
[C---:B------:R-:W-:Y:S01]  /*92a0*/  FFMA R17, R16.reuse, R15, R17 ;  /* 0x0000000f10117223 */ /* 0x040fe20000000011 */
[----:B------:R-:W-:Y:S01]  /*92b0*/  FFMA R229, R16, R18, R229 ;  /* 0x0000001210e57223 */ /* 0x000fe200000000e5 */
[----:B------:R-:W4:Y:S01]  /*92c0*/  LDL.LU R34, [R1+0x24] ;  /* 0x0000240001227983 */ /* 0x000f220000300800 */
[----:B------:R-:W-:-:S02]  /*92d0*/  HADD2.F32 R18, -RZ, R19.H0_H0 ;  /* 0x20000013ff127230 */ /* 0x000fc40000004100 */
[----:B------:R-:W-:Y:S01]  /*92e0*/  HADD2.F32 R22, -RZ, R19.H1_H1 ;  /* 0x30000013ff167230 */ /* 0x000fe20000004100 */
[----:B------:R-:W-:Y:S01]  /*92f0*/  F2FP.F16.E4M3.UNPACK_B R20, R4.H1 ;  /* 0x00000004ff14723e */ /* 0x000fe200030006ff */
[----:B------:R-:W-:Y:S02]  /*9300*/  HADD2.F32 R14, -RZ, R14.H1_H1 ;  /* 0x3000000eff0e7230 */ /* 0x000fe40000004100 */
[C---:B-----5:R-:W-:Y:S02]  /*9310*/  FMUL R13, R2.reuse, R33 ;  /* 0x00000021020d7220 */ /* 0x060fe40000400000 */
[----:B------:R-:W5:Y:S01]  /*9320*/  LDL.LU R33, [R1+0x28] ;  /* 0x0000280001217983 */ /* 0x000f620000300800 */
[----:B--2---:R-:W-:-:S03]  /*9330*/  FMUL R15, R2, R31 ;  /* 0x0000001f020f7220 */ /* 0x004fc60000400000 */
[----:B------:R-:W2:Y:S01]  /*9340*/  LDL.LU R31, [R1+0x2c] ;  /* 0x00002c00011f7983 */ /* 0x000ea20000300800 */
[----:B---3--:R-:W-:-:S03]  /*9350*/  FMUL R19, R2, R29 ;  /* 0x0000001d02137220 */ /* 0x008fc60000400000 */
[----:B------:R-:W3:Y:S01]  /*9360*/  LDL.LU R29, [R1+0x30] ;  /* 0x00003000011d7983 */ /* 0x000ee20000300800 */
[C---:B------:R-:W-:Y:S01]  /*9370*/  FFMA R15, R16.reuse, R18, R15 ;  /* 0x00000012100f7223 */ /* 0x040fe2000000000f */
[C---:B------:R-:W-:Y:S01]  /*9380*/  FFMA R18, R16.reuse, R22, R19 ;  /* 0x0000001610127223 */ /* 0x040fe20000000013 */
[----:B------:R-:W-:Y:S01]  /*9390*/  FFMA R14, R16, R14, R13 ;  /* 0x0000000e100e7223 */ /* 0x000fe2000000000d */
[----:B------:R-:W-:Y:S01]  /*93a0*/  F2FP.F16.E4M3.UNPACK_B R23, R5 ;  /* 0x00000005ff17723e */ /* 0x000fe200020006ff */
[--C-:B------:R-:W-:Y:S02]  /*93b0*/  HADD2.F32 R22, -RZ, R20.reuse.H0_H0 ;  /* 0x20000014ff167230 */ /* 0x100fe40000004100 */
[C---:B------:R-:W-:Y:S01]  /*93c0*/  FMUL R13, R2.reuse, R32 ;  /* 0x00000020020d7220 */ /* 0x040fe20000400000 */
[----:B------:R-:W-:Y:S02]  /*93d0*/  HADD2.F32 R20, -RZ, R20.H1_H1 ;  /* 0x30000014ff147230 */ /* 0x000fe40000004100 */
[----:B----4-:R-:W-:Y:S01]  /*93e0*/  FMUL R19, R2, R26 ;  /* 0x0000001a02137220 */ /* 0x010fe20000400000 */
[----:B------:R-:W-:-:S02]  /*93f0*/  HADD2.F32 R26, -RZ, R23.H0_H0 ;  /* 0x20000017ff1a7230 */ /* 0x000fc40000004100 */
[----:B------:R-:W-:Y:S01]  /*9400*/  FFMA R13, R16, R22, R13 ;  /* 0x00000016100d7223 */ /* 0x000fe2000000000d */
[----:B------:R-:W-:Y:S01]  /*9410*/  FMUL R21, R2, R21 ;  /* 0x0000001502157220 */ /* 0x000fe20000400000 */
[----:B------:R-:W-:Y:S01]  /*9420*/  F2FP.F16.E4M3.UNPACK_B R24, R5.H1 ;  /* 0x00000005ff18723e */ /* 0x000fe200030006ff */
[----:B------:R-:W-:Y:S01]  /*9430*/  FFMA R20, R16, R20, R19 ;  /* 0x0000001410147223 */ /* 0x000fe20000000013 */
[----:B------:R-:W-:Y:S02]  /*9440*/  HADD2.F32 R22, -RZ, R23.H1_H1 ;  /* 0x30000017ff167230 */ /* 0x000fe40000004100 */
[----:B------:R-:W-:Y:S01]  /*9450*/  FMUL R19, R2, R30 ;  /* 0x0000001e02137220 */ /* 0x000fe20000400000 */
[----:B------:R-:W-:Y:S01]  /*9460*/  FFMA R21, R16, R26, R21 ;  /* 0x0000001a10157223 */ /* 0x000fe20000000015 */
[--C-:B------:R-:W-:Y:S02]  /*9470*/  HADD2.F32 R26, -RZ, R24.reuse.H0_H0 ;  /* 0x20000018ff1a7230 */ /* 0x100fe40000004100 */
[----:B------:R-:W-:Y:S01]  /*9480*/  FMUL R23, R2, R28 ;  /* 0x0000001c02177220 */ /* 0x000fe20000400000 */
[----:B------:R-:W-:Y:S01]  /*9490*/  FFMA R22, R16, R22, R19 ;  /* 0x0000001610167223 */ /* 0x000fe20000000013 */
[-C--:B------:R-:W-:Y:S01]  /*94a0*/  F2FP.F16.E4M3.UNPACK_B R27, R6.reuse ;  /* 0x00000006ff1b723e */ /* 0x080fe200020006ff */
[----:B------:R-:W-:Y:S01]  /*94b0*/  HADD2.F32 R24, -RZ, R24.H1_H1 ;  /* 0x30000018ff187230 */ /* 0x000fe20000004100 */
[----:B------:R-:W-:Y:S01]  /*94c0*/  F2FP.F16.E4M3.UNPACK_B R19, R6.H1 ;  /* 0x00000006ff13723e */ /* 0x000fe200030006ff */
[----:B------:R-:W-:Y:S01]  /*94d0*/  FMUL R25, R2, R25 ;  /* 0x0000001902197220 */ /* 0x000fe20000400000 */
[----:B------:R-:W-:Y:S01]  /*94e0*/  FFMA R23, R16, R26, R23 ;  /* 0x0000001a10177223 */ /* 0x000fe20000000017 */
[----:B------:R-:W-:-:S02]  /*94f0*/  HADD2.F32 R26, -RZ, R27.H0_H0 ;  /* 0x2000001bff1a7230 */ /* 0x000fc40000004100 */
[--C-:B------:R-:W-:Y:S02]  /*9500*/  HADD2.F32 R30, -RZ, R19.reuse.H0_H0 ;  /* 0x20000013ff1e7230 */ /* 0x100fe40000004100 */
[----:B------:R-:W-:Y:S01]  /*9510*/  FFMA R24, R16, R24, R25 ;  /* 0x0000001810187223 */ /* 0x000fe20000000019 */
[----:B------:R-:W-:Y:S02]  /*9520*/  HADD2.F32 R32, -RZ, R19.H1_H1 ;  /* 0x30000013ff207230 */ /* 0x000fe40000004100 */
[----:B------:R-:W-:Y:S01]  /*9530*/  FMUL R19, R2, R34 ;  /* 0x0000002202137220 */ /* 0x000fe20000400000 */
[----:B------:R-:W-:-:S03]  /*9540*/  HADD2.F32 R28, -RZ, R27.H1_H1 ;  /* 0x3000001bff1c7230 */ /* 0x000fc60000004100 */
[----:B------:R-:W-:Y:S01]  /*9550*/  FFMA R19, R16, R26, R19 ;  /* 0x0000001a10137223 */ /* 0x000fe20000000013 */
[----:B------:R-:W-:Y:S02]  /*9560*/  F2FP.SATFINITE.E4M3.F32.PACK_AB_MERGE_C R12, R12, R17, RZ ;  /* 0x000000110c0c723e */ /* 0x000fe400048070ff */
[----:B------:R-:W-:Y:S02]  /*9570*/  F2FP.SATFINITE.E4M3.F32.PACK_AB_MERGE_C R14, R14, R229, RZ ;  /* 0x000000e50e0e723e */ /* 0x000fe400048070ff */
[----:B------:R-:W-:Y:S02]  /*9580*/  F2FP.SATFINITE.E4M3.F32.PACK_AB_MERGE_C R18, R18, R15, RZ ;  /* 0x0000000f1212723e */ /* 0x000fe400048070ff */
[----:B------:R-:W-:Y:S02]  /*9590*/  F2FP.SATFINITE.E4M3.F32.PACK_AB_MERGE_C R20, R20, R13, RZ ;  /* 0x0000000d1414723e */ /* 0x000fe400048070ff */
[----:B------:R-:W-:Y:S02]  /*95a0*/  F2FP.SATFINITE.E4M3.F32.PACK_AB_MERGE_C R22, R22, R21, RZ ;  /* 0x000000151616723e */ /* 0x000fe400048070ff */
[----:B------:R-:W-:Y:S01]  /*95b0*/  F2FP.SATFINITE.E4M3.F32.PACK_AB_MERGE_C R24, R24, R23, RZ ;  /* 0x000000171818723e */ /* 0x000fe200048070ff */
[C---:B-----5:R-:W-:Y:S01]  /*95c0*/  FMUL R25, R2.reuse, R33 ;  /* 0x0000002102197220 */ /* 0x060fe20000400000 */
[----:B--2---:R-:W-:-:S03]  /*95d0*/  FMUL R27, R2, R31 ;  /* 0x0000001f021b7220 */ /* 0x004fc60000400000 */
[----:B------:R-:W-:Y:S01]  /*95e0*/  FFMA R26, R16, R28, R25 ;  /* 0x0000001c101a7223 */ /* 0x000fe20000000019 */
[----:B---3--:R-:W-:Y:S01]  /*95f0*/  FMUL R29, R2, R29 ;  /* 0x0000001d021d7220 */ /* 0x008fe20000400000 */
[----:B------:R-:W-:-:S03]  /*9600*/  FFMA R27, R16, R30, R27 ;  /* 0x0000001e101b7223 */ /* 0x000fc6000000001b */
[----:B------:R-:W-:Y:S01]  /*9610*/  FFMA R28, R16, R32, R29 ;  /* 0x00000020101c7223 */ /* 0x000fe2000000001d */
[----:B------:R-:W-:-:S04]  /*9620*/  F2FP.SATFINITE.E4M3.F32.PACK_AB_MERGE_C R26, R26, R19, RZ ;  /* 0x000000131a1a723e */ /* 0x000fc800048070ff */
[----:B------:R-:W-:Y:S01]  /*9630*/  F2FP.SATFINITE.E4M3.F32.PACK_AB_MERGE_C R28, R28, R27, RZ ;  /* 0x0000001b1c1c723e */ /* 0x000fe200048070ff */
[----:B------:R-:W-:Y:S06]  /*9640*/  @P0 BRA `(.L_x_110) ;  /* 0x0000000000040947 */ /* 0x000fec0003800000 */
[----:B------:R-:W-:-:S04]  /*9650*/  DEPBAR.LE SB0, 0x1 ;  /* 0x000080400000791a */ /* 0x000fc80000000000 */
.L_x_110:
        /* <DEDUP_REMOVED lines=16> */
[----:B---3--:R-:W3:Y:S02]  /*9760*/  FENCE.VIEW.ASYNC.S ;  /* 0x00000000000073c6 */ /* 0x008ee40000000000 */
[----:B---3--:R-:W-:Y:S06]  /*9770*/  BAR.SYNC.DEFER_BLOCKING 0x1, 0x100 ;  /* 0x0044000000007b1d */ /* 0x008fec0000010000 */
[----:B--2---:R-:W-:Y:S05]  /*9780*/  @P0 BRA `(.L_x_112) ;  /* 0x0000000000200947 */ /* 0x004fea0003800000 */
[----:B------:R-:W-:Y:S02]  /*9790*/  UIADD3 UR8, UP0, UR58, 0x4f0, URZ ;  /* 0x000004f03a087890 */ /* 0x000fe4000ff1e03f */
[----:B------:R-:W-:Y:S02]  /*97a0*/  UIADD3 UR5, UR41, 0xa0, URZ ;  /* 0x000000a029057890 */ /* 0x000fe4000fffe03f */
[----:B------:R-:W-:Y:S02]  /*97b0*/  UIADD3 UR4, UR49, 0x5100, URZ ;  /* 0x0000510031047890 */ /* 0x000fe4000fffe03f */
[----:B------:R-:W-:Y:S01]  /*97c0*/  UIADD3.X UR9, URZ, UR59, URZ, UP0, !UPT ;  /* 0x0000003b3f097290 */ /* 0x000fe200087fe43f */
[----:B------:R-:W-:Y:S01]  /*97d0*/  UMOV UR6, UR42 ;  /* 0x0000002a00067c82 */ /* 0x000fe20008000000 */
[----:B------:R-:W-:-:S07]  /*97e0*/  UMOV UR7, UR43 ;  /* 0x0000002b00077c82 */ /* 0x000fce0008000000 */
[----:B------:R2:W-:Y:S02]  /*97f0*/  UTMASTG.3D [UR4], [UR8] ;  /* 0x00000004080073b5 */ /* 0x0005e40008010000 */
[----:B--2---:R0:W-:Y:S02]  /*9800*/  UTMACMDFLUSH ;  /* 0x00000000000079b7 */ /* 0x0041e40000000000 */
.L_x_112:
[----:B------:R-:W-:Y:S05]  /*9810*/  BSYNC B0 ;  /* 0x0000000000007941 */ /* 0x000fea0003800000 */
.L_x_111:
[----:B------:R-:W-:Y:S04]  /*9820*/  BSSY B0, `(.L_x_113) ;  /* 0x000003c000007945 */ /* 0x000fe80003800000 */
[----:B------:R-:W-:Y:S05]  /*9830*/  @!P1 BRA `(.L_x_114) ;  /* 0x0000000000e89947 */ /* 0x000fea0003800000 */
[----:B------:R-:W-:-:S04]  /*9840*/  MOV R12, UR54 ;  /* 0x00000036000c7c02 */ /* 0x000fc80008000f00 */
[----:B------:R-:W-:-:S13]  /*9850*/  ISETP.NE.AND P3, PT, R12, 0x3, PT ;  /* 0x000000030c00780c */ /* 0x000fda0003f65270 */
[----:B------:R-:W-:Y:S05]  /*9860*/  @!P3 BRA `(.L_x_115) ;  /* 0x000000000004b947 */ /* 0x000fea0003800000 */
[----:B------:R-:W-:Y:S01]  /*9870*/  BPT.TRAP 0x1 ;  /* 0x000000040000795c */ /* 0x000fe20000300000 */
.L_x_115:
[----:B------:R-:W2:Y:S04]  /*9880*/  LDL R13, [R1+0xb8] ;  /* 0x0000b800010d7983 */ /* 0x000ea80000100800 */
[----:B------:R-:W3:Y:S01]  /*9890*/  LDL R12, [R1+0xb4] ;  /* 0x0000b400010c7983 */ /* 0x000ee20000100800 */
[----:B------:R-:W-:Y:S01]  /*98a0*/  BSSY B1, `(.L_x_116) ;  /* 0x0000005000017945 */ /* 0x000fe20003800000 */
[----:B--2---:R-:W-:Y:S02]  /*98b0*/  SHF.L.U32 R13, R13, 0x1f, RZ ;  /* 0x0000001f0d0d7819 */ /* 0x004fe400000006ff */
[----:B---3--:R-:W-:-:S04]  /*98c0*/  LEA R12, R12, UR49, 0x3 ;  /* 0x000000310c0c7c11 */ /* 0x008fc8000f8e18ff */
[----:B------:R-:W2:Y:S02]  /*98d0*/  SYNCS.PHASECHK.TRANS64.TRYWAIT P4, [R12+URZ+0x80], R13 ;  /* 0x0000800d0c0075a7 */ /* 0x000ea4000808017f */
[----:B--2---:R-:W-:Y:S05]  /*98e0*/  @!P4 BRA `(.L_x_117) ;  /* 0x000000500038c947 */ /* 0x004fea0003800000 */
.L_x_245:
[----:B------:R-:W-:Y:S05]  /*98f0*/  BSYNC B1 ;  /* 0x0000000000017941 */ /* 0x000fea0003800000 */
.L_x_116:
[----:B------:R-:W-:Y:S04]  /*9900*/  BSSY B1, `(.L_x_118) ;  /* 0x0000012000017945 */ /* 0x000fe80003800000 */
[----:B------:R-:W-:Y:S05]  /*9910*/  @P2 BRA `(.L_x_119) ;  /* 0x0000000000402947 */ /* 0x000fea0003800000 */
[----:B------:R-:W3:Y:S02]  /*9920*/  LDL R14, [R1+0xb4] ;  /* 0x0000b400010e7983 */ /* 0x000ee40000100800 */
[----:B---3--:R-:W-:-:S05]  /*9930*/  IMAD R17, R14, 0x1000, R7 ;  /* 0x000010000e117824 */ /* 0x008fca00078e0207 */
[----:B------:R-:W-:Y:S01]  /*9940*/  IADD3 R3, R17, UR49, RZ ;  /* 0x0000003111037c10 */ /* 0x000fe2000fffe0ff */
[----:B------:R-:W-:Y:S03]  /*9950*/  LDS.U16 R4, [R17+UR49+0x100] ;  /* 0x0001003111047984 */ /* 0x000fe60008000400 */
[----:B------:R-:W-:Y:S01]  /*9960*/  IADD3 R18, R3, R8, RZ ;  /* 0x0000000803127210 */ /* 0x000fe20007ffe0ff */
[----:B------:R-:W-:Y:S04]  /*9970*/  LDS.U16 R5, [R17+UR49+0x208] ;  /* 0x0002083111057984 */ /* 0x000fe80008000400 */
[----:B------:R-:W3:Y:S04]  /*9980*/  LDS.U16 R3, [R17+UR49+0x200] ;  /* 0x0002003111037984 */ /* 0x000ee80008000400 */
[----:B------:R-:W4:Y:S04]  /*9990*/  LDS.U16 R6, [R17+UR49+0x108] ;  /* 0x0001083111067984 */ /* 0x000f280008000400 */
[----:B--2---:R-:W-:Y:S04]  /*99a0*/  LDS.U16 R12, [R18+0x200] ;  /* 0x00020000120c7984 */ /* 0x004fe80000000400 */
[----:B------:R-:W2:Y:S04]  /*99b0*/  LDS.U16 R13, [R18+0x100] ;  /* 0x00010000120d7984 */ /* 0x000ea80000000400 */
[----:B------:R-:W-:Y:S04]  /*99c0*/  LDS.U16 R14, [R18+0x208] ;  /* 0x00020800120e7984 */ /* 0x000fe80000000400 */
[----:B------:R-:W5:Y:S01]  /*99d0*/  LDS.U16 R15, [R18+0x108] ;  /* 0x00010800120f7984 */ /* 0x000f620000000400 */
[----:B---3--:R-:W-:-:S02]  /*99e0*/  PRMT R3, R4, 0x5410, R3 ;  /* 0x0000541004037816 */ /* 0x008fc40000000003 */
[----:B----4-:R-:W-:Y:S02]  /*99f0*/  PRMT R4, R6, 0x5410, R5 ;  /* 0x0000541006047816 */ /* 0x010fe40000000005 */
[----:B--2---:R-:W-:Y:S02]  /*9a00*/  PRMT R5, R13, 0x5410, R12 ;  /* 0x000054100d057816 */ /* 0x004fe4000000000c */
[----:B-----5:R-:W-:-:S07]  /*9a10*/  PRMT R6, R15, 0x5410, R14 ;  /* 0x000054100f067816 */ /* 0x020fce000000000e */
.L_x_119:
[----:B------:R-:W-:Y:S05]  /*9a20*/  BSYNC B1 ;  /* 0x0000000000017941 */ /* 0x000fea0003800000 */
.L_x_118:
[----:B------:R-:W-:Y:S01]  /*9a30*/  @!PT LDS RZ, [RZ] ;  /* 0x00000000fffff984 */ /* 0x000fe20000000800 */
[----:B------:R-:W-:Y:S01]  /*9a40*/  @!PT LDS RZ, [RZ] ;  /* 0x00000000fffff984 */ /* 0x000fe20000000800 */
[----:B------:R-:W-:Y:S01]  /*9a50*/  @!PT LDS RZ, [RZ] ;  /* 0x00000000fffff984 */ /* 0x000fe20000000800 */
[----:B------:R-:W-:Y:S01]  /*9a60*/  @!PT LDS RZ, [RZ] ;  /* 0x00000000fffff984 */ /* 0x000fe20000000800 */
[----:B------:R3:W-:Y:S06]  /*9a70*/  MEMBAR.ALL.CTA ;  /* 0x0000000000007992 */ /* 0x0007ec0000008000 */
[----:B---3--:R-:W3:Y:S01]  /*9a80*/  FENCE.VIEW.ASYNC.S ;  /* 0x00000000000073c6 */ /* 0x008ee20000000000 */
[----:B------:R-:W-:Y:S05]  /*9a90*/  @!P3 BRA `(.L_x_120) ;  /* 0x000000000004b947 */ /* 0x000fea0003800000 */
[----:B------:R-:W-:Y:S01]  /*9aa0*/  BPT.TRAP 0x1 ;  /* 0x000000040000795c */ /* 0x000fe20000300000 */
.L_x_120:
[----:B------:R-:W4:Y:S04]  /*9ab0*/  LDL.LU R14, [R1+0xb4] ;  /* 0x0000b400010e7983 */ /* 0x000f280000300800 */
[----:B------:R-:W5:Y:S01]  /*9ac0*/  LDL.LU R15, [R1+0xb8] ;  /* 0x0000b800010f7983 */ /* 0x000f620000300800 */
[C---:B--2---:R-:W-:Y:S02]  /*9ad0*/  LEA R12, R11.reuse, UR49, 0x3 ;  /* 0x000000310b0c7c11 */ /* 0x044fe4000f8e18ff */
[----:B-1----:R-:W-:Y:S01]  /*9ae0*/  IADD3 R11, R11, 0x1, RZ ;  /* 0x000000010b0b7810 */ /* 0x002fe20007ffe0ff */
[----:B------:R-:W1:Y:S02]  /*9af0*/  S2R R13, SR_CgaCtaId ;  /* 0x00000000000d7919 */ /* 0x000e640000008800 */
[----:B------:R-:W-:Y:S01]  /*9b00*/  VIADD R12, R12, 0xa0 ;  /* 0x000000a00c0c7836 */ /* 0x000fe20000000000 */
[----:B------:R-:W-:-:S04]  /*9b10*/  ISETP.NE.AND P3, PT, R11, 0x4, PT ;  /* 0x000000040b00780c */ /* 0x000fc80003f65270 */
[----:B------:R-:W-:Y:S02]  /*9b20*/  SEL R11, R11, RZ, P3 ;  /* 0x000000ff0b0b7207 */ /* 0x000fe40001800000 */
[----:B-1----:R-:W-:Y:S02]  /*9b30*/  PRMT R12, R13, 0x654, R12 ;  /* 0x000006540d0c7816 */ /* 0x002fe4000000000c */
[----:B------:R-:W-:Y:S02]  /*9b40*/  SEL R13, RZ, 0x1, P3 ;  /* 0x00000001ff0d7807 */ /* 0x000fe40001800000 */
[----:B---3--:R4:W-:Y:S02]  /*9b50*/  SYNCS.ARRIVE.TRANS64.RED.A1T0 RZ, [R12+URZ], RZ ;  /* 0x000000ff0cff79a7 */ /* 0x0089e4000810043f */
[----:B------:R-:W-:Y:S02]  /*9b60*/  LOP3.LUT R10, R10, R13, RZ, 0x3c, !PT ;  /* 0x0000000d0a0a7212 */ /* 0x000fe400078e3cff */
[----:B----4-:R-:W-:-:S04]  /*9b70*/  IADD3 R12, R14, 0x1, RZ ;  /* 0x000000010e0c7810 */ /* 0x010fc80007ffe0ff */
[----:B------:R-:W-:-:S04]  /*9b80*/  ISETP.NE.AND P4, PT, R12, 0x4, PT ;  /* 0x000000040c00780c */ /* 0x000fc80003f85270 */
[----:B------:R-:W-:Y:S02]  /*9b90*/  SEL R14, RZ, 0x1, P4 ;  /* 0x00000001ff0e7807 */ /* 0x000fe40002000000 */
[----:B------:R-:W-:Y:S02]  /*9ba0*/  SEL R12, R12, RZ, P4 ;  /* 0x000000ff0c0c7207 */ /* 0x000fe40002000000 */
[----:B-----5:R-:W-:-:S03]  /*9bb0*/  LOP3.LUT R15, R15, R14, RZ, 0x3c, !PT ;  /* 0x0000000e0f0f7212 */ /* 0x020fc600078e3cff */
[----:B------:R2:W-:Y:S04]  /*9bc0*/  STL [R1+0xb4], R12 ;  /* 0x0000b40c01007387 */ /* 0x0005e80000100800 */
[----:B------:R2:W-:Y:S02]  /*9bd0*/  STL [R1+0xb8], R15 ;  /* 0x0000b80f01007387 */ /* 0x0005e40000100800 */
.L_x_114:
[----:B------:R-:W-:Y:S05]  /*9be0*/  BSYNC B0 ;  /* 0x0000000000007941 */ /* 0x000fea0003800000 */
.L_x_113:
[----:B------:R-:W3:Y:S04]  /*9bf0*/  LDL.LU R13, [R1+0x34] ;  /* 0x00003400010d7983 */ /* 0x000ee80000300800 */
[----:B--2---:R-:W2:Y:S04]  /*9c00*/  LDL.LU R15, [R1+0x38] ;  /* 0x00003800010f7983 */ /* 0x004ea80000300800 */
[----:B------:R-:W4:Y:S04]  /*9c10*/  LDL.LU R17, [R1+0x3c] ;  /* 0x00003c0001117983 */ /* 0x000f280000300800 */
[----:B------:R-:W5:Y:S04]  /*9c20*/  LDL.LU R31, [R1+0x40] ;  /* 0x00004000011f7983 */ /* 0x000f680000300800 */
[----:B------:R-:W4:Y:S04]  /*9c30*/  LDL.LU R29, [R1+0x44] ;  /* 0x00004400011d7983 */ /* 0x000f280000300800 */
[----:B------:R-:W4:Y:S04]  /*9c40*/  LDL.LU R21, [R1+0x48] ;  /* 0x0000480001157983 */ /* 0x000f280000300800 */
[----:B------:R-:W4:Y:S04]  /*9c50*/  LDL.LU R35, [R1+0x4c] ;  /* 0x00004c0001237983 */ /* 0x000f280000300800 */
[----:B------:R-:W4:Y:S01]  /*9c60*/  LDL.LU R26, [R1+0x50] ;  /* 0x00005000011a7983 */ /* 0x000f220000300800 */
[----:B------:R-:W-:-:S02]  /*9c70*/  F2FP.F16.E4M3.UNPACK_B R12, R3 ;  /* 0x00000003ff0c723e */ /* 0x000fc400020006ff */
[----:B------:R-:W-:Y:S01]  /*9c80*/  F2FP.F16.E4M3.UNPACK_B R14, R3.H1 ;  /* 0x00000003ff0e723e */ /* 0x000fe200030006ff */
[----:B------:R-:W4:Y:S01]  /*9c90*/  LDL.LU R23, [R1+0x54] ;  /* 0x0000540001177983 */ /* 0x000f220000300800 */
[----:B------:R-:W-:Y:S01]  /*9ca0*/  F2FP.F16.E4M3.UNPACK_B R19, R4 ;  /* 0x00000004ff13723e */ /* 0x000fe200020006ff */
[--C-:B------:R-:W-:Y:S02]  /*9cb0*/  HADD2.F32 R18, -RZ, R12.reuse.H0_H0 ;  /* 0x2000000cff127230 */ /* 0x100fe40000004100 */
[----:B------:R-:W4:Y:S01]  /*9cc0*/  LDL.LU R32, [R1+0x58] ;  /* 0x0000580001207983 */ /* 0x000f220000300800 */
[----:B------:R-:W-:-:S03]  /*9cd0*/  HADD2.F32 R12, -RZ, R12.H1_H1 ;  /* 0x3000000cff0c7230 */ /* 0x000fc60000004100 */
[----:B------:R-:W4:Y:S04]  /*9ce0*/  LDL.LU R30, [R1+0x5c] ;  /* 0x00005c00011e7983 */ /* 0x000f280000300800 */
[----:B------:R-:W4:Y:S01]  /*9cf0*/  LDL.LU R27, [R1+0x60] ;  /* 0x00006000011b7983 */ /* 0x000f220000300800 */
[----:B------:R-:W-:-:S03]  /*9d00*/  HADD2.F32 R22, -RZ, R19.H1_H1 ;  /* 0x30000013ff167230 */ /* 0x000fc60000004100 */
[----:B------:R-:W4:Y:S04]  /*9d10*/  LDL.LU R34, [R1+0x64] ;  /* 0x0000640001227983 */ /* 0x000f280000300800 */
[----:B------:R-:W4:Y:S01]  /*9d20*/  LDL.LU R33, [R1+0x68] ;  /* 0x0000680001217983 */ /* 0x000f220000300800 */
[C---:B---3--:R-:W-:Y:S01]  /*9d30*/  FMUL R13, R2.reuse, R13 ;  /* 0x0000000d020d7220 */ /* 0x048fe20000400000 */
[----:B--2---:R-:W-:-:S03]  /*9d40*/  FMUL R15, R2, R15 ;  /* 0x0000000f020f7220 */ /* 0x004fc60000400000 */
[C---:B------:R-:W-:Y:S01]  /*9d50*/  FFMA R13, R16.reuse, R18, R13 ;  /* 0x00000012100d7223 */ /* 0x040fe2000000000d */
[----:B------:R-:W-:Y:S02]  /*9d60*/  HADD2.F32 R18, -RZ, R19.H0_H0 ;  /* 0x20000013ff127230 */ /* 0x000fe40000004100 */
[----:B------:R-:W-:Y:S01]  /*9d70*/  FFMA R12, R16, R12, R15 ;  /* 0x0000000c100c7223 */ /* 0x000fe2000000000f */
[C---:B-----5:R-:W-:Y:S01]  /*9d80*/  FMUL R15, R2.reuse, R31 ;  /* 0x0000001f020f7220 */ /* 0x060fe20000400000 */
[----:B----4-:R-:W-:Y:S02]  /*9d90*/  FMUL R19, R2, R29 ;  /* 0x0000001d02137220 */ /* 0x010fe40000400000 */
[----:B------:R-:W2:Y:S04]  /*9da0*/  LDL.LU R29, [R1+0x6c] ;  /* 0x00006c00011d7983 */ /* 0x000ea80000300800 */
[----:B------:R-:W3:Y:S01]  /*9db0*/  LDL.LU R31, [R1+0x70] ;  /* 0x00007000011f7983 */ /* 0x000ee20000300800 */
[----:B------:R-:W-:-:S02]  /*9dc0*/  HADD2.F32 R20, -RZ, R14.H0_H0 ;  /* 0x2000000eff147230 */ /* 0x000fc40000004100 */
[C---:B------:R-:W-:Y:S01]  /*9dd0*/  FMUL R17, R2.reuse, R17 ;  /* 0x0000001102117220 */ /* 0x040fe20000400000 */
[----:B------:R-:W-:Y:S02]  /*9de0*/  HADD2.F32 R14, -RZ, R14.H1_H1 ;  /* 0x3000000eff0e7230 */ /* 0x000fe40000004100 */
[----:B------:R-:W-:Y:S01]  /*9df0*/  FMUL R21, R2, R21 ;  /* 0x0000001502157220 */ /* 0x000fe20000400000 */
[C---:B------:R-:W-:Y:S01]  /*9e00*/  FFMA R17, R16.reuse, R20, R17 ;  /* 0x0000001410117223 */ /* 0x040fe20000000011 */
[----:B------:R-:W-:Y:S01]  /*9e10*/  F2FP.F16.E4M3.UNPACK_B R20, R4.H1 ;  /* 0x00000004ff14723e */ /* 0x000fe200030006ff */
[C---:B------:R-:W-:Y:S01]  /*9e20*/  FFMA R19, R16.reuse, R18, R19 ;  /* 0x0000001210137223 */ /* 0x040fe20000000013 */
[C---:B------:R-:W-:Y:S01]  /*9e30*/  FFMA R18, R16.reuse, R22, R21 ;  /* 0x0000001610127223 */ /* 0x040fe20000000015 */
[----:B------:R-:W-:Y:S01]  /*9e40*/  F2FP.F16.E4M3.UNPACK_B R24, R5 ;  /* 0x00000005ff18723e */ /* 0x000fe200020006ff */
[----:B------:R-:W-:Y:S01]  /*9e50*/  FFMA R14, R16, R14, R15 ;  /* 0x0000000e100e7223 */ /* 0x000fe2000000000f */
[----:B------:R-:W-:-:S02]  /*9e60*/  HADD2.F32 R22, -RZ, R20.H0_H0 ;  /* 0x20000014ff167230 */ /* 0x000fc40000004100 */
[C---:B------:R-:W-:Y:S01]  /*9e70*/  FMUL R15, R2.reuse, R35 ;  /* 0x00000023020f7220 */ /* 0x040fe20000400000 */
[----:B------:R-:W-:Y:S02]  /*9e80*/  HADD2.F32 R20, -RZ, R20.H1_H1 ;  /* 0x30000014ff147230 */ /* 0x000fe40000004100 */
[C---:B------:R-:W-:Y:S01]  /*9e90*/  FMUL R21, R2.reuse, R26 ;  /* 0x0000001a02157220 */ /* 0x040fe20000400000 */
[--C-:B------:R-:W-:Y:S02]  /*9ea0*/  HADD2.F32 R26, -RZ, R24.reuse.H0_H0 ;  /* 0x20000018ff1a7230 */ /* 0x100fe40000004100 */
[----:B------:R-:W-:Y:S01]  /*9eb0*/  FMUL R23, R2, R23 ;  /* 0x0000001702177220 */ /* 0x000fe20000400000 */
[----:B------:R-:W-:Y:S01]  /*9ec0*/  F2FP.F16.E4M3.UNPACK_B R25, R5.H1 ;  /* 0x00000005ff19723e */ /* 0x000fe200030006ff */
[C---:B------:R-:W-:Y:S01]  /*9ed0*/  FFMA R15, R16.reuse, R22, R15 ;  /* 0x00000016100f7223 */ /* 0x040fe2000000000f */
[----:B------:R-:W-:Y:S01]  /*9ee0*/  FFMA R20, R16, R20, R21 ;  /* 0x0000001410147223 */ /* 0x000fe20000000015 */
[----:B------:R-:W-:-:S02]  /*9ef0*/  HADD2.F32 R22, -RZ, R24.H1_H1 ;  /* 0x30000018ff167230 */ /* 0x000fc40000004100 */
[----:B------:R-:W-:Y:S01]  /*9f00*/  FMUL R21, R2, R32 ;  /* 0x0000002002157220 */ /* 0x000fe20000400000 */
[----:B------:R-:W-:Y:S01]  /*9f10*/  FFMA R23, R16, R26, R23 ;  /* 0x0000001a10177223 */ /* 0x000fe20000000017 */
[--C-:B------:R-:W-:Y:S02]  /*9f20*/  HADD2.F32 R24, -RZ, R25.reuse.H0_H0 ;  /* 0x20000019ff187230 */ /* 0x100fe40000004100 */
[----:B------:R-:W-:Y:S02]  /*9f30*/  HADD2.F32 R26, -RZ, R25.H1_H1 ;  /* 0x30000019ff1a7230 */ /* 0x000fe40000004100 */
[----:B------:R-:W-:Y:S01]  /*9f40*/  FMUL R25, R2, R30 ;  /* 0x0000001e02197220 */ /* 0x000fe20000400000 */
[----:B------:R-:W-:Y:S01]  /*9f50*/  FFMA R22, R16, R22, R21 ;  /* 0x0000001610167223 */ /* 0x000fe20000000015 */
[----:B------:R-:W-:Y:S01]  /*9f60*/  FMUL R27, R2, R27 ;  /* 0x0000001b021b7220 */ /* 0x000fe20000400000 */
[-C--:B------:R-:W-:Y:S02]  /*9f70*/  F2FP.F16.E4M3.UNPACK_B R28, R6.reuse ;  /* 0x00000006ff1c723e */ /* 0x080fe400020006ff */
[----:B------:R-:W-:Y:S01]  /*9f80*/  F2FP.F16.E4M3.UNPACK_B R21, R6.H1 ;  /* 0x00000006ff15723e */ /* 0x000fe200030006ff */
[C---:B------:R-:W-:Y:S01]  /*9f90*/  FFMA R25, R16.reuse, R24, R25 ;  /* 0x0000001810197223 */ /* 0x040fe20000000019 */
[----:B------:R-:W-:Y:S01]  /*9fa0*/  FFMA R24, R16, R26, R27 ;  /* 0x0000001a10187223 */ /* 0x000fe2000000001b */
[----:B------:R-:W-:-:S02]  /*9fb0*/  HADD2.F32 R26, -RZ, R28.H0_H0 ;  /* 0x2000001cff1a7230 */ /* 0x000fc40000004100 */
[--C-:B------:R-:W-:Y:S02]  /*9fc0*/  HADD2.F32 R30, -RZ, R21.reuse.H0_H0 ;  /* 0x20000015ff1e7230 */ /* 0x100fe40000004100 */
[----:B------:R-:W-:Y:S02]  /*9fd0*/  HADD2.F32 R32, -RZ, R21.H1_H1 ;  /* 0x30000015ff207230 */ /* 0x000fe40000004100 */
[C---:B------:R-:W-:Y:S01]  /*9fe0*/  FMUL R21, R2.reuse, R34 ;  /* 0x0000002202157220 */ /* 0x040fe20000400000 */
[----:B------:R-:W-:Y:S02]  /*9ff0*/  HADD2.F32 R28, -RZ, R28.H1_H1 ;  /* 0x3000001cff1c7230 */ /* 0x000fe40000004100 */
[----:B------:R-:W-:Y:S01]  /*a000*/  FMUL R27, R2, R33 ;  /* 0x00000021021b7220 */ /* 0x000fe20000400000 */
[----:B------:R-:W-:-:S03]  /*a010*/  FFMA R21, R16, R26, R21 ;  /* 0x0000001a10157223 */ /* 0x000fc60000000015 */
[----:B------:R-:W-:Y:S01]  /*a020*/  FFMA R26, R16, R28, R27 ;  /* 0x0000001c101a7223 */ /* 0x000fe2000000001b */
[----:B------:R-:W-:Y:S02]  /*a030*/  F2FP.SATFINITE.E4M3.F32.PACK_AB_MERGE_C R12, R12, R13, RZ ;  /* 0x0000000d0c0c723e */ /* 0x000fe400048070ff */
[----:B------:R-:W-:Y:S02]  /*a040*/  F2FP.SATFINITE.E4M3.F32.PACK_AB_MERGE_C R14, R14, R17, RZ ;  /* 0x000000110e0e723e */ /* 0x000fe400048070ff */
[----:B------:R-:W-:Y:S02]  /*a050*/  F2FP.SATFINITE.E4M3.F32.PACK_AB_MERGE_C R18, R18, R19, RZ ;  /* 0x000000131212723e */ /* 0x000fe400048070ff */
[----:B------:R-:W-:Y:S02]  /*a060*/  F2FP.SATFINITE.E4M3.F32.PACK_AB_MERGE_C R20, R20, R15, RZ ;  /* 0x0000000f1414723e */ /* 0x000fe400048070ff */
[----:B------:R-:W-:Y:S02]  /*a070*/  F2FP.SATFINITE.E4M3.F32.PACK_AB_MERGE_C R22, R22, R23, RZ ;  /* 0x000000171616723e */ /* 0x000fe400048070ff */
[----:B------:R-:W-:-:S02]  /*a080*/  F2FP.SATFINITE.E4M3.F32.PACK_AB_MERGE_C R24, R24, R25, RZ ;  /* 0x000000191818723e */ /* 0x000fc400048070ff */
[----:B------:R-:W-:Y:S01]  /*a090*/  F2FP.SATFINITE.E4M3.F32.PACK_AB_MERGE_C R26, R26, R21, RZ ;  /* 0x000000151a1a723e */ /* 0x000fe200048070ff */
[C---:B--2---:R-:W-:Y:S01]  /*a0a0*/  FMUL R29, R2.reuse, R29 ;  /* 0x0000001d021d7220 */ /* 0x044fe20000400000 */
[----:B---3--:R-:W-:-:S03]  /*a0b0*/  FMUL R31, R2, R31 ;  /* 0x0000001f021f7220 */ /* 0x008fc60000400000 */
[C---:B------:R-:W-:Y:S01]  /*a0c0*/  FFMA R29, R16.reuse, R30, R29 ;  /* 0x0000001e101d7223 */ /* 0x040fe2000000001d */
[----:B------:R-:W-:-:S05]  /*a0d0*/  FFMA R28, R16, R32, R31 ;  /* 0x00000020101c7223 */ /* 0x000fca000000001f */
[----:B------:R-:W-:Y:S01]  /*a0e0*/  F2FP.SATFINITE.E4M3.F32.PACK_AB_MERGE_C R28, R28, R29, RZ ;  /* 0x0000001d1c1c723e */ /* 0x000fe200048070ff */
[----:B------:R-:W-:Y:S06]  /*a0f0*/  @P0 BRA `(.L_x_121) ;  /* 0x0000000000040947 */ /* 0x000fec0003800000 */
[----:B------:R-:W-:-:S04]  /*a100*/  DEPBAR.LE SB0, 0x1 ;  /* 0x000080400000791a */ /* 0x000fc80000000000 */
.L_x_121:
        /* <DEDUP_REMOVED lines=27> */
.L_x_123:
[----:B------:R-:W-:Y:S05]  /*a2c0*/  BSYNC B0 ;  /* 0x0000000000007941 */ /* 0x000fea0003800000 */
.L_x_122:
[----:B------:R-:W-:Y:S04]  /*a2d0*/  BSSY B0, `(.L_x_124) ;  /* 0x0000033000007945 */ /* 0x000fe80003800000 */
[----:B------:R-:W-:Y:S05]  /*a2e0*/  @!P1 BRA `(.L_x_125) ;  /* 0x0000000000c49947 */ /* 0x000fea0003800000 */
[----:B------:R-:W-:-:S05]  /*a2f0*/  IMAD.U32 R12, RZ, RZ, UR54 ;  /* 0x00000036ff0c7e24 */ /* 0x000fca000f8e00ff */
[----:B------:R-:W-:-:S13]  /*a300*/  ISETP.NE.AND P3, PT, R12, 0x3, PT ;  /* 0x000000030c00780c */ /* 0x000fda0003f65270 */
[----:B------:R-:W-:Y:S05]  /*a310*/  @!P3 BRA `(.L_x_126) ;  /* 0x000000000004b947 */ /* 0x000fea0003800000 */
[----:B------:R-:W-:Y:S01]  /*a320*/  BPT.TRAP 0x1 ;  /* 0x000000040000795c */ /* 0x000fe20000300000 */
.L_x_126:
[----:B------:R-:W2:Y:S04]  /*a330*/  LDL R13, [R1+0xb4] ;  /* 0x0000b400010d7983 */ /* 0x000ea80000100800 */
[----:B------:R-:W3:Y:S01]  /*a340*/  LDL.LU R12, [R1+0xb8] ;  /* 0x0000b800010c7983 */ /* 0x000ee20000300800 */
[----:B------:R-:W-:Y:S01]  /*a350*/  BSSY B1, `(.L_x_127) ;  /* 0x0000005000017945 */ /* 0x000fe20003800000 */
[----:B--2---:R-:W-:Y:S02]  /*a360*/  LEA R13, R13, UR49, 0x3 ;  /* 0x000000310d0d7c11 */ /* 0x004fe4000f8e18ff */
[----:B---3--:R-:W-:-:S04]  /*a370*/  SHF.L.U32 R12, R12, 0x1f, RZ ;  /* 0x0000001f0c0c7819 */ /* 0x008fc800000006ff */
[----:B------:R-:W2:Y:S02]  /*a380*/  SYNCS.PHASECHK.TRANS64.TRYWAIT P1, [R13+URZ+0x80], R12 ;  /* 0x0000800c0d0075a7 */ /* 0x000ea4000802017f */
[----:B--2---:R-:W-:Y:S05]  /*a390*/  @!P1 BRA `(.L_x_128) ;  /* 0x0000004400a09947 */ /* 0x004fea0003800000 */
.L_x_246:
[----:B------:R-:W-:Y:S05]  /*a3a0*/  BSYNC B1 ;  /* 0x0000000000017941 */ /* 0x000fea0003800000 */
.L_x_127:
[----:B------:R-:W-:Y:S04]  /*a3b0*/  BSSY B1, `(.L_x_129) ;  /* 0x0000012000017945 */ /* 0x000fe80003800000 */
[----:B------:R-:W-:Y:S05]  /*a3c0*/  @P2 BRA `(.L_x_130) ;  /* 0x0000000000402947 */ /* 0x000fea0003800000 */
[----:B------:R-:W3:Y:S02]  /*a3d0*/  LDL.LU R14, [R1+0xb4] ;  /* 0x0000b400010e7983 */ /* 0x000ee40000300800 */
[----:B---3--:R-:W-:-:S04]  /*a3e0*/  LEA R3, R14, R7, 0xc ;  /* 0x000000070e037211 */ /* 0x008fc800078e60ff */
[----:B------:R-:W-:Y:S01]  /*a3f0*/  IADD3 R5, R3, UR49, RZ ;  /* 0x0000003103057c10 */ /* 0x000fe2000fffe0ff */
[----:B------:R-:W-:Y:S04]  /*a400*/  LDS.U16 R4, [R3+UR49+0x200] ;  /* 0x0002003103047984 */ /* 0x000fe80008000400 */
[----:B------:R-:W-:Y:S01]  /*a410*/  IMAD.IADD R14, R8, 0x1, R5 ;  /* 0x00000001080e7824 */ /* 0x000fe200078e0205 */
[----:B------:R-:W-:Y:S04]  /*a420*/  LDS.U16 R6, [R3+UR49+0x208] ;  /* 0x0002083103067984 */ /* 0x000fe80008000400 */
[----:B------:R-:W3:Y:S04]  /*a430*/  LDS.U16 R5, [R3+UR49+0x100] ;  /* 0x0001003103057984 */ /* 0x000ee80008000400 */
[----:B--2---:R3:W2:Y:S04]  /*a440*/  LDS.U16 R13, [R3+UR49+0x108] ;  /* 0x00010831030d7984 */ /* 0x0046a80008000400 */
[----:B------:R-:W-:Y:S04]  /*a450*/  LDS.U16 R8, [R14+0x200] ;  /* 0x000200000e087984 */ /* 0x000fe80000000400 */
[----:B------:R-:W4:Y:S04]  /*a460*/  LDS.U16 R15, [R14+0x100] ;  /* 0x000100000e0f7984 */ /* 0x000f280000000400 */
[----:B------:R-:W-:Y:S04]  /*a470*/  LDS.U16 R12, [R14+0x208] ;  /* 0x000208000e0c7984 */ /* 0x000fe80000000400 */
[----:B------:R-:W5:Y:S01]  /*a480*/  LDS.U16 R17, [R14+0x108] ;  /* 0x000108000e117984 */ /* 0x000f620000000400 */
[----:B---3--:R-:W-:-:S02]  /*a490*/  PRMT R3, R5, 0x5410, R4 ;  /* 0x0000541005037816 */ /* 0x008fc40000000004 */
[----:B--2---:R-:W-:Y:S02]  /*a4a0*/  PRMT R4, R13, 0x5410, R6 ;  /* 0x000054100d047816 */ /* 0x004fe40000000006 */
[----:B----4-:R-:W-:Y:S02]  /*a4b0*/  PRMT R5, R15, 0x5410, R8 ;  /* 0x000054100f057816 */ /* 0x010fe40000000008 */
[----:B-----5:R-:W-:-:S07]  /*a4c0*/  PRMT R6, R17, 0x5410, R12 ;  /* 0x0000541011067816 */ /* 0x020fce000000000c */
.L_x_130:
[----:B------:R-:W-:Y:S05]  /*a4d0*/  BSYNC B1 ;  /* 0x0000000000017941 */ /* 0x000fea0003800000 */
.L_x_129:
        /* <DEDUP_REMOVED lines=8> */
.L_x_131:
[----:B--2---:R-:W2:Y:S01]  /*a560*/  S2R R13, SR_CgaCtaId ;  /* 0x00000000000d7919 */ /* 0x004ea20000008800 */
[C---:B------:R-:W-:Y:S02]  /*a570*/  LEA R8, R11.reuse, UR49, 0x3 ;  /* 0x000000310b087c11 */ /* 0x040fe4000f8e18ff */
[----:B-1----:R-:W-:Y:S02]  /*a580*/  IADD3 R11, R11, 0x1, RZ ;  /* 0x000000010b0b7810 */ /* 0x002fe40007ffe0ff */
[----:B------:R-:W-:Y:S02]  /*a590*/  IADD3 R8, R8, 0xa0, RZ ;  /* 0x000000a008087810 */ /* 0x000fe40007ffe0ff */
[----:B------:R-:W-:-:S04]  /*a5a0*/  ISETP.NE.AND P1, PT, R11, 0x4, PT ;  /* 0x000000040b00780c */ /* 0x000fc80003f25270 */
[----:B------:R-:W-:Y:S02]  /*a5b0*/  SEL R11, R11, RZ, P1 ;  /* 0x000000ff0b0b7207 */ /* 0x000fe40000800000 */
[----:B--2---:R-:W-:Y:S02]  /*a5c0*/  PRMT R8, R13, 0x654, R8 ;  /* 0x000006540d087816 */ /* 0x004fe40000000008 */
[----:B------:R-:W-:Y:S02]  /*a5d0*/  SEL R13, RZ, 0x1, P1 ;  /* 0x00000001ff0d7807 */ /* 0x000fe40000800000 */
[----:B---3--:R2:W-:Y:S02]  /*a5e0*/  SYNCS.ARRIVE.TRANS64.RED.A1T0 RZ, [R8+URZ], RZ ;  /* 0x000000ff08ff79a7 */ /* 0x0085e4000810043f */
[----:B------:R-:W-:-:S07]  /*a5f0*/  LOP3.LUT R10, R10, R13, RZ, 0x3c, !PT ;  /* 0x0000000d0a0a7212 */ /* 0x000fce00078e3cff */
.L_x_125:
[----:B------:R-:W-:Y:S05]  /*a600*/  BSYNC B0 ;  /* 0x0000000000007941 */ /* 0x000fea0003800000 */
.L_x_124:
[----:B------:R-:W3:Y:S04]  /*a610*/  LDL.LU R17, [R1+0x74] ;  /* 0x0000740001117983 */ /* 0x000ee80000300800 */
[----:B------:R-:W4:Y:S04]  /*a620*/  LDL.LU R12, [R1+0x78] ;  /* 0x00007800010c7983 */ /* 0x000f280000300800 */
[----:B------:R-:W5:Y:S04]  /*a630*/  LDL.LU R14, [R1+0x7c] ;  /* 0x00007c00010e7983 */ /* 0x000f680000300800 */
[----:B------:R-:W5:Y:S04]  /*a640*/  LDL.LU R21, [R1+0x80] ;  /* 0x0000800001157983 */ /* 0x000f680000300800 */
[----:B------:R-:W5:Y:S04]  /*a650*/  LDL.LU R20, [R1+0x84] ;  /* 0x0000840001147983 */ /* 0x000f680000300800 */
[----:B------:R-:W5:Y:S04]  /*a660*/  LDL.LU R18, [R1+0x88] ;  /* 0x0000880001127983 */ /* 0x000f680000300800 */
[----:B------:R-:W5:Y:S04]  /*a670*/  LDL.LU R23, [R1+0x8c] ;  /* 0x00008c0001177983 */ /* 0x000f680000300800 */
[----:B------:R-:W5:Y:S01]  /*a680*/  LDL.LU R31, [R1+0x90] ;  /* 0x00009000011f7983 */ /* 0x000f620000300800 */
[----:B--2---:R-:W-:-:S02]  /*a690*/  F2FP.F16.E4M3.UNPACK_B R8, R3 ;  /* 0x00000003ff08723e */ /* 0x004fc400020006ff */
[----:B------:R-:W-:Y:S01]  /*a6a0*/  F2FP.F16.E4M3.UNPACK_B R3, R3.H1 ;  /* 0x00000003ff03723e */ /* 0x000fe200030006ff */
[----:B------:R-:W2:Y:S02]  /*a6b0*/  LDL.LU R22, [R1+0x94] ;  /* 0x0000940001167983 */ /* 0x000ea40000300800 */
[--C-:B------:R-:W-:Y:S02]  /*a6c0*/  HADD2.F32 R13, -RZ, R8.reuse.H0_H0 ;  /* 0x20000008ff0d7230 */ /* 0x100fe40000004100 */
[----:B------:R-:W2:Y:S01]  /*a6d0*/  LDL.LU R27, [R1+0x98] ;  /* 0x00009800011b7983 */ /* 0x000ea20000300800 */
[----:B------:R-:W-:-:S03]  /*a6e0*/  HADD2.F32 R15, -RZ, R8.H1_H1 ;  /* 0x30000008ff0f7230 */ /* 0x000fc60000004100 */
[----:B------:R-:W2:Y:S04]  /*a6f0*/  LDL.LU R25, [R1+0x9c] ;  /* 0x00009c0001197983 */ /* 0x000ea80000300800 */
[----:B------:R-:W2:Y:S04]  /*a700*/  LDL.LU R24, [R1+0xa0] ;  /* 0x0000a00001187983 */ /* 0x000ea80000300800 */
[----:B------:R-:W2:Y:S04]  /*a710*/  LDL.LU R29, [R1+0xa4] ;  /* 0x0000a400011d7983 */ /* 0x000ea80000300800 */
[----:B------:R-:W2:Y:S04]  /*a720*/  LDL.LU R30, [R1+0xa8] ;  /* 0x0000a800011e7983 */ /* 0x000ea80000300800 */
[----:B------:R-:W2:Y:S04]  /*a730*/  LDL.LU R28, [R1+0xac] ;  /* 0x0000ac00011c7983 */ /* 0x000ea80000300800 */
[----:B------:R-:W2:Y:S01]  /*a740*/  LDL.LU R26, [R1+0xb0] ;  /* 0x0000b000011a7983 */ /* 0x000ea20000300800 */
[----:B------:R-:W-:-:S02]  /*a750*/  F2FP.F16.E4M3.UNPACK_B R8, R4 ;  /* 0x00000004ff08723e */ /* 0x000fc400020006ff */
[----:B------:R-:W-:Y:S01]  /*a760*/  F2FP.F16.E4M3.UNPACK_B R4, R4.H1 ;  /* 0x00000004ff04723e */ /* 0x000fe200030006ff */
[C---:B---3--:R-:W-:Y:S01]  /*a770*/  FMUL R19, R2.reuse, R17 ;  /* 0x0000001102137220 */ /* 0x048fe20000400000 */
[----:B------:R-:W-:Y:S02]  /*a780*/  HADD2.F32 R17, -RZ, R3.H0_H0 ;  /* 0x20000003ff117230 */ /* 0x000fe40000004100 */
[----:B----4-:R-:W-:Y:S01]  /*a790*/  FMUL R12, R2, R12 ;  /* 0x0000000c020c7220 */ /* 0x010fe20000400000 */
[----:B------:R-:W-:Y:S01]  /*a7a0*/  FFMA R19, R16, R13, R19 ;  /* 0x0000000d10137223 */ /* 0x000fe20000000013 */
[--C-:B------:R-:W-:Y:S02]  /*a7b0*/  HADD2.F32 R13, -RZ, R8.reuse.H0_H0 ;  /* 0x20000008ff0d7230 */ /* 0x100fe40000004100 */
[----:B-----5:R-:W-:Y:S01]  /*a7c0*/  FMUL R14, R2, R14 ;  /* 0x0000000e020e7220 */ /* 0x020fe20000400000 */
[----:B------:R-:W-:Y:S01]  /*a7d0*/  FFMA R12, R16, R15, R12 ;  /* 0x0000000f100c7223 */ /* 0x000fe2000000000c */
[----:B------:R-:W-:-:S02]  /*a7e0*/  HADD2.F32 R15, -RZ, R8.H1_H1 ;  /* 0x30000008ff0f7230 */ /* 0x000fc40000004100 */
[----:B------:R-:W-:Y:S01]  /*a7f0*/  FFMA R14, R16, R17, R14 ;  /* 0x00000011100e7223 */ /* 0x000fe2000000000e */
[----:B------:R-:W-:Y:S02]  /*a800*/  HADD2.F32 R3, -RZ, R3.H1_H1 ;  /* 0x30000003ff037230 */ /* 0x000fe40000004100 */
[C---:B------:R-:W-:Y:S01]  /*a810*/  FMUL R8, R2.reuse, R20 ;  /* 0x0000001402087220 */ /* 0x040fe20000400000 */
[C---:B------:R-:W-:Y:S01]  /*a820*/  FMUL R17, R2.reuse, R21 ;  /* 0x0000001502117220 */ /* 0x040fe20000400000 */
[----:B------:R-:W-:Y:S02]  /*a830*/  FMUL R20, R2, R18 ;  /* 0x0000001202147220 */ /* 0x000fe40000400000 */
[C---:B------:R-:W-:Y:S01]  /*a840*/  FFMA R18, R16.reuse, R13, R8 ;  /* 0x0000000d10127223 */ /* 0x040fe20000000008 */
[----:B------:R-:W-:Y:S01]  /*a850*/  F2FP.F16.E4M3.UNPACK_B R8, R5 ;  /* 0x00000005ff08723e */ /* 0x000fe200020006ff */
[----:B------:R-:W-:Y:S01]  /*a860*/  FFMA R17, R16, R3, R17 ;  /* 0x0000000310117223 */ /* 0x000fe20000000011 */
[----:B------:R-:W-:-:S02]  /*a870*/  HADD2.F32 R3, -RZ, R4.H0_H0 ;  /* 0x20000004ff037230 */ /* 0x000fc40000004100 */
[----:B------:R-:W-:Y:S01]  /*a880*/  FFMA R21, R16, R15, R20 ;  /* 0x0000000f10157223 */ /* 0x000fe20000000014 */
[----:B------:R-:W-:Y:S01]  /*a890*/  HADD2.F32 R13, -RZ, R4.H1_H1 ;  /* 0x30000004ff0d7230 */ /* 0x000fe20000004100 */
[----:B------:R-:W-:Y:S01]  /*a8a0*/  F2FP.F16.E4M3.UNPACK_B R5, R5.H1 ;  /* 0x00000005ff05723e */ /* 0x000fe200030006ff */
[C---:B------:R-:W-:Y:S01]  /*a8b0*/  FMUL R4, R2.reuse, R31 ;  /* 0x0000001f02047220 */ /* 0x040fe20000400000 */
[C---:B------:R-:W-:Y:S01]  /*a8c0*/  FMUL R23, R2.reuse, R23 ;  /* 0x0000001702177220 */ /* 0x040fe20000400000 */
[----:B------:R-:W-:Y:S02]  /*a8d0*/  HADD2.F32 R15, -RZ, R8.H0_H0 ;  /* 0x20000008ff0f7230 */ /* 0x000fe40000004100 */
[----:B--2---:R-:W-:Y:S01]  /*a8e0*/  FMUL R22, R2, R22 ;  /* 0x0000001602167220 */ /* 0x004fe20000400000 */
[C---:B------:R-:W-:Y:S01]  /*a8f0*/  FFMA R20, R16.reuse, R13, R4 ;  /* 0x0000000d10147223 */ /* 0x040fe20000000004 */
[----:B------:R-:W-:Y:S01]  /*a900*/  FFMA R23, R16, R3, R23 ;  /* 0x0000000310177223 */ /* 0x000fe20000000017 */
[----:B------:R-:W-:-:S02]  /*a910*/  HADD2.F32 R13, -RZ, R5.H0_H0 ;  /* 0x20000005ff0d7230 */ /* 0x000fc40000004100 */
[----:B------:R-:W-:Y:S01]  /*a920*/  FFMA R22, R16, R15, R22 ;  /* 0x0000000f10167223 */ /* 0x000fe20000000016 */
[----:B------:R-:W-:Y:S01]  /*a930*/  HADD2.F32 R3, -RZ, R8.H1_H1 ;  /* 0x30000008ff037230 */ /* 0x000fe20000004100 */
[-C--:B------:R-:W-:Y:S01]  /*a940*/  F2FP.F16.E4M3.UNPACK_B R4, R6.reuse ;  /* 0x00000006ff04723e */ /* 0x080fe200020006ff */
[----:B------:R-:W-:Y:S02]  /*a950*/  HADD2.F32 R5, -RZ, R5.H1_H1 ;  /* 0x30000005ff057230 */ /* 0x000fe40000004100 */
[C---:B------:R-:W-:Y:S01]  /*a960*/  FMUL R15, R2.reuse, R27 ;  /* 0x0000001b020f7220 */ /* 0x040fe20000400000 */
[C---:B------:R-:W-:Y:S01]  /*a970*/  FMUL R8, R2.reuse, R25 ;  /* 0x0000001902087220 */ /* 0x040fe20000400000 */
[----:B------:R-:W-:Y:S01]  /*a980*/  F2FP.F16.E4M3.UNPACK_B R6, R6.H1 ;  /* 0x00000006ff06723e */ /* 0x000fe200030006ff */
[----:B------:R-:W-:Y:S01]  /*a990*/  FMUL R24, R2, R24 ;  /* 0x0000001802187220 */ /* 0x000fe20000400000 */
[C---:B------:R-:W-:Y:S01]  /*a9a0*/  FFMA R25, R16.reuse, R3, R15 ;  /* 0x0000000310197223 */ /* 0x040fe2000000000f */
[----:B------:R-:W-:Y:S01]  /*a9b0*/  FFMA R8, R16, R13, R8 ;  /* 0x0000000d10087223 */ /* 0x000fe20000000008 */
[----:B------:R-:W-:-:S02]  /*a9c0*/  HADD2.F32 R3, -RZ, R4.H0_H0 ;  /* 0x20000004ff037230 */ /* 0x000fc40000004100 */
[----:B------:R-:W-:Y:S01]  /*a9d0*/  FFMA R27, R16, R5, R24 ;  /* 0x00000005101b7223 */ /* 0x000fe20000000018 */
[----:B------:R-:W-:Y:S02]  /*a9e0*/  HADD2.F32 R5, -RZ, R4.H1_H1 ;  /* 0x30000004ff057230 */ /* 0x000fe40000004100 */
[C---:B------:R-:W-:Y:S01]  /*a9f0*/  FMUL R29, R2.reuse, R29 ;  /* 0x0000001d021d7220 */ /* 0x040fe20000400000 */
[--C-:B------:R-:W-:Y:S02]  /*aa00*/  HADD2.F32 R13, -RZ, R6.reuse.H0_H0 ;  /* 0x20000006ff0d7230 */ /* 0x100fe40000004100 */
[C---:B------:R-:W-:Y:S01]  /*aa10*/  FMUL R4, R2.reuse, R30 ;  /* 0x0000001e02047220 */ /* 0x040fe20000400000 */
[----:B------:R-:W-:Y:S02]  /*aa20*/  HADD2.F32 R15, -RZ, R6.H1_H1 ;  /* 0x30000006ff0f7230 */ /* 0x000fe40000004100 */
[C---:B------:R-:W-:Y:S01]  /*aa30*/  FMUL R6, R2.reuse, R28 ;  /* 0x0000001c02067220 */ /* 0x040fe20000400000 */
[----:B------:R-:W-:Y:S01]  /*aa40*/  FMUL R24, R2, R26 ;  /* 0x0000001a02187220 */ /* 0x000fe20000400000 */
[C---:B------:R-:W-:Y:S01]  /*aa50*/  FFMA R3, R16.reuse, R3, R29 ;  /* 0x0000000310037223 */ /* 0x040fe2000000001d */
[C---:B------:R-:W-:Y:S01]  /*aa60*/  FFMA R4, R16.reuse, R5, R4 ;  /* 0x0000000510047223 */ /* 0x040fe20000000004 */
[C---:B------:R-:W-:Y:S01]  /*aa70*/  FFMA R6, R16.reuse, R13, R6 ;  /* 0x0000000d10067223 */ /* 0x040fe20000000006 */
[----:B------:R-:W-:Y:S01]  /*aa80*/  FFMA R15, R16, R15, R24 ;  /* 0x0000000f100f7223 */ /* 0x000fe20000000018 */
[----:B------:R-:W-:-:S02]  /*aa90*/  F2FP.SATFINITE.E4M3.F32.PACK_AB_MERGE_C R12, R12, R19, RZ ;  /* 0x000000130c0c723e */ /* 0x000fc400048070ff */
[----:B------:R-:W-:Y:S02]  /*aaa0*/  F2FP.SATFINITE.E4M3.F32.PACK_AB_MERGE_C R14, R17, R14, RZ ;  /* 0x0000000e110e723e */ /* 0x000fe400048070ff */
[----:B------:R-:W-:Y:S02]  /*aab0*/  F2FP.SATFINITE.E4M3.F32.PACK_AB_MERGE_C R18, R21, R18, RZ ;  /* 0x000000121512723e */ /* 0x000fe400048070ff */
[----:B------:R-:W-:Y:S02]  /*aac0*/  F2FP.SATFINITE.E4M3.F32.PACK_AB_MERGE_C R20, R20, R23, RZ ;  /* 0x000000171414723e */ /* 0x000fe400048070ff */
[----:B------:R-:W-:Y:S02]  /*aad0*/  F2FP.SATFINITE.E4M3.F32.PACK_AB_MERGE_C R22, R25, R22, RZ ;  /* 0x000000161916723e */ /* 0x000fe400048070ff */
[----:B------:R-:W-:Y:S02]  /*aae0*/  F2FP.SATFINITE.E4M3.F32.PACK_AB_MERGE_C R8, R27, R8, RZ ;  /* 0x000000081b08723e */ /* 0x000fe400048070ff */
[----:B------:R-:W-:-:S02]  /*aaf0*/  F2FP.SATFINITE.E4M3.F32.PACK_AB_MERGE_C R4, R4, R3, RZ ;  /* 0x000000030404723e */ /* 0x000fc400048070ff */
[----:B------:R-:W-:Y:S01]  /*ab00*/  F2FP.SATFINITE.E4M3.F32.PACK_AB_MERGE_C R6, R15, R6, RZ ;  /* 0x000000060f06723e */ /* 0x000fe200048070ff */
[----:B------:R-:W-:Y:S06]  /*ab10*/  @P0 BRA `(.L_x_132) ;  /* 0x0000000000040947 */ /* 0x000fec0003800000 */
[----:B------:R-:W-:-:S04]  /*ab20*/  DEPBAR.LE SB0, 0x1 ;  /* 0x000080400000791a */ /* 0x000fc80000000000 */
.L_x_132:
[----:B------:R-:W2:Y:S01]  /*ab30*/  LDL.LU R21, [R1+0xbc] ;  /* 0x0000bc0001157983 */ /* 0x000ea20000300800 */
        /* <DEDUP_REMOVED lines=17> */
[----:B----4-:R-:W-:Y:S01]  /*ac50*/  BAR.SYNC.DEFER_BLOCKING 0x1, 0x100 ;  /* 0x0044000000007b1d */ /* 0x010fe20000010000 */
[----:B--2---:R-:W-:-:S05]  /*ac60*/  IADD3 R21, P1, R21, UR50, RZ ;  /* 0x0000003215157c10 */ /* 0x004fca000ff3e0ff */
[----:B------:R3:W-:Y:S01]  /*ac70*/  STL [R1+0xbc], R21 ;  /* 0x0000bc1501007387 */ /* 0x0007e20000100800 */
[----:B------:R-:W-:Y:S07]  /*ac80*/  @P0 BRA `(.L_x_134) ;  /* 0x0000000000200947 */ /* 0x000fee0003800000 */
        /* <DEDUP_REMOVED lines=8> */
.L_x_134:
[----:B------:R-:W-:Y:S05]  /*ad10*/  BSYNC B0 ;  /* 0x0000000000007941 */ /* 0x000fea0003800000 */
.L_x_133:
[----:B---3--:R-:W2:Y:S01]  /*ad20*/  LDL.LU R20, [R1+0xc0] ;  /* 0x0000c00001147983 */ /* 0x008ea20000300800 */
[----:B------:R-:W-:Y:S01]  /*ad30*/  ULDC.64 UR4, c[0x0][0x8f8] ;  /* 0x00023e0000047ab9 */ /* 0x000fe20000000a00 */
[----:B------:R-:W-:Y:S01]  /*ad40*/  UMOV UR41, 0xffffffff ;  /* 0xffffffff00297882 */ /* 0x000fe20000000000 */
[----:B------:R-:W-:Y:S01]  /*ad50*/  ISETP.GE.U32.AND P0, PT, R21, UR4, PT ;  /* 0x0000000415007c0c */ /* 0x000fe2000bf06070 */
[----:B------:R-:W-:Y:S01]  /*ad60*/  UMOV UR43, 0xffffffff ;  /* 0xffffffff002b7882 */ /* 0x000fe20000000000 */
[----:B------:R-:W-:Y:S01]  /*ad70*/  PRMT R3, RZ, 0x7610, R3 ;  /* 0x00007610ff037816 */ /* 0x000fe20000000003 */
[----:B------:R-:W-:Y:S01]  /*ad80*/  IMAD.MOV.U32 R4, RZ, RZ, -0x1 ;  /* 0xffffffffff047424 */ /* 0x000fe200078e00ff */
[----:B--2---:R-:W-:-:S04]  /*ad90*/  IADD3.X R20, R20, UR39, RZ, P1, !PT ;  /* 0x0000002714147c10 */ /* 0x004fc80008ffe4ff */
[----:B------:R-:W-:Y:S01]  /*ada0*/  ISETP.GE.U32.AND.EX P0, PT, R20, UR5, PT, P0 ;  /* 0x0000000514007c0c */ /* 0x000fe2000bf06100 */
[----:B------:R2:W-:-:S12]  /*adb0*/  STL [R1+0xc0], R20 ;  /* 0x0000c01401007387 */ /* 0x0005d80000100800 */
[----:B--2---:R-:W-:Y:S05]  /*adc0*/  @P0 BRA `(.L_x_135) ;  /* 0x0000000400740947 */ /* 0x004fea0003800000 */
[----:B------:R-:W2:Y:S01]  /*add0*/  LDC.64 R12, c[0x0][0x8d0] ;  /* 0x00023400ff0c7b82 */ /* 0x000ea20000000a00 */
[----:B------:R-:W3:Y:S01]  /*ade0*/  S2R R17, SR_CTAID.X ;  /* 0x0000000000117919 */ /* 0x000ee20000002500 */
[----:B------:R-:W-:Y:S02]  /*adf0*/  MOV R8, R21 ;  /* 0x0000001500087202 */ /* 0x000fe40000000f00 */
[----:B------:R-:W-:-:S04]  /*ae00*/  MOV R9, R20 ;  /* 0x0000001400097202 */ /* 0x000fc80000000f00 */
[----:B------:R-:W4:Y:S08]  /*ae10*/  LDC R14, c[0x0][0x8d8] ;  /* 0x00023600ff0e7b82 */ /* 0x000f300000000800 */
[----:B------:R-:W1:Y:S01]  /*ae20*/  LDC.64 R18, c[0x0][0x8c8] ;  /* 0x00023200ff127b82 */ /* 0x000e620000000a00 */
[----:B--2---:R-:W-:-:S04]  /*ae30*/  ISETP.NE.U32.AND P0, PT, R12, RZ, PT ;  /* 0x000000ff0c00720c */ /* 0x004fc80003f05070 */
[----:B------:R-:W-:-:S13]  /*ae40*/  ISETP.NE.AND.EX P0, PT, R13, RZ, PT, P0 ;  /* 0x000000ff0d00720c */ /* 0x000fda0003f05300 */
[----:B-1-34-:R-:W-:Y:S05]  /*ae50*/  @!P0 BRA `(.L_x_136) ;  /* 0x0000000000288947 */ /* 0x01afea0003800000 */
[----:B------:R-:W1:Y:S02]  /*ae60*/  LDC R3, c[0x0][0x8dc] ;  /* 0x00023700ff037b82 */ /* 0x000e640000000800 */
[----:B-1----:R-:W-:-:S05]  /*ae70*/  IADD3 R3, P0, R21, R3, RZ ;  /* 0x0000000315037210 */ /* 0x002fca0007f1e0ff */
[----:B------:R-:W-:-:S04]  /*ae80*/  IMAD.X R15, RZ, RZ, R20, P0 ;  /* 0x000000ffff0f7224 */ /* 0x000fc800000e0614 */
[----:B------:R-:W-:-:S04]  /*ae90*/  IMAD.WIDE.U32 R4, R15, R12, RZ ;  /* 0x0000000c0f047225 */ /* 0x000fc800078e00ff */
[----:B------:R-:W-:-:S04]  /*aea0*/  IMAD.WIDE.U32 R6, P0, R3, R13, R4 ;  /* 0x0000000d03067225 */ /* 0x000fc80007800004 */
[----:B------:R-:W-:Y:S01]  /*aeb0*/  IMAD.WIDE.U32 R4, R3, R12, RZ ;  /* 0x0000000c03047225 */ /* 0x000fe200078e00ff */
[----:B------:R-:W-:Y:S02]  /*aec0*/  IADD3.X R9, RZ, RZ, RZ, P0, !PT ;  /* 0x000000ffff097210 */ /* 0x000fe400007fe4ff */
[----:B------:R-:W-:Y:S02]  /*aed0*/  MOV R8, R7 ;  /* 0x0000000700087202 */ /* 0x000fe40000000f00 */
[----:B------:R-:W-:-:S05]  /*aee0*/  IADD3 RZ, P0, R5, R6, RZ ;  /* 0x0000000605ff7210 */ /* 0x000fca0007f1e0ff */
[----:B------:R-:W-:-:S08]  /*aef0*/  IMAD.WIDE.U32.X R8, R15, R13, R8, P0 ;  /* 0x0000000d0f087225 */ /* 0x000fd000000e0408 */
.L_x_136:
[----:B------:R-:W1:Y:S01]  /*af00*/  S2R R15, SR_CTAID.Y ;  /* 0x00000000000f7919 */ /* 0x000e620000002600 */
[-CC-:B------:R-:W-:Y:S01]  /*af10*/  SHF.R.U64 R29, R8, R14.reuse, R9.reuse ;  /* 0x0000000e081d7219 */ /* 0x180fe20000001209 */
[----:B------:R-:W2:Y:S01]  /*af20*/  LDC R13, c[0x0][0x900] ;  /* 0x00024000ff0d7b82 */ /* 0x000ea20000000800 */
[----:B------:R-:W-:Y:S01]  /*af30*/  SHF.R.U32.HI R3, RZ, R14, R9 ;  /* 0x0000000eff037219 */ /* 0x000fe20000011609 */
[----:B------:R-:W-:Y:S01]  /*af40*/  ULDC UR4, c[0x0][0x150] ;  /* 0x0000540000047ab9 */ /* 0x000fe20000000800 */
[----:B------:R-:W-:Y:S02]  /*af50*/  IADD3 R7, P0, RZ, -R29, RZ ;  /* 0x8000001dff077210 */ /* 0x000fe40007f1e0ff */
[----:B------:R-:W-:Y:S02]  /*af60*/  MOV R4, R21 ;  /* 0x0000001500047202 */ /* 0x000fe40000000f00 */
[----:B------:R-:W-:Y:S01]  /*af70*/  MOV R5, R20 ;  /* 0x0000001400057202 */ /* 0x000fe20000000f00 */
[----:B------:R-:W3:Y:S01]  /*af80*/  LDC R8, c[0x0][0x8c0] ;  /* 0x00023000ff087b82 */ /* 0x000ee20000000800 */
[----:B------:R-:W-:Y:S01]  /*af90*/  IMAD.X R3, RZ, RZ, ~R3, P0 ;  /* 0x000000ffff037224 */ /* 0x000fe200000e0e03 */
[----:B------:R-:W-:Y:S01]  /*afa0*/  I2FP.F32.U32 R9, R17 ;  /* 0x0000001100097245 */ /* 0x000fe20000201000 */
[----:B------:R-:W-:-:S04]  /*afb0*/  IMAD.WIDE.U32 R4, R7, R18, R4 ;  /* 0x0000001207047225 */ /* 0x000fc800078e0004 */
[----:B------:R-:W-:Y:S01]  /*afc0*/  FMUL R9, R9, UR4 ;  /* 0x0000000409097c20 */ /* 0x000fe20008400000 */
[----:B------:R-:W4:Y:S01]  /*afd0*/  LDC.64 R20, c[0x0][0x8e8] ;  /* 0x00023a00ff147b82 */ /* 0x000f220000000a00 */
[----:B------:R-:W-:Y:S01]  /*afe0*/  IMAD R6, R3, R18, RZ ;  /* 0x0000001203067224 */ /* 0x000fe200078e02ff */
[----:B------:R-:W-:-:S03]  /*aff0*/  ULDC UR4, c[0x0][0x154] ;  /* 0x0000550000047ab9 */ /* 0x000fc60000000800 */
[----:B------:R-:W-:Y:S01]  /*b000*/  IMAD R3, R7, R19, R6 ;  /* 0x0000001307037224 */ /* 0x000fe200078e0206 */
[----:B------:R-:W5:Y:S02]  /*b010*/  F2I.U32.TRUNC.NTZ R9, R9 ;  /* 0x0000000900097305 */ /* 0x000f64000020f000 */
[----:B------:R-:W4:Y:S01]  /*b020*/  LDC R18, c[0x0][0x8b0] ;  /* 0x00022c00ff127b82 */ /* 0x000f220000000800 */
[----:B------:R-:W-:Y:S01]  /*b030*/  IMAD.IADD R3, R5, 0x1, R3 ;  /* 0x0000000105037824 */ /* 0x000fe200078e0203 */
[----:B--2---:R-:W-:-:S06]  /*b040*/  SHF.L.U32 R27, R0, R13, RZ ;  /* 0x0000000d001b7219 */ /* 0x004fcc00000006ff */
[----:B------:R-:W2:Y:S01]  /*b050*/  LDC R6, c[0x0][0x144] ;  /* 0x00005100ff067b82 */ /* 0x000ea20000000800 */
[-CC-:B---3--:R-:W-:Y:S02]  /*b060*/  SHF.R.U64 R14, R4, R8.reuse, R3.reuse ;  /* 0x00000008040e7219 */ /* 0x188fe40000001203 */
[----:B-1----:R-:W-:Y:S02]  /*b070*/  I2FP.F32.U32 R4, R15 ;  /* 0x0000000f00047245 */ /* 0x002fe40000201000 */
[----:B------:R-:W-:Y:S02]  /*b080*/  SHF.R.U32.HI R3, RZ, R8, R3 ;  /* 0x00000008ff037219 */ /* 0x000fe40000011603 */
[----:B-----5:R-:W-:Y:S01]  /*b090*/  IADD3 R9, -R9, RZ, RZ ;  /* 0x000000ff09097210 */ /* 0x020fe20007ffe1ff */
[----:B------:R-:W1:Y:S01]  /*b0a0*/  LDC R22, c[0x0][0x148] ;  /* 0x00005200ff167b82 */ /* 0x000e620000000800 */
[----:B----4-:R-:W-:Y:S01]  /*b0b0*/  ISETP.NE.U32.AND P0, PT, R20, RZ, PT ;  /* 0x000000ff1400720c */ /* 0x010fe20003f05070 */
[----:B------:R-:W-:Y:S01]  /*b0c0*/  FMUL R7, R4, UR4 ;  /* 0x0000000404077c20 */ /* 0x000fe20008400000 */
[----:B------:R-:W-:-:S02]  /*b0d0*/  MOV R4, 0xffffffff ;  /* 0xffffffff00047802 */ /* 0x000fc40000000f00 */
[----:B------:R-:W-:Y:S01]  /*b0e0*/  ISETP.NE.AND.EX P0, PT, R21, RZ, PT, P0 ;  /* 0x000000ff1500720c */ /* 0x000fe20003f05300 */
[----:B------:R3:W4:Y:S01]  /*b0f0*/  F2I.U32.TRUNC.NTZ R19, R7 ;  /* 0x0000000700137305 */ /* 0x000722000020f000 */
[-C--:B------:R-:W-:Y:S01]  /*b100*/  SHF.L.U32 R4, R4, R13.reuse, RZ ;  /* 0x0000000d04047219 */ /* 0x080fe200000006ff */
[----:B------:R-:W1:Y:S01]  /*b110*/  LDC R23, c[0x0][0x8a8] ;  /* 0x00022a00ff177b82 */ /* 0x000e620000000800 */
[-CC-:B------:R-:W-:Y:S02]  /*b120*/  SHF.R.U64 R12, R14, R18.reuse, R3.reuse ;  /* 0x000000120e0c7219 */ /* 0x180fe40000001203 */
[----:B------:R-:W-:Y:S02]  /*b130*/  SHF.R.U32.HI R3, RZ, R18, R3 ;  /* 0x00000012ff037219 */ /* 0x000fe40000011603 */
[----:B------:R-:W-:Y:S02]  /*b140*/  LOP3.LUT R25, RZ, R4, RZ, 0x33, !PT ;  /* 0x00000004ff197212 */ /* 0x000fe400078e33ff */
[----:B------:R-:W-:Y:S01]  /*b150*/  SHF.R.U64 R18, R12, R13, R3 ;  /* 0x0000000d0c127219 */ /* 0x000fe20000001203 */
[----:B------:R-:W1:Y:S01]  /*b160*/  LDC R24, c[0x0][0x8f0] ;  /* 0x00023c00ff187b82 */ /* 0x000e620000000800 */
[----:B--2---:R-:W-:Y:S01]  /*b170*/  IMAD R17, R6, R9, R17 ;  /* 0x0000000906117224 */ /* 0x004fe200078e0211 */
[----:B------:R-:W-:-:S02]  /*b180*/  SHF.R.U32.HI R5, RZ, R13, R3 ;  /* 0x0000000dff057219 */ /* 0x000fc40000011603 */
[----:B------:R-:W-:-:S04]  /*b190*/  IMAD.MOV.U32 R4, RZ, RZ, R18 ;  /* 0x000000ffff047224 */ /* 0x000fc800078e0012 */
[----:B------:R-:W2:Y:S08]  /*b1a0*/  LDC R26, c[0x0][0x8e0] ;  /* 0x00023800ff1a7b82 */ /* 0x000eb00000000800 */
[----:B------:R-:W1:Y:S01]  /*b1b0*/  LDC R28, c[0x0][0x8b8] ;  /* 0x00022e00ff1c7b82 */ /* 0x000e620000000800 */
[----:B---34-:R-:W-:Y:S05]  /*b1c0*/  @!P0 BRA `(.L_x_137) ;  /* 0x0000000000288947 */ /* 0x018fea0003800000 */
[----:B------:R-:W3:Y:S02]  /*b1d0*/  LDC R3, c[0x0][0x8f4] ;  /* 0x00023d00ff037b82 */ /* 0x000ee40000000800 */
[----:B---3--:R-:W-:-:S04]  /*b1e0*/  IADD3 R3, P0, R18, R3, RZ ;  /* 0x0000000312037210 */ /* 0x008fc80007f1e0ff */
[----:B------:R-:W-:-:S05]  /*b1f0*/  IADD3.X R13, RZ, R5, RZ, P0, !PT ;  /* 0x00000005ff0d7210 */ /* 0x000fca00007fe4ff */
[----:B------:R-:W-:-:S04]  /*b200*/  IMAD.WIDE.U32 R4, R13, R20, RZ ;  /* 0x000000140d047225 */ /* 0x000fc800078e00ff */
[----:B------:R-:W-:-:S04]  /*b210*/  IMAD.WIDE.U32 R6, P0, R3, R21, R4 ;  /* 0x0000001503067225 */ /* 0x000fc80007800004 */
[----:B------:R-:W-:Y:S01]  /*b220*/  IMAD.WIDE.U32 R4, R3, R20, RZ ;  /* 0x0000001403047225 */ /* 0x000fe200078e00ff */
[----:B------:R-:W-:-:S03]  /*b230*/  IADD3.X R9, RZ, RZ, RZ, P0, !PT ;  /* 0x000000ffff097210 */ /* 0x000fc600007fe4ff */
[----:B------:R-:W-:Y:S01]  /*b240*/  IMAD.MOV.U32 R8, RZ, RZ, R7 ;  /* 0x000000ffff087224 */ /* 0x000fe200078e0007 */
[----:B------:R-:W-:-:S05]  /*b250*/  IADD3 RZ, P0, R5, R6, RZ ;  /* 0x0000000605ff7210 */ /* 0x000fca0007f1e0ff */
[----:B------:R-:W-:-:S08]  /*b260*/  IMAD.WIDE.U32.X R4, R13, R21, R8, P0 ;  /* 0x000000150d047225 */ /* 0x000fd000000e0408 */
.L_x_137:
[----:B------:R-:W3:Y:S01]  /*b270*/  LDC R3, c[0x0][0x904] ;  /* 0x00024100ff037b82 */ /* 0x000ee20000000800 */
[----:B-1----:R-:W-:Y:S02]  /*b280*/  SHF.R.U64 R0, R4, R24, R5 ;  /* 0x0000001804007219 */ /* 0x002fe40000001205 */
[----:B------:R-:W-:Y:S02]  /*b290*/  LOP3.LUT R7, R12, R25, RZ, 0xc0, !PT ;  /* 0x000000190c077212 */ /* 0x000fe400078ec0ff */
[----:B------:R-:W-:Y:S02]  /*b2a0*/  IADD3 R19, -R19, RZ, RZ ;  /* 0x000000ff13137210 */ /* 0x000fe40007ffe1ff */
[----:B------:R-:W-:Y:S01]  /*b2b0*/  IADD3 R5, R23, -0x1, RZ ;  /* 0xffffffff17057810 */ /* 0x000fe20007ffe0ff */
[----:B------:R-:W-:Y:S01]  /*b2c0*/  IMAD R4, R27, R0, R7 ;  /* 0x000000001b047224 */ /* 0x000fe200078e0207 */
[----:B------:R-:W-:Y:S02]  /*b2d0*/  R2UR UR43, R29 ;  /* 0x000000001d2b72ca */ /* 0x000fe400000e0000 */
[----:B------:R-:W-:-:S02]  /*b2e0*/  LOP3.LUT R5, R14, R5, RZ, 0xc0, !PT ;  /* 0x000000050e057212 */ /* 0x000fc400078ec0ff */
[----:B---3--:R-:W-:Y:S01]  /*b2f0*/  ISETP.NE.AND P0, PT, R3, 0x1, PT ;  /* 0x000000010300780c */ /* 0x008fe20003f05270 */
[----:B------:R-:W-:-:S04]  /*b300*/  IMAD.MOV R3, RZ, RZ, -R0 ;  /* 0x000000ffff037224 */ /* 0x000fc800078e0a00 */
[----:B--2---:R-:W-:-:S04]  /*b310*/  IMAD R0, R3, R26, R18 ;  /* 0x0000001a03007224 */ /* 0x004fc800078e0212 */
[----:B------:R-:W-:-:S04]  /*b320*/  IMAD R3, R0, R23, R5 ;  /* 0x0000001700037224 */ /* 0x000fc800078e0205 */
[----:B------:R-:W-:-:S04]  /*b330*/  @P0 IMAD R17, R22, R19, R15 ;  /* 0x0000001316110224 */ /* 0x000fc800078e020f */
[----:B------:R-:W-:-:S05]  /*b340*/  IMAD R4, R4, R28, R17 ;  /* 0x0000001c04047224 */ /* 0x000fca00078e0211 */
[----:B------:R-:W-:Y:S02]  /*b350*/  SEL R0, R3, R4, !P0 ;  /* 0x0000000403007207 */ /* 0x000fe40004000000 */
[----:B------:R-:W-:Y:S02]  /*b360*/  SEL R4, R4, R3, !P0 ;  /* 0x0000000304047207 */ /* 0x000fe40004000000 */
[----:B------:R-:W-:Y:S02]  /*b370*/  R2UR UR41, R0 ;  /* 0x00000000002972ca */ /* 0x000fe400000e0000 */
[----:B------:R-:W-:-:S04]  /*b380*/  MOV R0, 0x1 ;  /* 0x0000000100007802 */ /* 0x000fc80000000f00 */
[----:B------:R-:W-:-:S09]  /*b390*/  PRMT R3, R0, 0x7610, R3 ;  /* 0x0000761000037816 */ /* 0x000fd20000000003 */
.L_x_135:
[----:B------:R-:W-:Y:S01]  /*b3a0*/  UIADD3 UR44, UR56, UR44, URZ ;  /* 0x0000002c382c7290 */ /* 0x000fe2000fffe03f */
[----:B------:R4:W-:Y:S01]  /*b3b0*/  STL [R1+0xb8], R10 ;  /* 0x0000b80a01007387 */ /* 0x0009e20000100800 */
[----:B------:R-:W-:Y:S02]  /*b3c0*/  LOP3.LUT P0, RZ, R3, 0xff, RZ, 0xc0, !PT ;  /* 0x000000ff03ff7812 */ /* 0x000fe4000780c0ff */
[----:B------:R-:W-:Y:S01]  /*b3d0*/  USHF.R.U32.HI UR4, URZ, 0x3, UR44 ;  /* 0x000000033f047899 */ /* 0x000fe2000801162c */
[----:B------:R4:W-:Y:S01]  /*b3e0*/  STL [R1+0xb4], R11 ;  /* 0x0000b40b01007387 */ /* 0x0009e20000100800 */
[----:B------:R-:W-:Y:S02]  /*b3f0*/  UISETP.GT.U32.AND UP0, UPT, UR44, 0x7, UPT ;  /* 0x000000072c00788c */ /* 0x000fe4000bf04070 */
[----:B------:R-:W-:Y:S02]  /*b400*/  ULOP3.LUT UR4, UR4, 0x1, URZ, 0xc0, !UPT ;  /* 0x0000000104047892 */ /* 0x000fe4000f8ec03f */
[----:B------:R-:W-:-:S02]  /*b410*/  UISETP.LT.U32.AND UP1, UPT, UR56, 0x8, UP0 ;  /* 0x000000083800788c */ /* 0x000fc40008721070 */
[----:B------:R-:W-:Y:S02]  /*b420*/  UISETP.NE.U32.AND UP2, UPT, UR4, 0x1, UPT ;  /* 0x000000010400788c */ /* 0x000fe4000bf45070 */
[----:B------:R-:W-:Y:S02]  /*b430*/  USEL UR5, URZ, 0x1, !UP1 ;  /* 0x000000013f057887 */ /* 0x000fe4000c800000 */
[----:B------:R-:W-:Y:S02]  /*b440*/  UISETP.GT.U32.AND UP0, UPT, UR56, 0x7, !UP2 ;  /* 0x000000073800788c */ /* 0x000fe4000d704070 */
[----:B------:R-:W-:Y:S02]  /*b450*/  ULOP3.LUT UR44, UR44, 0x7, URZ, 0xc0, !UPT ;  /* 0x000000072c2c7892 */ /* 0x000fe4000f8ec03f */
[----:B------:R-:W-:-:S04]  /*b460*/  USEL UR4, URZ, 0x1, !UP0 ;  /* 0x000000013f047887 */ /* 0x000fc8000c000000 */
[----:B------:R-:W-:Y:S01]  /*b470*/  ULOP3.LUT UR36, UR4, UR36, UR5, 0x96, !UPT ;  /* 0x0000002404247292 */ /* 0x000fe2000f8e9605 */
[----:B----4-:R-:W-:Y:S11]  /*b480*/  @P0 BRA `(.L_x_138) ;  /* 0xffffff6000340947 */ /* 0x010ff6000383ffff */
[----:B------:R-:W-:-:S04]  /*b490*/  DEPBAR.LE SB0, 0x0 ;  /* 0x000080000000791a */ /* 0x000fc80000000000 */
[----:B------:R-:W-:Y:S05]  /*b4a0*/  EXIT ;  /* 0x000000000000794d */ /* 0x000fea0003800000 */
.L_x_8:
[----:B------:R-:W2:Y:S01]  /*b4b0*/  LDL R20, [R1+0xbc] ;  /* 0x0000bc0001147983 */ /* 0x000ea20000100800 */
[----:B------:R-:W-:-:S03]  /*b4c0*/  ULDC.64 UR4, c[0x0][0x8f8] ;  /* 0x00023e0000047ab9 */ /* 0x000fc60000000a00 */
[----:B------:R-:W3:Y:S01]  /*b4d0*/  LDL R21, [R1+0xc0] ;  /* 0x0000c00001157983 */ /* 0x000ee20000100800 */
[----:B------:R-:W-:Y:S01]  /*b4e0*/  PRMT R8, RZ, 0x7610, R8 ;  /* 0x00007610ff087816 */ /* 0x000fe20000000008 */
[----:B------:R-:W-:Y:S01]  /*b4f0*/  IMAD.MOV.U32 R12, RZ, RZ, -0x1 ;  /* 0xffffffffff0c7424 */ /* 0x000fe200078e00ff */
[----:B------:R-:W-:Y:S02]  /*b500*/  MOV R13, 0xffffffff ;  /* 0xffffffff000d7802 */ /* 0x000fe40000000f00 */
[----:B------:R-:W-:Y:S02]  /*b510*/  MOV R4, 0xffffffff ;  /* 0xffffffff00047802 */ /* 0x000fe40000000f00 */
[----:B--2---:R-:W-:-:S04]  /*b520*/  ISETP.GE.U32.AND P0, PT, R20, UR4, PT ;  /* 0x0000000414007c0c */ /* 0x004fc8000bf06070 */
[----:B---3--:R-:W-:-:S13]  /*b530*/  ISETP.GE.U32.AND.EX P0, PT, R21, UR5, PT, P0 ;  /* 0x0000000515007c0c */ /* 0x008fda000bf06100 */
[----:B------:R-:W-:Y:S05]  /*b540*/  @P0 BRA `(.L_x_139) ;  /* 0x0000000400640947 */ /* 0x000fea0003800000 */
[----:B------:R-:W1:Y:S01]  /*b550*/  LDC.64 R14, c[0x0][0x8d0] ;  /* 0x00023400ff0e7b82 */ /* 0x000e620000000a00 */
[----:B------:R-:W-:Y:S01]  /*b560*/  MOV R12, R20 ;  /* 0x00000014000c7202 */ /* 0x000fe20000000f00 */
[----:B------:R-:W-:-:S06]  /*b570*/  IMAD.MOV.U32 R13, RZ, RZ, R21 ;  /* 0x000000ffff0d7224 */ /* 0x000fcc00078e0015 */
[----:B------:R-:W2:Y:S08]  /*b580*/  LDC R16, c[0x0][0x8d8] ;  /* 0x00023600ff107b82 */ /* 0x000eb00000000800 */
[----:B------:R-:W3:Y:S01]  /*b590*/  LDC.64 R18, c[0x0][0x8c8] ;  /* 0x00023200ff127b82 */ /* 0x000ee20000000a00 */
[----:B-1----:R-:W-:-:S04]  /*b5a0*/  ISETP.NE.U32.AND P0, PT, R14, RZ, PT ;  /* 0x000000ff0e00720c */ /* 0x002fc80003f05070 */
[----:B------:R-:W-:-:S13]  /*b5b0*/  ISETP.NE.AND.EX P0, PT, R15, RZ, PT, P0 ;  /* 0x000000ff0f00720c */ /* 0x000fda0003f05300 */
[----:B--23--:R-:W-:Y:S05]  /*b5c0*/  @!P0 BRA `(.L_x_140) ;  /* 0x0000000000288947 */ /* 0x00cfea0003800000 */
[----:B------:R-:W1:Y:S02]  /*b5d0*/  LDC R4, c[0x0][0x8dc] ;  /* 0x00023700ff047b82 */ /* 0x000e640000000800 */
[----:B-1----:R-:W-:-:S04]  /*b5e0*/  IADD3 R13, P0, R20, R4, RZ ;  /* 0x00000004140d7210 */ /* 0x002fc80007f1e0ff */
        /* <DEDUP_REMOVED lines=8> */
.L_x_140:
[-CC-:B------:R-:W-:Y:S01]  /*b670*/  SHF.R.U64 R14, R12, R16.reuse, R13.reuse ;  /* 0x000000100c0e7219 */ /* 0x180fe2000000120d */
[----:B------:R-:W1:Y:S01]  /*b680*/  LDC R10, c[0x0][0x8c0] ;  /* 0x00023000ff0a7b82 */ /* 0x000e620000000800 */
[----:B------:R-:W-:Y:S01]  /*b690*/  SHF.R.U32.HI R4, RZ, R16, R13 ;  /* 0x00000010ff047219 */ /* 0x000fe2000001160d */
[----:B------:R-:W-:Y:S01]  /*b6a0*/  ULDC UR4, c[0x0][0x150] ;  /* 0x0000540000047ab9 */ /* 0x000fe20000000800 */
[----:B------:R-:W-:Y:S02]  /*b6b0*/  IADD3 R7, P0, RZ, -R14, RZ ;  /* 0x8000000eff077210 */ /* 0x000fe40007f1e0ff */
[----:B------:R-:W-:Y:S02]  /*b6c0*/  MOV R8, R20 ;  /* 0x0000001400087202 */ /* 0x000fe40000000f00 */
[----:B------:R-:W-:Y:S01]  /*b6d0*/  IADD3.X R9, RZ, ~R4, RZ, P0, !PT ;  /* 0x80000004ff097210 */ /* 0x000fe200007fe4ff */
[----:B------:R-:W2:Y:S01]  /*b6e0*/  LDC.64 R22, c[0x0][0x8e8] ;  /* 0x00023a00ff167b82 */ /* 0x000ea20000000a00 */
[----:B------:R-:W-:-:S03]  /*b6f0*/  I2FP.F32.U32 R11, R5 ;  /* 0x00000005000b7245 */ /* 0x000fc60000201000 */
[-C--:B------:R-:W-:Y:S02]  /*b700*/  IMAD R4, R9, R18.reuse, RZ ;  /* 0x0000001209047224 */ /* 0x080fe400078e02ff */
[----:B------:R-:W-:Y:S02]  /*b710*/  IMAD.MOV.U32 R9, RZ, RZ, R21 ;  /* 0x000000ffff097224 */ /* 0x000fe400078e0015 */
[----:B------:R-:W3:Y:S01]  /*b720*/  LDC R16, c[0x0][0x8b0] ;  /* 0x00022c00ff107b82 */ /* 0x000ee20000000800 */
[----:B------:R-:W-:-:S04]  /*b730*/  IMAD.WIDE.U32 R8, R7, R18, R8 ;  /* 0x0000001207087225 */ /* 0x000fc800078e0008 */
[----:B------:R-:W-:Y:S01]  /*b740*/  IMAD R7, R7, R19, R4 ;  /* 0x0000001307077224 */ /* 0x000fe200078e0204 */
[----:B------:R-:W-:Y:S02]  /*b750*/  I2FP.F32.U32 R4, R6 ;  /* 0x0000000600047245 */ /* 0x000fe40000201000 */
[----:B------:R-:W4:Y:S02]  /*b760*/  LDC R18, c[0x0][0x148] ;  /* 0x00005200ff127b82 */ /* 0x000f240000000800 */
[----:B------:R-:W-:Y:S01]  /*b770*/  IADD3 R7, R9, R7, RZ ;  /* 0x0000000709077210 */ /* 0x000fe20007ffe0ff */
[----:B------:R-:W-:Y:S01]  /*b780*/  FMUL R4, R4, UR4 ;  /* 0x0000000404047c20 */ /* 0x000fe20008400000 */
[----:B------:R-:W-:Y:S02]  /*b790*/  ULDC UR4, c[0x0][0x154] ;  /* 0x0000550000047ab9 */ /* 0x000fe40000000800 */
[-CC-:B-1----:R-:W-:Y:S02]  /*b7a0*/  SHF.R.U64 R12, R8, R10.reuse, R7.reuse ;  /* 0x0000000a080c7219 */ /* 0x182fe40000001207 */
[----:B------:R-:W1:Y:S01]  /*b7b0*/  LDC R9, c[0x0][0x144] ;  /* 0x00005100ff097b82 */ /* 0x000e620000000800 */
[----:B------:R5:W4:Y:S01]  /*b7c0*/  F2I.U32.TRUNC.NTZ R8, R4 ;  /* 0x0000000400087305 */ /* 0x000b22000020f000 */
[----:B--2---:R-:W-:Y:S01]  /*b7d0*/  ISETP.NE.U32.AND P0, PT, R22, RZ, PT ;  /* 0x000000ff1600720c */ /* 0x004fe20003f05070 */
[----:B------:R-:W-:Y:S01]  /*b7e0*/  FMUL R11, R11, UR4 ;  /* 0x000000040b0b7c20 */ /* 0x000fe20008400000 */
[----:B------:R-:W-:Y:S01]  /*b7f0*/  SHF.R.U32.HI R7, RZ, R10, R7 ;  /* 0x0000000aff077219 */ /* 0x000fe20000011607 */
[----:B------:R-:W-:Y:S01]  /*b800*/  IMAD.MOV.U32 R10, RZ, RZ, -0x1 ;  /* 0xffffffffff0a7424 */ /* 0x000fe200078e00ff */
[----:B------:R-:W-:Y:S01]  /*b810*/  ISETP.NE.AND.EX P0, PT, R23, RZ, PT, P0 ;  /* 0x000000ff1700720c */ /* 0x000fe20003f05300 */
[----:B------:R-:W-:Y:S01]  /*b820*/  ULDC UR4, c[0x0][0x900] ;  /* 0x0002400000047ab9 */ /* 0x000fe20000000800 */
[----:B------:R-:W2:Y:S01]  /*b830*/  LDC R19, c[0x0][0x8a8] ;  /* 0x00022a00ff137b82 */ /* 0x000ea20000000800 */
[----:B---3--:R-:W-:-:S02]  /*b840*/  SHF.R.U64 R15, R12, R16, R7 ;  /* 0x000000100c0f7219 */ /* 0x008fc40000001207 */
[----:B-----5:R-:W-:Y:S02]  /*b850*/  SHF.R.U32.HI R4, RZ, R16, R7 ;  /* 0x00000010ff047219 */ /* 0x020fe40000011607 */
[----:B------:R3:W1:Y:S01]  /*b860*/  F2I.U32.TRUNC.NTZ R16, R11 ;  /* 0x0000000b00107305 */ /* 0x000662000020f000 */
[----:B------:R-:W-:Y:S02]  /*b870*/  SHF.L.U32 R25, R10, UR4, RZ ;  /* 0x000000040a197c19 */ /* 0x000fe400080006ff */
[----:B------:R-:W2:Y:S01]  /*b880*/  LDC R21, c[0x0][0x8f0] ;  /* 0x00023c00ff157b82 */ /* 0x000ea20000000800 */
[----:B----4-:R-:W-:Y:S02]  /*b890*/  IADD3 R8, -R8, RZ, RZ ;  /* 0x000000ff08087210 */ /* 0x010fe40007ffe1ff */
[--C-:B------:R-:W-:Y:S02]  /*b8a0*/  SHF.R.U64 R17, R15, UR4, R4.reuse ;  /* 0x000000040f117c19 */ /* 0x100fe40008001204 */
[----:B------:R-:W-:-:S03]  /*b8b0*/  SHF.R.U32.HI R7, RZ, UR4, R4 ;  /* 0x00000004ff077c19 */ /* 0x000fc60008011604 */
[----:B------:R-:W4:Y:S01]  /*b8c0*/  LDC R24, c[0x0][0x8e0] ;  /* 0x00023800ff187b82 */ /* 0x000f220000000800 */
[----:B-1----:R-:W-:Y:S01]  /*b8d0*/  IMAD R20, R9, R8, R6 ;  /* 0x0000000809147224 */ /* 0x002fe200078e0206 */
[----:B------:R-:W-:-:S06]  /*b8e0*/  MOV R6, R17 ;  /* 0x0000001100067202 */ /* 0x000fcc0000000f00 */
[----:B------:R-:W1:Y:S01]  /*b8f0*/  LDC R26, c[0x0][0x8b8] ;  /* 0x00022e00ff1a7b82 */ /* 0x000e620000000800 */
[----:B---3--:R-:W-:Y:S05]  /*b900*/  @!P0 BRA `(.L_x_141) ;  /* 0x0000000000288947 */ /* 0x008fea0003800000 */
[----:B------:R-:W3:Y:S02]  /*b910*/  LDC R4, c[0x0][0x8f4] ;  /* 0x00023d00ff047b82 */ /* 0x000ee40000000800 */
[----:B---3--:R-:W-:-:S04]  /*b920*/  IADD3 R11, P0, R17, R4, RZ ;  /* 0x00000004110b7210 */ /* 0x008fc80007f1e0ff */
        /* <DEDUP_REMOVED lines=8> */
.L_x_141:
[----:B------:R-:W3:Y:S01]  /*b9b0*/  LDC R8, c[0x0][0x904] ;  /* 0x00024100ff087b82 */ /* 0x000ee20000000800 */
[----:B------:R-:W-:Y:S01]  /*b9c0*/  LOP3.LUT R4, RZ, R25, RZ, 0x33, !PT ;  /* 0x00000019ff047212 */ /* 0x000fe200078e33ff */
[----:B------:R-:W-:Y:S01]  /*b9d0*/  USHF.L.U32 UR4, UR38, UR4, URZ ;  /* 0x0000000426047299 */ /* 0x000fe2000800063f */
[----:B--2---:R-:W-:Y:S01]  /*b9e0*/  SHF.R.U64 R7, R6, R21, R7 ;  /* 0x0000001506077219 */ /* 0x004fe20000001207 */
[----:B------:R-:W-:Y:S01]  /*b9f0*/  VIADD R9, R19, 0xffffffff ;  /* 0xffffffff13097836 */ /* 0x000fe20000000000 */
[----:B------:R-:W-:Y:S02]  /*ba00*/  IADD3 R16, -R16, RZ, RZ ;  /* 0x000000ff10107210 */ /* 0x000fe40007ffe1ff */
[----:B------:R-:W-:Y:S02]  /*ba10*/  LOP3.LUT R4, R15, R4, RZ, 0xc0, !PT ;  /* 0x000000040f047212 */ /* 0x000fe400078ec0ff */
[----:B------:R-:W-:-:S03]  /*ba20*/  IADD3 R6, -R7, RZ, RZ ;  /* 0x000000ff07067210 */ /* 0x000fc60007ffe1ff */
[----:B------:R-:W-:Y:S02]  /*ba30*/  IMAD R13, R7, UR4, R4 ;  /* 0x00000004070d7c24 */ /* 0x000fe4000f8e0204 */
[----:B----4-:R-:W-:Y:S01]  /*ba40*/  IMAD R4, R6, R24, R17 ;  /* 0x0000001806047224 */ /* 0x010fe200078e0211 */
[----:B---3--:R-:W-:Y:S02]  /*ba50*/  ISETP.NE.AND P0, PT, R8, 0x1, PT ;  /* 0x000000010800780c */ /* 0x008fe40003f05270 */
[----:B------:R-:W-:-:S11]  /*ba60*/  MOV R8, 0x1 ;  /* 0x0000000100087802 */ /* 0x000fd60000000f00 */
[----:B------:R-:W-:Y:S01]  /*ba70*/  @P0 IMAD R20, R18, R16, R5 ;  /* 0x0000001012140224 */ /* 0x000fe200078e0205 */
[----:B------:R-:W-:-:S03]  /*ba80*/  LOP3.LUT R5, R12, R9, RZ, 0xc0, !PT ;  /* 0x000000090c057212 */ /* 0x000fc600078ec0ff */
[----:B-1----:R-:W-:Y:S02]  /*ba90*/  IMAD R13, R13, R26, R20 ;  /* 0x0000001a0d0d7224 */ /* 0x002fe400078e0214 */
[----:B------:R-:W-:-:S05]  /*baa0*/  IMAD R4, R4, R19, R5 ;  /* 0x0000001304047224 */ /* 0x000fca00078e0205 */
[----:B------:R-:W-:Y:S02]  /*bab0*/  SEL R12, R4, R13, !P0 ;  /* 0x0000000d040c7207 */ /* 0x000fe40004000000 */
[----:B------:R-:W-:Y:S01]  /*bac0*/  SEL R13, R13, R4, !P0 ;  /* 0x000000040d0d7207 */ /* 0x000fe20004000000 */
[----:B------:R-:W-:-:S07]  /*bad0*/  IMAD.MOV.U32 R4, RZ, RZ, R14 ;  /* 0x000000ffff047224 */ /* 0x000fce00078e000e */
.L_x_139:
[----:B------:R-:W-:-:S08]  /*bae0*/  NOP ;  /* 0x0000000000007918 */ /* 0x000fd00000000000 */
[----:B------:R-:W1:-:S00]  /*baf0*/  USETMAXREG.DEALLOC.CTAPOOL 0x28 ;  /* 0x00000028000079c8 */ /* 0x000e4000080e0500 */
[----:B------:R-:W-:-:S06]  /*bb00*/  UISETP.NE.AND UP0, UPT, UR47, 0x1, UPT ;  /* 0x000000012f00788c */ /* 0x000fcc000bf05270 */
[----:B------:R-:W-:-:S13]  /*bb10*/  PLOP3.LUT P0, PT, PT, PT, UP0, 0x80, 0x0 ;  /* 0x000000000000781c */ /* 0x000fda0003f0f008 */
[----:B------:R-:W-:Y:S05]  /*bb20*/  @!P0 EXIT ;  /* 0x000000000000894d */ /* 0x000fea0003800000 */
[----:B------:R-:W-:-:S06]  /*bb30*/  UISETP.NE.AND UP0, UPT, UR47, URZ, UPT ;  /* 0x0000003f2f00728c */ /* 0x000fcc000bf05270 */
[----:B------:R-:W-:-:S13]  /*bb40*/  PLOP3.LUT P0, PT, PT, PT, UP0, 0x80, 0x0 ;  /* 0x000000000000781c */ /* 0x000fda0003f0f008 */
[----:B-1----:R-:W-:Y:S05]  /*bb50*/  @!P0 BRA `(.L_x_142) ;  /* 0x0000001800508947 */ /* 0x002fea0003800000 */
[----:B------:R-:W-:-:S04]  /*bb60*/  PRMT R0, R0, 0x9910, RZ ;  /* 0x0000991000007816 */ /* 0x000fc800000000ff */
[----:B------:R-:W-:-:S13]  /*bb70*/  R2UR UR4, R0 ;  /* 0x00000000000472ca */ /* 0x000fda00000e0000 */
[----:B------:R-:W-:-:S04]  /*bb80*/  UISETP.NE.AND UP0, UPT, UR4, URZ, UPT ;  /* 0x0000003f0400728c */ /* 0x000fc8000bf05270 */
[----:B------:R-:W-:-:S06]  /*bb90*/  UISETP.NE.OR UP0, UPT, UR47, 0x2, !UP0 ;  /* 0x000000022f00788c */ /* 0x000fcc000c705670 */
[----:B------:R-:W-:-:S13]  /*bba0*/  PLOP3.LUT P0, PT, PT, PT, UP0, 0x80, 0x0 ;  /* 0x000000000000781c */ /* 0x000fda0003f0f008 */
[----:B------:R-:W-:Y:S05]  /*bbb0*/  @P0 EXIT ;  /* 0x000000000000094d */ /* 0x000fea0003800000 */
[----:B------:R-:W-:-:S13]  /*bbc0*/  LOP3.LUT P2, RZ, R8, 0xff, RZ, 0xc0, !PT ;  /* 0x000000ff08ff7812 */ /* 0x000fda000784c0ff */
[----:B------:R-:W-:Y:S05]  /*bbd0*/  @!P2 BRA `(.L_x_143) ;  /* 0x000000000018a947 */ /* 0x000fea0003800000 */
[----:B------:R-:W-:Y:S01]  /*bbe0*/  UMOV UR4, 0x400 ;  /* 0x0000040000047882 */ /* 0x000fe20000000000 */
[----:B------:R-:W-:Y:S01]  /*bbf0*/  MOV R0, RZ ;  /* 0x000000ff00007202 */ /* 0x000fe20000000f00 */
[----:B------:R-:W-:-:S03]  /*bc00*/  ULEA UR4, UR37, UR4, 0x18 ;  /* 0x0000000425047291 */ /* 0x000fc6000f8ec03f */
[----:B------:R-:W-:-:S06]  /*bc10*/  SHF.L.U32 R0, R0, 0x1f, RZ ;  /* 0x0000001f00007819 */ /* 0x000fcc00000006ff */
[----:B------:R-:W1:Y:S02]  /*bc20*/  SYNCS.PHASECHK.TRANS64.TRYWAIT P0, [UR4+0xc8], R0 ;  /* 0x0000c800ff0075a7 */ /* 0x000e640008000144 */
[----:B-1----:R-:W-:Y:S05]  /*bc30*/  @!P0 BRA `(.L_x_144) ;  /* 0x0000002c008c8947 */ /* 0x002fea0003800000 */
.L_x_143:
[----:B------:R-:W-:Y:S01]  /*bc40*/  PRMT R9, RZ, 0x7610, R9 ;  /* 0x00007610ff097816 */ /* 0x000fe20000000009 */
[----:B------:R-:W-:Y:S06]  /*bc50*/  @P1 BRA `(.L_x_145) ;  /* 0x0000000000241947 */ /* 0x000fec0003800000 */
[----:B------:R-:W-:Y:S02]  /*bc60*/  ULDC.64 UR4, c[0x0][0x588] ;  /* 0x0001620000047ab9 */ /* 0x000fe40000000a00 */
[----:B------:R-:W-:-:S04]  /*bc70*/  ISETP.NE.U32.AND P0, PT, RZ, UR4, PT ;  /* 0x00000004ff007c0c */ /* 0x000fc8000bf05070 */
[----:B------:R-:W-:-:S13]  /*bc80*/  ISETP.NE.AND.EX P0, PT, RZ, UR5, PT, P0 ;  /* 0x00000005ff007c0c */ /* 0x000fda000bf05300 */
[----:B------:R-:W-:Y:S05]  /*bc90*/  @!P0 BRA `(.L_x_146) ;  /* 0x00000000000c8947 */ /* 0x000fea0003800000 */
[----:B------:R2:W5:Y:S01]  /*bca0*/  LDG.E R10, desc[UR52][R2.64] ;  /* 0x00000034020a7981 */ /* 0x000562000c1e1900 */
[----:B------:R-:W-:Y:S01]  /*bcb0*/  MOV R9, 0x1 ;  /* 0x0000000100097802 */ /* 0x000fe20000000f00 */
[----:B------:R-:W-:Y:S06]  /*bcc0*/  BRA `(.L_x_145) ;  /* 0x0000000000087947 */ /* 0x000fec0003800000 */
.L_x_146:
[----:B------:R-:W3:Y:S01]  /*bcd0*/  LDC R10, c[0x0][0x580] ;  /* 0x00016000ff0a7b82 */ /* 0x000ee20000000800 */
[----:B------:R-:W-:-:S07]  /*bce0*/  IMAD.MOV.U32 R9, RZ, RZ, 0x1 ;  /* 0x00000001ff097424 */ /* 0x000fce00078e00ff */
.L_x_145:
[----:B------:R-:W-:Y:S05]  /*bcf0*/  @!P2 BRA `(.L_x_147) ;  /* 0x000000140064a947 */ /* 0x000fea0003800000 */
[----:B------:R-:W4:Y:S01]  /*bd00*/  LDC R8, c[0x0][0x8a8] ;  /* 0x00022a00ff087b82 */ /* 0x000f220000000800 */
[----:B-1----:R-:W-:Y:S01]  /*bd10*/  MOV R0, 0xffffffff ;  /* 0xffffffff00007802 */ /* 0x002fe20000000f00 */
[----:B------:R-:W-:Y:S01]  /*bd20*/  ULDC UR4, c[0x0][0x900] ;  /* 0x0002400000047ab9 */ /* 0x000fe20000000800 */
[----:B------:R-:W-:Y:S02]  /*bd30*/  ULOP3.LUT UR22, UR45, 0x2, URZ, 0xfc, !UPT ;  /* 0x000000022d167892 */ /* 0x000fe4000f8efc3f */
[----:B------:R-:W-:Y:S01]  /*bd40*/  SHF.L.U32 R0, R0, UR4, RZ ;  /* 0x0000000400007c19 */ /* 0x000fe200080006ff */
[----:B------:R-:W-:Y:S01]  /*bd50*/  USHF.L.U32 UR21, UR38, UR4, URZ ;  /* 0x0000000426157299 */ /* 0x000fe2000800063f */
[----:B------:R-:W-:Y:S02]  /*bd60*/  ULDC.64 UR30, c[0x0][0x198] ;  /* 0x00006600001e7ab9 */ /* 0x000fe40000000a00 */
[----:B------:R-:W-:Y:S01]  /*bd70*/  LOP3.LUT R0, RZ, R0, RZ, 0x33, !PT ;  /* 0x00000000ff007212 */ /* 0x000fe200078e33ff */
[----:B------:R-:W-:Y:S01]  /*bd80*/  ULDC.64 UR4, c[0x0][0x588] ;  /* 0x0001620000047ab9 */ /* 0x000fe20000000a00 */
[----:B------:R-:W-:Y:S01]  /*bd90*/  ULDC.64 UR6, c[0x0][0x8f8] ;  /* 0x00023e0000067ab9 */ /* 0x000fe20000000a00 */
[----:B------:R-:W-:Y:S01]  /*bda0*/  ULDC.64 UR14, c[0x0][0x590] ;  /* 0x00016400000e7ab9 */ /* 0x000fe20000000a00 */
[----:B----4-:R-:W-:-:S07]  /*bdb0*/  IADD3 R8, R8, -0x1, RZ ;  /* 0xffffffff08087810 */ /* 0x010fce0007ffe0ff */
.L_x_203:
[----:B------:R-:W-:Y:S02]  /*bdc0*/  ISETP.NE.U32.AND P0, PT, RZ, UR14, PT ;  /* 0x0000000eff007c0c */ /* 0x000fe4000bf05070 */
[----:B------:R-:W-:Y:S02]  /*bdd0*/  R2UR UR43, R13 ;  /* 0x000000000d2b72ca */ /* 0x000fe400000e0000 */
[----:B------:R-:W-:Y:S02]  /*bde0*/  R2UR UR42, R12 ;  /* 0x000000000c2a72ca */ /* 0x000fe400000e0000 */
[----:B------:R-:W-:-:S09]  /*bdf0*/  ISETP.NE.AND.EX P0, PT, RZ, UR15, PT, P0 ;  /* 0x0000000fff007c0c */ /* 0x000fd2000bf05300 */
[----:B------:R-:W-:Y:S02]  /*be00*/  USHF.L.U32 UR43, UR43, 0x7, URZ ;  /* 0x000000072b2b7899 */ /* 0x000fe4000800063f */
[----:B------:R-:W-:Y:S02]  /*be10*/  USHF.L.U32 UR42, UR42, 0x8, URZ ;  /* 0x000000082a2a7899 */ /* 0x000fe4000800063f */
[----:B---34-:R-:W-:Y:S10]  /*be20*/  @!P0 BRA `(.L_x_148) ;  /* 0x00000000002c8947 */ /* 0x018ff40003800000 */
[----:B------:R-:W-:-:S04]  /*be30*/  ISETP.NE.U32.AND P1, PT, RZ, UR4, PT ;  /* 0x00000004ff007c0c */ /* 0x000fc8000bf25070 */
[----:B------:R-:W-:-:S13]  /*be40*/  ISETP.NE.AND.EX P1, PT, RZ, UR5, PT, P1 ;  /* 0x00000005ff007c0c */ /* 0x000fda000bf25310 */
[----:B------:R-:W-:Y:S05]  /*be50*/  @!P1 BRA `(.L_x_149) ;  /* 0x0000000000189947 */ /* 0x000fea0003800000 */
[----:B--2---:R-:W1:Y:S01]  /*be60*/  LDC.64 R2, c[0x0][0x588] ;  /* 0x00016200ff027b82 */ /* 0x004e620000000a00 */
[----:B------:R-:W-:-:S04]  /*be70*/  IMAD R5, R4, UR14, RZ ;  /* 0x0000000e04057c24 */ /* 0x000fc8000f8e02ff */
[----:B-1----:R-:W-:-:S05]  /*be80*/  IMAD.WIDE R2, R5, 0x4, R2 ;  /* 0x0000000405027825 */ /* 0x002fca00078e0202 */
[----:B---3-5:R1:W5:Y:S01]  /*be90*/  LDG.E R10, desc[UR52][R2.64] ;  /* 0x00000034020a7981 */ /* 0x028362000c1e1900 */
[----:B------:R-:W-:Y:S01]  /*bea0*/  IMAD.MOV.U32 R9, RZ, RZ, 0x1 ;  /* 0x00000001ff097424 */ /* 0x000fe200078e00ff */
[----:B------:R-:W-:Y:S06]  /*beb0*/  BRA `(.L_x_148) ;  /* 0x0000000000087947 */ /* 0x000fec0003800000 */
.L_x_149:
[----:B---3-5:R-:W4:Y:S01]  /*bec0*/  LDC R10, c[0x0][0x580] ;  /* 0x00016000ff0a7b82 */ /* 0x028f220000000800 */
[----:B------:R-:W-:-:S07]  /*bed0*/  MOV R9, 0x1 ;  /* 0x0000000100097802 */ /* 0x000fce0000000f00 */
.L_x_148:
[----:B------:R-:W-:Y:S05]  /*bee0*/  @!P0 BRA `(.L_x_150) ;  /* 0x00000000001c8947 */ /* 0x000fea0003800000 */
[----:B------:R-:W-:-:S13]  /*bef0*/  LOP3.LUT P2, RZ, R9, 0xff, RZ, 0xc0, !PT ;  /* 0x000000ff09ff7812 */ /* 0x000fda000784c0ff */
[----:B-12---:R-:W1:Y:S02]  /*bf00*/  @!P2 LDC.64 R2, c[0x0][0x588] ;  /* 0x00016200ff02ab82 */ /* 0x006e640000000a00 */
[----:B-1----:R-:W-:-:S04]  /*bf10*/  @!P2 ISETP.NE.U32.AND P0, PT, R2, RZ, PT ;  /* 0x000000ff0200a20c */ /* 0x002fc80003f05070 */
[----:B------:R-:W-:Y:S02]  /*bf20*/  @!P2 ISETP.NE.AND.EX P1, PT, R3, RZ, PT, P0 ;  /* 0x000000ff0300a20c */ /* 0x000fe40003f25300 */
[----:B---345:R-:W-:Y:S02]  /*bf30*/  @P2 FSETP.EQ.AND P0, PT, R10, RZ, PT ;  /* 0x000000ff0a00220b */ /* 0x038fe40003f02000 */
[----:B------:R-:W-:Y:S01]  /*bf40*/  @!P2 PLOP3.LUT P0, PT, P1, PT, PT, 0x8, 0x0 ;  /* 0x000000000000a81c */ /* 0x000fe20000f0e170 */
[----:B------:R-:W-:-:S12]  /*bf50*/  BRA `(.L_x_151) ;  /* 0x0000000000047947 */ /* 0x000fd80003800000 */
.L_x_150:
[----:B---345:R-:W-:-:S13]  /*bf60*/  FSETP.EQ.AND P0, PT, R10, RZ, PT ;  /* 0x000000ff0a00720b */ /* 0x038fda0003f02000 */
.L_x_151:
[----:B------:R-:W-:Y:S01]  /*bf70*/  UISETP.NE.AND UP0, UPT, UR22, 0x3, UPT ;  /* 0x000000031600788c */ /* 0x000fe2000bf05270 */
[----:B------:R-:W-:-:S04]  /*bf80*/  ELECT P1, URZ, PT ;  /* 0x00000000003f782f */ /* 0x000fc80003820000 */
[----:B------:R-:W-:Y:S02]  /*bf90*/  PLOP3.LUT P0, PT, P1, P0, PT, 0x20, 0x0 ;  /* 0x000000000000781c */ /* 0x000fe40000f00470 */
[----:B------:R-:W-:-:S13]  /*bfa0*/  PLOP3.LUT P1, PT, PT, PT, UP0, 0x80, 0x0 ;  /* 0x000000000000781c */ /* 0x000fda0003f2f008 */
[----:B------:R-:W-:Y:S05]  /*bfb0*/  @!P1 BRA `(.L_x_152) ;  /* 0x0000000000049947 */ /* 0x000fea0003800000 */
[----:B------:R-:W-:Y:S01]  /*bfc0*/  BPT.TRAP 0x1 ;  /* 0x000000040000795c */ /* 0x000fe20000300000 */
.L_x_152:
[----:B------:R-:W3:Y:S01]  /*bfd0*/  S2UR UR37, SR_CgaCtaId ;  /* 0x00000000002579c3 */ /* 0x000ee20000008800 */
[----:B------:R-:W-:Y:S01]  /*bfe0*/  UMOV UR13, 0x400 ;  /* 0x00000400000d7882 */ /* 0x000fe20000000000 */
[----:B-12---:R-:W-:-:S04]  /*bff0*/  MOV R2, 0x1 ;  /* 0x0000000100027802 */ /* 0x006fc80000000f00 */
[----:B------:R-:W-:Y:S01]  /*c000*/  SHF.L.U32 R2, R2, 0x1f, RZ ;  /* 0x0000001f02027819 */ /* 0x000fe200000006ff */
[----:B---3--:R-:W-:-:S09]  /*c010*/  ULEA UR13, UR37, UR13, 0x18 ;  /* 0x0000000d250d7291 */ /* 0x008fd2000f8ec03f */
[----:B------:R-:W1:Y:S02]  /*c020*/  SYNCS.PHASECHK.TRANS64.TRYWAIT P2, [UR13+0xa0], R2 ;  /* 0x0000a002ff0075a7 */ /* 0x000e64000804014d */
[----:B-1----:R-:W-:Y:S05]  /*c030*/  @!P2 BRA `(.L_x_153) ;  /* 0x0000002800a4a947 */ /* 0x002fea0003800000 */
.L_x_247:
[----:B------:R-:W-:Y:S04]  /*c040*/  BSSY B0, `(.L_x_154) ;  /* 0x000000e000007945 */ /* 0x000fe80003800000 */
[----:B------:R-:W-:Y:S05]  /*c050*/  @!P0 BRA `(.L_x_155) ;  /* 0x0000000000308947 */ /* 0x000fea0003800000 */
[----:B------:R-:W-:Y:S01]  /*c060*/  R2UR UR44, R4 ;  /* 0x00000000042c72ca */ /* 0x000fe200000e0000 */
[----:B------:R-:W-:Y:S02]  /*c070*/  UIADD3 UR8, UP0, UR30, 0x3f0, URZ ;  /* 0x000003f01e087890 */ /* 0x000fe4000ff1e03f */
[----:B------:R-:W-:Y:S02]  /*c080*/  UIADD3 UR40, UR13, 0x100, URZ ;  /* 0x000001000d287890 */ /* 0x000fe4000fffe03f */
[----:B------:R-:W-:Y:S02]  /*c090*/  UIADD3 UR41, UR13, 0x80, URZ ;  /* 0x000000800d297890 */ /* 0x000fe4000fffe03f */
[----:B------:R-:W-:Y:S01]  /*c0a0*/  UIADD3.X UR9, URZ, UR31, URZ, UP0, !UPT ;  /* 0x0000001f3f097290 */ /* 0x000fe200087fe43f */
[----:B------:R-:W-:Y:S01]  /*c0b0*/  UMOV UR10, 0x0 ;  /* 0x00000000000a7882 */ /* 0x000fe20000000000 */
[----:B------:R-:W-:-:S07]  /*c0c0*/  UMOV UR11, 0x10000000 ;  /* 0x10000000000b7882 */ /* 0x000fce0000000000 */
[----:B------:R2:W-:Y:S02]  /*c0d0*/  UTMALDG.3D [UR40], [UR8], desc[UR10] ;  /* 0x00000a28080075b4 */ /* 0x0005e40008011000 */
[----:B--2---:R-:W-:Y:S05]  /*c0e0*/  @!P1 BRA `(.L_x_156) ;  /* 0x0000000000049947 */ /* 0x004fea0003800000 */
[----:B------:R-:W-:Y:S01]  /*c0f0*/  BPT.TRAP 0x1 ;  /* 0x000000040000795c */ /* 0x000fe20000300000 */
.L_x_156:
[----:B-1----:R-:W1:Y:S02]  /*c100*/  LDC R3, c[0x0][0x800] ;  /* 0x00020000ff037b82 */ /* 0x002e640000000800 */
[----:B-1----:R2:W-:Y:S02]  /*c110*/  SYNCS.ARRIVE.TRANS64.RED.A0TR RZ, [UR13+0x80], R3 ;  /* 0x00008003ffff79a7 */ /* 0x0025e4000830040d */
.L_x_155:
[----:B------:R-:W-:Y:S05]  /*c120*/  BSYNC B0 ;  /* 0x0000000000007941 */ /* 0x000fea0003800000 */
.L_x_154:
[----:B------:R-:W-:Y:S05]  /*c130*/  @!P1 BRA `(.L_x_157) ;  /* 0x0000000000049947 */ /* 0x000fea0003800000 */
[----:B------:R-:W-:Y:S01]  /*c140*/  BPT.TRAP 0x1 ;  /* 0x000000040000795c */ /* 0x000fe20000300000 */
.L_x_157:
[----:B------:R-:W-:-:S04]  /*c150*/  UIADD3 UR33, UR13, 0x80, URZ ;  /* 0x000000800d217890 */ /* 0x000fc8000fffe03f */
[----:B------:R-:W-:-:S09]  /*c160*/  UPRMT UR16, UR37, 0x654, UR33 ;  /* 0x0000065425107896 */ /* 0x000fd20008000021 */
[----:B------:R-:W-:Y:S01]  /*c170*/  SYNCS.ARRIVE.TRANS64.RED.A1T0 RZ, [UR16], RZ ;  /* 0x000000ffffff79a7 */ /* 0x000fe20008100410 */
[----:B------:R-:W-:Y:S05]  /*c180*/  @!P1 BRA `(.L_x_158) ;  /* 0x0000000000049947 */ /* 0x000fea0003800000 */
[----:B------:R-:W-:Y:S01]  /*c190*/  BPT.TRAP 0x1 ;  /* 0x000000040000795c */ /* 0x000fe20000300000 */
.L_x_158:
[----:B------:R-:W3:Y:S02]  /*c1a0*/  SYNCS.PHASECHK.TRANS64.TRYWAIT P2, [UR13+0xa8], R2 ;  /* 0x0000a802ff0075a7 */ /* 0x000ee4000804014d */
[----:B---3--:R-:W-:Y:S05]  /*c1b0*/  @!P2 BRA `(.L_x_159) ;  /* 0x00000028005ca947 */ /* 0x008fea0003800000 */
.L_x_248:
[----:B------:R-:W-:Y:S04]  /*c1c0*/  BSSY B0, `(.L_x_160) ;  /* 0x0000010000007945 */ /* 0x000fe80003800000 */
[----:B------:R-:W-:Y:S05]  /*c1d0*/  @!P0 BRA `(.L_x_161) ;  /* 0x0000000000388947 */ /* 0x000fea0003800000 */
[----:B------:R-:W-:Y:S01]  /*c1e0*/  UIADD3 UR18, UP0, UR30, 0x3f0, URZ ;  /* 0x000003f01e127890 */ /* 0x000fe2000ff1e03f */
[----:B------:R-:W-:Y:S01]  /*c1f0*/  R2UR UR12, R4 ;  /* 0x00000000040c72ca */ /* 0x000fe200000e0000 */
[----:B------:R-:W-:Y:S02]  /*c200*/  UIADD3 UR10, UR42, 0x20, URZ ;  /* 0x000000202a0a7890 */ /* 0x000fe4000fffe03f */
[----:B------:R-:W-:Y:S02]  /*c210*/  UIADD3 UR8, UR13, 0x1100, URZ ;  /* 0x000011000d087890 */ /* 0x000fe4000fffe03f */
[----:B------:R-:W-:Y:S02]  /*c220*/  UIADD3 UR9, UR13, 0x88, URZ ;  /* 0x000000880d097890 */ /* 0x000fe4000fffe03f */
[----:B------:R-:W-:Y:S01]  /*c230*/  UIADD3.X UR19, URZ, UR31, URZ, UP0, !UPT ;  /* 0x0000001f3f137290 */ /* 0x000fe200087fe43f */
[----:B------:R-:W-:Y:S01]  /*c240*/  UMOV UR24, 0x0 ;  /* 0x0000000000187882 */ /* 0x000fe20000000000 */
[----:B------:R-:W-:Y:S01]  /*c250*/  UMOV UR25, 0x10000000 ;  /* 0x1000000000197882 */ /* 0x000fe20000000000 */
[----:B------:R-:W-:-:S06]  /*c260*/  UMOV UR11, UR43 ;  /* 0x0000002b000b7c82 */ /* 0x000fcc0008000000 */
[----:B------:R3:W-:Y:S02]  /*c270*/  UTMALDG.3D [UR8], [UR18], desc[UR24] ;  /* 0x00001808120075b4 */ /* 0x0007e40008011000 */
[----:B---3--:R-:W-:Y:S05]  /*c280*/  @!P1 BRA `(.L_x_162) ;  /* 0x0000000000049947 */ /* 0x008fea0003800000 */
[----:B------:R-:W-:Y:S01]  /*c290*/  BPT.TRAP 0x1 ;  /* 0x000000040000795c */ /* 0x000fe20000300000 */
.L_x_162:
[----:B-12---:R-:W1:Y:S02]  /*c2a0*/  LDC R3, c[0x0][0x800] ;  /* 0x00020000ff037b82 */ /* 0x006e640000000800 */
[----:B-1----:R3:W-:Y:S02]  /*c2b0*/  SYNCS.ARRIVE.TRANS64.RED.A0TR RZ, [UR13+0x88], R3 ;  /* 0x00008803ffff79a7 */ /* 0x0027e4000830040d */
.L_x_161:
[----:B------:R-:W-:Y:S05]  /*c2c0*/  BSYNC B0 ;  /* 0x0000000000007941 */ /* 0x000fea0003800000 */
.L_x_160:
[----:B------:R-:W-:Y:S05]  /*c2d0*/  @!P1 BRA `(.L_x_163) ;  /* 0x0000000000049947 */ /* 0x000fea0003800000 */
[----:B------:R-:W-:Y:S01]  /*c2e0*/  BPT.TRAP 0x1 ;  /* 0x000000040000795c */ /* 0x000fe20000300000 */
.L_x_163:
[----:B------:R-:W-:-:S04]  /*c2f0*/  UIADD3 UR25, UR13, 0x88, URZ ;  /* 0x000000880d197890 */ /* 0x000fc8000fffe03f */
[----:B------:R-:W-:-:S09]  /*c300*/  UPRMT UR18, UR37, 0x654, UR25 ;  /* 0x0000065425127896 */ /* 0x000fd20008000019 */
[----:B------:R-:W-:Y:S01]  /*c310*/  SYNCS.ARRIVE.TRANS64.RED.A1T0 RZ, [UR18], RZ ;  /* 0x000000ffffff79a7 */ /* 0x000fe20008100412 */
[----:B------:R-:W-:Y:S05]  /*c320*/  @!P1 BRA `(.L_x_164) ;  /* 0x0000000000049947 */ /* 0x000fea0003800000 */
[----:B------:R-:W-:Y:S01]  /*c330*/  BPT.TRAP 0x1 ;  /* 0x000000040000795c */ /* 0x000fe20000300000 */
.L_x_164:
[----:B------:R-:W4:Y:S02]  /*c340*/  SYNCS.PHASECHK.TRANS64.TRYWAIT P2, [UR13+0xb0], R2 ;  /* 0x0000b002ff0075a7 */ /* 0x000f24000804014d */
[----:B----4-:R-:W-:Y:S05]  /*c350*/  @!P2 BRA `(.L_x_165) ;  /* 0x00000028000ca947 */ /* 0x010fea0003800000 */
.L_x_249:
        /* <DEDUP_REMOVED lines=12> */
[----:B----4-:R-:W-:Y:S05]  /*c420*/  @!P1 BRA `(.L_x_168) ;  /* 0x0000000000049947 */ /* 0x010fea0003800000 */
[----:B------:R-:W-:Y:S01]  /*c430*/  BPT.TRAP 0x1 ;  /* 0x000000040000795c */ /* 0x000fe20000300000 */
.L_x_168:
[----:B-123--:R-:W1:Y:S02]  /*c440*/  LDC R3, c[0x0][0x800] ;  /* 0x00020000ff037b82 */ /* 0x00ee640000000800 */
[----:B-1----:R4:W-:Y:S02]  /*c450*/  SYNCS.ARRIVE.TRANS64.RED.A0TR RZ, [UR13+0x90], R3 ;  /* 0x00009003ffff79a7 */ /* 0x0029e4000830040d */
.L_x_167:
[----:B------:R-:W-:Y:S05]  /*c460*/  BSYNC B0 ;  /* 0x0000000000007941 */ /* 0x000fea0003800000 */
.L_x_166:
[----:B------:R-:W-:Y:S05]  /*c470*/  @!P1 BRA `(.L_x_169) ;  /* 0x0000000000049947 */ /* 0x000fea0003800000 */
[----:B------:R-:W-:Y:S01]  /*c480*/  BPT.TRAP 0x1 ;  /* 0x000000040000795c */ /* 0x000fe20000300000 */
.L_x_169:
[----:B------:R-:W-:-:S04]  /*c490*/  UIADD3 UR17, UR13, 0x90, URZ ;  /* 0x000000900d117890 */ /* 0x000fc8000fffe03f */
[----:B------:R-:W-:-:S09]  /*c4a0*/  UPRMT UR23, UR37, 0x654, UR17 ;  /* 0x0000065425177896 */ /* 0x000fd20008000011 */
[----:B------:R-:W-:Y:S01]  /*c4b0*/  SYNCS.ARRIVE.TRANS64.RED.A1T0 RZ, [UR23], RZ ;  /* 0x000000ffffff79a7 */ /* 0x000fe20008100417 */
[----:B------:R-:W-:Y:S05]  /*c4c0*/  @!P1 BRA `(.L_x_170) ;  /* 0x0000000000049947 */ /* 0x000fea0003800000 */
[----:B------:R-:W-:Y:S01]  /*c4d0*/  BPT.TRAP 0x1 ;  /* 0x000000040000795c */ /* 0x000fe20000300000 */
.L_x_170:
[----:B------:R-:W5:Y:S02]  /*c4e0*/  SYNCS.PHASECHK.TRANS64.TRYWAIT P2, [UR13+0xb8], R2 ;  /* 0x0000b802ff0075a7 */ /* 0x000f64000804014d */
[----:B-----5:R-:W-:Y:S05]  /*c4f0*/  @!P2 BRA `(.L_x_171) ;  /* 0x0000002400bca947 */ /* 0x020fea0003800000 */
.L_x_250:
        /* <DEDUP_REMOVED lines=12> */
[----:B-1----:R-:W-:Y:S05]  /*c5c0*/  @!P1 BRA `(.L_x_174) ;  /* 0x0000000000049947 */ /* 0x002fea0003800000 */
[----:B------:R-:W-:Y:S01]  /*c5d0*/  BPT.TRAP 0x1 ;  /* 0x000000040000795c */ /* 0x000fe20000300000 */
.L_x_174:
[----:B------:R-:W1:Y:S02]  /*c5e0*/  LDC R2, c[0x0][0x800] ;  /* 0x00020000ff027b82 */ /* 0x000e640000000800 */
[----:B-1----:R1:W-:Y:S02]  /*c5f0*/  SYNCS.ARRIVE.TRANS64.RED.A0TR RZ, [UR13+0x98], R2 ;  /* 0x00009802ffff79a7 */ /* 0x0023e4000830040d */
.L_x_173:
[----:B------:R-:W-:Y:S05]  /*c600*/  BSYNC B0 ;  /* 0x0000000000007941 */ /* 0x000fea0003800000 */
.L_x_172:
[----:B------:R-:W-:Y:S05]  /*c610*/  @!P1 BRA `(.L_x_175) ;  /* 0x0000000000049947 */ /* 0x000fea0003800000 */
[----:B------:R-:W-:Y:S01]  /*c620*/  BPT.TRAP 0x1 ;  /* 0x000000040000795c */ /* 0x000fe20000300000 */
.L_x_175:
[----:B------:R-:W-:-:S04]  /*c630*/  UIADD3 UR9, UR13, 0x98, URZ ;  /* 0x000000980d097890 */ /* 0x000fc8000fffe03f */
[----:B------:R-:W-:-:S09]  /*c640*/  UPRMT UR29, UR37, 0x654, UR9 ;  /* 0x00000654251d7896 */ /* 0x000fd20008000009 */
[----:B------:R-:W-:Y:S01]  /*c650*/  SYNCS.ARRIVE.TRANS64.RED.A1T0 RZ, [UR29], RZ ;  /* 0x000000ffffff79a7 */ /* 0x000fe2000810041d */
[----:B------:R-:W-:Y:S05]  /*c660*/  @!P1 BRA `(.L_x_176) ;  /* 0x0000000000049947 */ /* 0x000fea0003800000 */
[----:B------:R-:W-:Y:S01]  /*c670*/  BPT.TRAP 0x1 ;  /* 0x000000040000795c */ /* 0x000fe20000300000 */
.L_x_176:
[----:B-1----:R-:W-:-:S04]  /*c680*/  SHF.L.U32 R2, RZ, 0x1f, RZ ;  /* 0x0000001fff027819 */ /* 0x002fc800000006ff */
[----:B------:R-:W1:Y:S02]  /*c690*/  SYNCS.PHASECHK.TRANS64.TRYWAIT P2, [UR13+0xa0], R2 ;  /* 0x0000a002ff0075a7 */ /* 0x000e64000804014d */
[----:B-1----:R-:W-:Y:S05]  /*c6a0*/  @!P2 BRA `(.L_x_177) ;  /* 0x000000240068a947 */ /* 0x002fea0003800000 */
.L_x_251:
        /* <DEDUP_REMOVED lines=13> */
.L_x_180:
[----:B--234-:R-:W1:Y:S02]  /*c780*/  LDC R3, c[0x0][0x800] ;  /* 0x00020000ff037b82 */ /* 0x01ce640000000800 */
[----:B-1----:R1:W-:Y:S02]  /*c790*/  SYNCS.ARRIVE.TRANS64.RED.A0TR RZ, [UR13+0x80], R3 ;  /* 0x00008003ffff79a7 */ /* 0x0023e4000830040d */
.L_x_179:
[----:B------:R-:W-:Y:S05]  /*c7a0*/  BSYNC B0 ;  /* 0x0000000000007941 */ /* 0x000fea0003800000 */
.L_x_178:
[----:B------:R-:W-:Y:S05]  /*c7b0*/  @!P1 BRA `(.L_x_181) ;  /* 0x0000000000049947 */ /* 0x000fea0003800000 */
[----:B------:R-:W-:Y:S01]  /*c7c0*/  BPT.TRAP 0x1 ;  /* 0x000000040000795c */ /* 0x000fe20000300000 */
.L_x_181:
[----:B------:R-:W-:Y:S01]  /*c7d0*/  SYNCS.ARRIVE.TRANS64.RED.A1T0 RZ, [UR16], RZ ;  /* 0x000000ffffff79a7 */ /* 0x000fe20008100410 */
[----:B------:R-:W-:Y:S05]  /*c7e0*/  @!P1 BRA `(.L_x_182) ;  /* 0x0000000000049947 */ /* 0x000fea0003800000 */
[----:B------:R-:W-:Y:S01]  /*c7f0*/  BPT.TRAP 0x1 ;  /* 0x000000040000795c */ /* 0x000fe20000300000 */
.L_x_182:
[----:B------:R-:W5:Y:S02]  /*c800*/  SYNCS.PHASECHK.TRANS64.TRYWAIT P2, [UR13+0xa8], R2 ;  /* 0x0000a802ff0075a7 */ /* 0x000f64000804014d */
[----:B-----5:R-:W-:Y:S05]  /*c810*/  @!P2 BRA `(.L_x_183) ;  /* 0x000000240024a947 */ /* 0x020fea0003800000 */
.L_x_252:
        /* <DEDUP_REMOVED lines=13> */
.L_x_186:
[----:B--234-:R-:W1:Y:S02]  /*c8f0*/  LDC R3, c[0x0][0x800] ;  /* 0x00020000ff037b82 */ /* 0x01ce640000000800 */
[----:B-1----:R1:W-:Y:S02]  /*c900*/  SYNCS.ARRIVE.TRANS64.RED.A0TR RZ, [UR13+0x88], R3 ;  /* 0x00008803ffff79a7 */ /* 0x0023e4000830040d */
.L_x_185:
[----:B------:R-:W-:Y:S05]  /*c910*/  BSYNC B0 ;  /* 0x0000000000007941 */ /* 0x000fea0003800000 */
.L_x_184:
[----:B------:R-:W-:Y:S05]  /*c920*/  @!P1 BRA `(.L_x_187) ;  /* 0x0000000000049947 */ /* 0x000fea0003800000 */
[----:B------:R-:W-:Y:S01]  /*c930*/  BPT.TRAP 0x1 ;  /* 0x000000040000795c */ /* 0x000fe20000300000 */
.L_x_187:
[----:B------:R-:W-:Y:S01]  /*c940*/  SYNCS.ARRIVE.TRANS64.RED.A1T0 RZ, [UR18], RZ ;  /* 0x000000ffffff79a7 */ /* 0x000fe20008100412 */
[----:B------:R-:W-:Y:S05]  /*c950*/  @!P1 BRA `(.L_x_188) ;  /* 0x0000000000049947 */ /* 0x000fea0003800000 */
[----:B------:R-:W-:Y:S01]  /*c960*/  BPT.TRAP 0x1 ;  /* 0x000000040000795c */ /* 0x000fe20000300000 */
.L_x_188:
[----:B------:R-:W5:Y:S02]  /*c970*/  SYNCS.PHASECHK.TRANS64.TRYWAIT P2, [UR13+0xb0], R2 ;  /* 0x0000b002ff0075a7 */ /* 0x000f64000804014d */
[----:B-----5:R-:W-:Y:S05]  /*c980*/  @!P2 BRA `(.L_x_189) ;  /* 0x0000002000e0a947 */ /* 0x020fea0003800000 */
.L_x_253:
        /* <DEDUP_REMOVED lines=13> */
.L_x_192:
[----:B--234-:R-:W1:Y:S02]  /*ca60*/  LDC R3, c[0x0][0x800] ;  /* 0x00020000ff037b82 */ /* 0x01ce640000000800 */
[----:B-1----:R1:W-:Y:S02]  /*ca70*/  SYNCS.ARRIVE.TRANS64.RED.A0TR RZ, [UR13+0x90], R3 ;  /* 0x00009003ffff79a7 */ /* 0x0023e4000830040d */
.L_x_191:
[----:B------:R-:W-:Y:S05]  /*ca80*/  BSYNC B0 ;  /* 0x0000000000007941 */ /* 0x000fea0003800000 */
.L_x_190:
[----:B------:R-:W-:Y:S05]  /*ca90*/  @!P1 BRA `(.L_x_193) ;  /* 0x0000000000049947 */ /* 0x000fea0003800000 */
[----:B------:R-:W-:Y:S01]  /*caa0*/  BPT.TRAP 0x1 ;  /* 0x000000040000795c */ /* 0x000fe20000300000 */
.L_x_193:
[----:B------:R-:W-:Y:S01]  /*cab0*/  SYNCS.ARRIVE.TRANS64.RED.A1T0 RZ, [UR23], RZ ;  /* 0x000000ffffff79a7 */ /* 0x000fe20008100417 */
[----:B------:R-:W-:Y:S05]  /*cac0*/  @!P1 BRA `(.L_x_194) ;  /* 0x0000000000049947 */ /* 0x000fea0003800000 */
[----:B------:R-:W-:Y:S01]  /*cad0*/  BPT.TRAP 0x1 ;  /* 0x000000040000795c */ /* 0x000fe20000300000 */
.L_x_194:
[----:B------:R-:W5:Y:S02]  /*cae0*/  SYNCS.PHASECHK.TRANS64.TRYWAIT P2, [UR13+0xb8], R2 ;  /* 0x0000b802ff0075a7 */ /* 0x000f64000804014d */
[----:B-----5:R-:W-:Y:S05]  /*caf0*/  @!P2 BRA `(.L_x_195) ;  /* 0x00000020009ca947 */ /* 0x020fea0003800000 */
.L_x_254:
        /* <DEDUP_REMOVED lines=13> */
.L_x_198:
[----:B------:R-:W1:Y:S02]  /*cbd0*/  LDC R2, c[0x0][0x800] ;  /* 0x00020000ff027b82 */ /* 0x000e640000000800 */
[----:B-1----:R1:W-:Y:S02]  /*cbe0*/  SYNCS.ARRIVE.TRANS64.RED.A0TR RZ, [UR13+0x98], R2 ;  /* 0x00009802ffff79a7 */ /* 0x0023e4000830040d */
.L_x_197:
[----:B------:R-:W-:Y:S05]  /*cbf0*/  BSYNC B0 ;  /* 0x0000000000007941 */ /* 0x000fea0003800000 */
.L_x_196:
[----:B------:R-:W-:Y:S05]  /*cc00*/  @!P1 BRA `(.L_x_199) ;  /* 0x0000000000049947 */ /* 0x000fea0003800000 */
[----:B------:R-:W-:Y:S01]  /*cc10*/  BPT.TRAP 0x1 ;  /* 0x000000040000795c */ /* 0x000fe20000300000 */
.L_x_199:
[----:B------:R-:W5:Y:S01]  /*cc20*/  LDL.LU R20, [R1+0xc0] ;  /* 0x0000c00001147983 */ /* 0x000f620000300800 */
[----:B------:R-:W-:Y:S03]  /*cc30*/  SYNCS.ARRIVE.TRANS64.RED.A1T0 RZ, [UR29], RZ ;  /* 0x000000ffffff79a7 */ /* 0x000fe6000810041d */
[----:B------:R-:W2:Y:S01]  /*cc40*/  LDL.LU R17, [R1+0xbc] ;  /* 0x0000bc0001117983 */ /* 0x000ea20000300800 */
[----:B-1----:R-:W-:Y:S01]  /*cc50*/  PRMT R2, RZ, 0x7610, R2 ;  /* 0x00007610ff027816 */ /* 0x002fe20000000002 */
[----:B------:R-:W-:Y:S01]  /*cc60*/  IMAD.MOV.U32 R13, RZ, RZ, -0x1 ;  /* 0xffffffffff0d7424 */ /* 0x000fe200078e00ff */
[----:B------:R-:W-:Y:S02]  /*cc70*/  MOV R12, 0xffffffff ;  /* 0xffffffff000c7802 */ /* 0x000fe40000000f00 */
[----:B------:R-:W-:Y:S02]  /*cc80*/  MOV R4, 0xffffffff ;  /* 0xffffffff00047802 */ /* 0x000fe40000000f00 */
[----:B--2---:R-:W-:-:S04]  /*cc90*/  IADD3 R17, P0, R17, UR50, RZ ;  /* 0x0000003211117c10 */ /* 0x004fc8000ff1e0ff */
[----:B-----5:R-:W-:Y:S01]  /*cca0*/  IADD3.X R20, R20, UR39, RZ, P0, !PT ;  /* 0x0000002714147c10 */ /* 0x020fe200087fe4ff */
[----:B------:R1:W-:Y:S01]  /*ccb0*/  STL [R1+0xbc], R17 ;  /* 0x0000bc1101007387 */ /* 0x0003e20000100800 */
[----:B------:R-:W-:-:S03]  /*ccc0*/  ISETP.GE.U32.AND P0, PT, R17, UR6, PT ;  /* 0x0000000611007c0c */ /* 0x000fc6000bf06070 */
[----:B------:R1:W-:Y:S01]  /*ccd0*/  STL [R1+0xc0], R20 ;  /* 0x0000c01401007387 */ /* 0x0003e20000100800 */
[----:B------:R-:W-:-:S13]  /*cce0*/  ISETP.GE.U32.AND.EX P0, PT, R20, UR7, PT, P0 ;  /* 0x0000000714007c0c */ /* 0x000fda000bf06100 */
[----:B-1----:R-:W-:Y:S05]  /*ccf0*/  @P0 BRA `(.L_x_200) ;  /* 0x00000004005c0947 */ /* 0x002fea0003800000 */
[----:B------:R-:W1:Y:S01]  /*cd00*/  LDC.64 R14, c[0x0][0x8d0] ;  /* 0x00023400ff0e7b82 */ /* 0x000e620000000a00 */
[----:B------:R-:W-:Y:S01]  /*cd10*/  IMAD.MOV.U32 R2, RZ, RZ, R17 ;  /* 0x000000ffff027224 */ /* 0x000fe200078e0011 */
[----:B---34-:R-:W-:-:S06]  /*cd20*/  MOV R3, R20 ;  /* 0x0000001400037202 */ /* 0x018fcc0000000f00 */
        /* <DEDUP_REMOVED lines=15> */
.L_x_201:
[-CC-:B------:R-:W-:Y:S01]  /*ce20*/  SHF.R.U64 R11, R2, R16.reuse, R3.reuse ;  /* 0x00000010020b7219 */ /* 0x180fe20000001203 */
[----:B------:R-:W1:Y:S01]  /*ce30*/  LDC.64 R6, c[0x0][0x8e8] ;  /* 0x00023a00ff067b82 */ /* 0x000e620000000a00 */
[----:B------:R-:W-:Y:S01]  /*ce40*/  SHF.R.U32.HI R2, RZ, R16, R3 ;  /* 0x00000010ff027219 */ /* 0x000fe20000011603 */
[----:B------:R-:W2:Y:S01]  /*ce50*/  S2R R15, SR_CTAID.X ;  /* 0x00000000000f7919 */ /* 0x000ea20000002500 */
[----:B------:R-:W-:Y:S01]  /*ce60*/  IADD3 R5, P0, RZ, -R11, RZ ;  /* 0x8000000bff057210 */ /* 0x000fe20007f1e0ff */
[----:B------:R-:W3:Y:S03]  /*ce70*/  S2R R14, SR_CTAID.Y ;  /* 0x00000000000e7919 */ /* 0x000ee60000002600 */
[----:B------:R-:W-:Y:S01]  /*ce80*/  IADD3.X R3, RZ, ~R2, RZ, P0, !PT ;  /* 0x80000002ff037210 */ /* 0x000fe200007fe4ff */
[----:B------:R-:W4:Y:S01]  /*ce90*/  LDC R18, c[0x0][0x8c0] ;  /* 0x00023000ff127b82 */ /* 0x000f220000000800 */
[----:B------:R-:W-:-:S03]  /*cea0*/  IMAD.MOV.U32 R2, RZ, RZ, R17 ;  /* 0x000000ffff027224 */ /* 0x000fc600078e0011 */
[----:B------:R-:W-:Y:S01]  /*ceb0*/  IMAD R4, R3, R12, RZ ;  /* 0x0000000c03047224 */ /* 0x000fe200078e02ff */
[----:B------:R-:W-:-:S03]  /*cec0*/  MOV R3, R20 ;  /* 0x0000001400037202 */ /* 0x000fc60000000f00 */
[----:B------:R-:W5:Y:S01]  /*ced0*/  LDC R19, c[0x0][0x8b0] ;  /* 0x00022c00ff137b82 */ /* 0x000f620000000800 */
[C---:B------:R-:W-:Y:S02]  /*cee0*/  IMAD R13, R5.reuse, R13, R4 ;  /* 0x0000000d050d7224 */ /* 0x040fe400078e0204 */
[----:B------:R-:W-:-:S05]  /*cef0*/  IMAD.WIDE.U32 R2, R5, R12, R2 ;  /* 0x0000000c05027225 */ /* 0x000fca00078e0002 */
[----:B------:R-:W3:Y:S01]  /*cf00*/  LDC R21, c[0x0][0x900] ;  /* 0x00024000ff157b82 */ /* 0x000ee20000000800 */
[----:B------:R-:W-:Y:S02]  /*cf10*/  IADD3 R3, R3, R13, RZ ;  /* 0x0000000d03037210 */ /* 0x000fe40007ffe0ff */
[----:B-1----:R-:W-:-:S04]  /*cf20*/  ISETP.NE.U32.AND P0, PT, R6, RZ, PT ;  /* 0x000000ff0600720c */ /* 0x002fc80003f05070 */
[----:B------:R-:W-:Y:S02]  /*cf30*/  ISETP.NE.AND.EX P0, PT, R7, RZ, PT, P0 ;  /* 0x000000ff0700720c */ /* 0x000fe40003f05300 */
[-CC-:B----4-:R-:W-:Y:S02]  /*cf40*/  SHF.R.U64 R13, R2, R18.reuse, R3.reuse ;  /* 0x00000012020d7219 */ /* 0x190fe40000001203 */
[----:B------:R-:W-:Y:S02]  /*cf50*/  SHF.R.U32.HI R2, RZ, R18, R3 ;  /* 0x00000012ff027219 */ /* 0x000fe40000011603 */
[----:B--2---:R-:W-:Y:S02]  /*cf60*/  I2FP.F32.U32 R16, R15 ;  /* 0x0000000f00107245 */ /* 0x004fe40000201000 */
[-CC-:B-----5:R-:W-:Y:S02]  /*cf70*/  SHF.R.U64 R17, R13, R19.reuse, R2.reuse ;  /* 0x000000130d117219 */ /* 0x1a0fe40000001202 */
[----:B------:R-:W-:-:S04]  /*cf80*/  SHF.R.U32.HI R2, RZ, R19, R2 ;  /* 0x00000013ff027219 */ /* 0x000fc80000011602 */
[-CC-:B---3--:R-:W-:Y:S02]  /*cf90*/  SHF.R.U64 R12, R17, R21.reuse, R2.reuse ;  /* 0x00000015110c7219 */ /* 0x188fe40000001202 */
[----:B------:R-:W-:-:S03]  /*cfa0*/  SHF.R.U32.HI R19, RZ, R21, R2 ;  /* 0x00000015ff137219 */ /* 0x000fc60000011602 */
[----:B------:R-:W-:Y:S01]  /*cfb0*/  IMAD.MOV.U32 R2, RZ, RZ, R12 ;  /* 0x000000ffff027224 */ /* 0x000fe200078e000c */
[----:B------:R-:W-:Y:S01]  /*cfc0*/  MOV R3, R19 ;  /* 0x0000001300037202 */ /* 0x000fe20000000f00 */
[----:B------:R-:W-:Y:S06]  /*cfd0*/  @!P0 BRA `(.L_x_202) ;  /* 0x0000000000288947 */ /* 0x000fec0003800000 */
[----:B------:R-:W1:Y:S02]  /*cfe0*/  LDC R3, c[0x0][0x8f4] ;  /* 0x00023d00ff037b82 */ /* 0x000e640000000800 */
[----:B-1----:R-:W-:-:S04]  /*cff0*/  IADD3 R3, P0, R12, R3, RZ ;  /* 0x000000030c037210 */ /* 0x002fc80007f1e0ff */
[----:B------:R-:W-:-:S05]  /*d000*/  IADD3.X R19, RZ, R19, RZ, P0, !PT ;  /* 0x00000013ff137210 */ /* 0x000fca00007fe4ff */
[----:B------:R-:W-:-:S04]  /*d010*/  IMAD.WIDE.U32 R4, R19, R6, RZ ;  /* 0x0000000613047225 */ /* 0x000fc800078e00ff */
[----:B------:R-:W-:-:S04]  /*d020*/  IMAD.WIDE.U32 R4, P0, R3, R7, R4 ;  /* 0x0000000703047225 */ /* 0x000fc80007800004 */
[----:B------:R-:W-:Y:S01]  /*d030*/  IMAD.WIDE.U32 R2, R3, R6, RZ ;  /* 0x0000000603027225 */ /* 0x000fe200078e00ff */
[----:B------:R-:W-:-:S04]  /*d040*/  MOV R2, R5 ;  /* 0x0000000500027202 */ /* 0x000fc80000000f00 */
[----:B------:R-:W-:Y:S01]  /*d050*/  IADD3 RZ, P1, R3, R4, RZ ;  /* 0x0000000403ff7210 */ /* 0x000fe20007f3e0ff */
[----:B------:R-:W-:-:S04]  /*d060*/  IMAD.X R3, RZ, RZ, RZ, P0 ;  /* 0x000000ffff037224 */ /* 0x000fc800000e06ff */
[----:B------:R-:W-:-:S08]  /*d070*/  IMAD.WIDE.U32.X R2, R19, R7, R2, P1 ;  /* 0x0000000713027225 */ /* 0x000fd000008e0402 */
.L_x_202:
[----:B------:R-:W1:Y:S01]  /*d080*/  LDC R23, c[0x0][0x904] ;  /* 0x00024100ff177b82 */ /* 0x000e620000000800 */
[----:B------:R-:W-:Y:S01]  /*d090*/  ULDC UR8, c[0x0][0x150] ;  /* 0x0000540000087ab9 */ /* 0x000fe20000000800 */
[----:B------:R-:W-:Y:S01]  /*d0a0*/  I2FP.F32.U32 R5, R14 ;  /* 0x0000000e00057245 */ /* 0x000fe20000201000 */
[----:B------:R-:W-:Y:S01]  /*d0b0*/  FMUL R16, R16, UR8 ;  /* 0x0000000810107c20 */ /* 0x000fe20008400000 */
[----:B------:R-:W-:Y:S01]  /*d0c0*/  ULDC UR8, c[0x0][0x154] ;  /* 0x0000550000087ab9 */ /* 0x000fe20000000800 */
[----:B------:R-:W-:Y:S02]  /*d0d0*/  LOP3.LUT R17, R17, R0, RZ, 0xc0, !PT ;  /* 0x0000000011117212 */ /* 0x000fe400078ec0ff */
[----:B------:R-:W-:Y:S01]  /*d0e0*/  FMUL R6, R5, UR8 ;  /* 0x0000000805067c20 */ /* 0x000fe20008400000 */
[----:B------:R-:W2:Y:S01]  /*d0f0*/  LDC R19, c[0x0][0x8f0] ;  /* 0x00023c00ff137b82 */ /* 0x000ea20000000800 */
[----:B------:R-:W3:Y:S07]  /*d100*/  F2I.U32.TRUNC.NTZ R16, R16 ;  /* 0x0000001000107305 */ /* 0x000eee000020f000 */
[----:B------:R-:W4:Y:S01]  /*d110*/  LDC R4, c[0x0][0x144] ;  /* 0x00005100ff047b82 */ /* 0x000f220000000800 */
[----:B------:R-:W5:Y:S07]  /*d120*/  F2I.U32.TRUNC.NTZ R6, R6 ;  /* 0x0000000600067305 */ /* 0x000f6e000020f000 */
[----:B------:R-:W5:Y:S01]  /*d130*/  LDC R7, c[0x0][0x148] ;  /* 0x00005200ff077b82 */ /* 0x000f620000000800 */
[----:B-1----:R-:W-:-:S02]  /*d140*/  ISETP.NE.AND P0, PT, R23, 0x1, PT ;  /* 0x000000011700780c */ /* 0x002fc40003f05270 */
[----:B---3--:R-:W-:-:S05]  /*d150*/  IADD3 R5, -R16, RZ, RZ ;  /* 0x000000ff10057210 */ /* 0x008fca0007ffe1ff */
[----:B------:R-:W1:Y:S01]  /*d160*/  LDC R20, c[0x0][0x8e0] ;  /* 0x00023800ff147b82 */ /* 0x000e620000000800 */
[----:B--2---:R-:W-:-:S04]  /*d170*/  SHF.R.U64 R2, R2, R19, R3 ;  /* 0x0000001302027219 */ /* 0x004fc80000001203 */
[C---:B------:R-:W-:Y:S01]  /*d180*/  IADD3 R3, -R2.reuse, RZ, RZ ;  /* 0x000000ff02037210 */ /* 0x040fe20007ffe1ff */
[----:B------:R-:W-:Y:S01]  /*d190*/  IMAD R17, R2, UR21, R17 ;  /* 0x0000001502117c24 */ /* 0x000fe2000f8e0211 */
[----:B------:R-:W-:Y:S01]  /*d1a0*/  MOV R2, 0x1 ;  /* 0x0000000100027802 */ /* 0x000fe20000000f00 */
[----:B------:R-:W2:Y:S01]  /*d1b0*/  LDC R21, c[0x0][0x8b8] ;  /* 0x00022e00ff157b82 */ /* 0x000ea20000000800 */
[----:B----4-:R-:W-:Y:S01]  /*d1c0*/  IMAD R18, R4, R5, R15 ;  /* 0x0000000504127224 */ /* 0x010fe200078e020f */
[----:B------:R-:W-:Y:S01]  /*d1d0*/  LOP3.LUT R5, R13, R8, RZ, 0xc0, !PT ;  /* 0x000000080d057212 */ /* 0x000fe200078ec0ff */
[----:B-----5:R-:W-:-:S05]  /*d1e0*/  IMAD.MOV R4, RZ, RZ, -R6 ;  /* 0x000000ffff047224 */ /* 0x020fca00078e0a06 */
[----:B------:R-:W3:Y:S01]  /*d1f0*/  LDC R22, c[0x0][0x8a8] ;  /* 0x00022a00ff167b82 */ /* 0x000ee20000000800 */
[----:B------:R-:W-:Y:S02]  /*d200*/  @P0 IMAD R18, R7, R4, R14 ;  /* 0x0000000407120224 */ /* 0x000fe400078e020e */
[----:B-1----:R-:W-:Y:S02]  /*d210*/  IMAD R12, R3, R20, R12 ;  /* 0x00000014030c7224 */ /* 0x002fe400078e020c */
[----:B--2---:R-:W-:Y:S02]  /*d220*/  IMAD R13, R17, R21, R18 ;  /* 0x00000015110d7224 */ /* 0x004fe400078e0212 */
[----:B---3--:R-:W-:-:S05]  /*d230*/  IMAD R4, R12, R22, R5 ;  /* 0x000000160c047224 */ /* 0x008fca00078e0205 */
[----:B------:R-:W-:Y:S02]  /*d240*/  SEL R12, R4, R13, !P0 ;  /* 0x0000000d040c7207 */ /* 0x000fe40004000000 */
[----:B------:R-:W-:Y:S01]  /*d250*/  SEL R13, R13, R4, !P0 ;  /* 0x000000040d0d7207 */ /* 0x000fe20004000000 */
[----:B------:R-:W-:-:S07]  /*d260*/  IMAD.MOV.U32 R4, RZ, RZ, R11 ;  /* 0x000000ffff047224 */ /* 0x000fce00078e000b */
.L_x_200:
[----:B------:R-:W-:-:S13]  /*d270*/  LOP3.LUT P0, RZ, R2, 0xff, RZ, 0xc0, !PT ;  /* 0x000000ff02ff7812 */ /* 0x000fda000780c0ff */
[----:B------:R-:W-:Y:S05]  /*d280*/  @P0 BRA `(.L_x_203) ;  /* 0xffffffe800cc0947 */ /* 0x000fea000383ffff */
.L_x_147:
[----:B------:R-:W-:Y:S01]  /*d290*/  ELECT P0, URZ, PT ;  /* 0x00000000003f782f */ /* 0x000fe20003800000 */
[----:B------:R-:W-:-:S12]  /*d2a0*/  BSSY B0, `(.L_x_204) ;  /* 0x000001e000007945 */ /* 0x000fd80003800000 */
[----:B------:R-:W-:Y:S05]  /*d2b0*/  @!P0 BRA `(.L_x_205) ;  /* 0x0000000000708947 */ /* 0x000fea0003800000 */
[----:B------:R-:W-:-:S06]  /*d2c0*/  ULOP3.LUT UR4, UR45, 0x2, URZ, 0xfc, !UPT ;  /* 0x000000022d047892 */ /* 0x000fcc000f8efc3f */
[----:B-1----:R-:W-:-:S04]  /*d2d0*/  MOV R0, UR4 ;  /* 0x0000000400007c02 */ /* 0x002fc80008000f00 */
[----:B------:R-:W-:-:S13]  /*d2e0*/  ISETP.NE.AND P0, PT, R0, 0x3, PT ;  /* 0x000000030000780c */ /* 0x000fda0003f05270 */
[----:B------:R-:W-:Y:S05]  /*d2f0*/  @!P0 BRA `(.L_x_206) ;  /* 0x0000000000048947 */ /* 0x000fea0003800000 */
[----:B------:R-:W-:Y:S01]  /*d300*/  BPT.TRAP 0x1 ;  /* 0x000000040000795c */ /* 0x000fe20000300000 */
.L_x_206:
[----:B------:R-:W-:Y:S01]  /*d310*/  MOV R0, 0x400 ;  /* 0x0000040000007802 */ /* 0x000fe20000000f00 */
[----:B--2---:R-:W-:Y:S01]  /*d320*/  IMAD.MOV.U32 R2, RZ, RZ, 0x1 ;  /* 0x00000001ff027424 */ /* 0x004fe200078e00ff */
[----:B---34-:R-:W-:-:S04]  /*d330*/  MOV R3, UR37 ;  /* 0x0000002500037c02 */ /* 0x018fc80008000f00 */
[----:B------:R-:W-:Y:S02]  /*d340*/  LEA R0, R3, R0, 0x18 ;  /* 0x0000000003007211 */ /* 0x000fe400078ec0ff */
[----:B------:R-:W-:-:S04]  /*d350*/  SHF.L.U32 R3, R2, 0x1f, RZ ;  /* 0x0000001f02037819 */ /* 0x000fc800000006ff */
[----:B------:R-:W1:Y:S02]  /*d360*/  SYNCS.PHASECHK.TRANS64.TRYWAIT P1, [R0+URZ+0xa0], R3 ;  /* 0x0000a003000075a7 */ /* 0x000e64000802017f */
[----:B-1----:R-:W-:Y:S05]  /*d370*/  @!P1 BRA `(.L_x_207) ;  /* 0x0000001800949947 */ /* 0x002fea0003800000 */
.L_x_255:
[----:B------:R-:W-:Y:S05]  /*d380*/  @!P0 BRA `(.L_x_208) ;  /* 0x0000000000048947 */ /* 0x000fea0003800000 */
[----:B------:R-:W-:Y:S01]  /*d390*/  BPT.TRAP 0x1 ;  /* 0x000000040000795c */ /* 0x000fe20000300000 */
.L_x_208:
[----:B------:R-:W2:Y:S02]  /*d3a0*/  SYNCS.PHASECHK.TRANS64.TRYWAIT P1, [R0+URZ+0xa8], R3 ;  /* 0x0000a803000075a7 */ /* 0x000ea4000802017f */
[----:B--2---:R-:W-:Y:S05]  /*d3b0*/  @!P1 BRA `(.L_x_209) ;  /* 0x0000001800989947 */ /* 0x004fea0003800000 */
.L_x_256:
[----:B------:R-:W-:Y:S05]  /*d3c0*/  @!P0 BRA `(.L_x_210) ;  /* 0x0000000000048947 */ /* 0x000fea0003800000 */
[----:B------:R-:W-:Y:S01]  /*d3d0*/  BPT.TRAP 0x1 ;  /* 0x000000040000795c */ /* 0x000fe20000300000 */
.L_x_210:
[----:B------:R-:W3:Y:S02]  /*d3e0*/  SYNCS.PHASECHK.TRANS64.TRYWAIT P1, [R0+URZ+0xb0], R3 ;  /* 0x0000b003000075a7 */ /* 0x000ee4000802017f */
[----:B---3--:R-:W-:Y:S05]  /*d3f0*/  @!P1 BRA `(.L_x_211) ;  /* 0x00000018009c9947 */ /* 0x008fea0003800000 */
.L_x_257:
[----:B------:R-:W-:Y:S05]  /*d400*/  @!P0 BRA `(.L_x_212) ;  /* 0x0000000000048947 */ /* 0x000fea0003800000 */
[----:B------:R-:W-:Y:S01]  /*d410*/  BPT.TRAP 0x1 ;  /* 0x000000040000795c */ /* 0x000fe20000300000 */
.L_x_212:
[----:B-123--:R-:W-:-:S04]  /*d420*/  MOV R3, 0x1 ;  /* 0x0000000100037802 */ /* 0x00efc80000000f00 */
[----:B------:R-:W-:-:S07]  /*d430*/  SHF.L.U32 R3, R3, 0x1f, RZ ;  /* 0x0000001f03037819 */ /* 0x000fce00000006ff */
.L_x_213:
[----:B-1----:R1:W2:Y:S02]  /*d440*/  SYNCS.PHASECHK.TRANS64.TRYWAIT P0, [R0+URZ+0xb8], R3 ;  /* 0x0000b803000075a7 */ /* 0x0022a4000800017f */
[----:B--2---:R-:W-:Y:S05]  /*d450*/  @!P0 NANOSLEEP.SYNCS 0x989680 ;  /* 0x009896800000895d */ /* 0x004fea0003900000 */
[----:B------:R-:W2:Y:S02]  /*d460*/  @!P0 SYNCS.PHASECHK.TRANS64 P0, [R0+URZ+0xb8], R3 ;  /* 0x0000b803000085a7 */ /* 0x000ea4000800007f */
[----:B--2---:R-:W-:Y:S05]  /*d470*/  @!P0 BRA `(.L_x_213) ;  /* 0xfffffffc00f08947 */ /* 0x004fea000383ffff */
.L_x_205:
[----:B------:R-:W-:Y:S05]  /*d480*/  BSYNC B0 ;  /* 0x0000000000007941 */ /* 0x000fea0003800000 */
.L_x_204:
[----:B------:R-:W-:Y:S05]  /*d490*/  EXIT ;  /* 0x000000000000794d */ /* 0x000fea0003800000 */
.L_x_142:
[----:B------:R-:W-:Y:S01]  /*d4a0*/  LOP3.LUT P0, RZ, R8, 0xff, RZ, 0xc0, !PT ;  /* 0x000000ff08ff7812 */ /* 0x000fe2000780c0ff */
[----:B------:R-:W-:Y:S01]  /*d4b0*/  IMAD.MOV.U32 R0, RZ, RZ, RZ ;  /* 0x000000ffff007224 */ /* 0x000fe200078e00ff */
[----:B------:R-:W-:-:S11]  /*d4c0*/  MOV R8, 0x1 ;  /* 0x0000000100087802 */ /* 0x000fd60000000f00 */
[----:B------:R-:W-:Y:S05]  /*d4d0*/  @!P0 BRA `(.L_x_214) ;  /* 0x0000000c00408947 */ /* 0x000fea0003800000 */
[----:B------:R-:W1:Y:S01]  /*d4e0*/  S2R R2, SR_TID.X ;  /* 0x0000000000027919 */ /* 0x000e620000002100 */
[----:B------:R-:W-:Y:S01]  /*d4f0*/  ULDC UR4, c[0x0][0x28c] ;  /* 0x0000a30000047ab9 */ /* 0x000fe20000000800 */
[----:B------:R-:W-:Y:S01]  /*d500*/  ULDC UR7, c[0x0][0x8a8] ;  /* 0x00022a0000077ab9 */ /* 0x000fe20000000800 */
[----:B------:R-:W-:Y:S01]  /*d510*/  UIADD3 UR5, UR4, 0x3f, URZ ;  /* 0x0000003f04057890 */ /* 0x000fe2000fffe03f */
[----:B------:R-:W-:Y:S01]  /*d520*/  BSSY B0, `(.L_x_214) ;  /* 0x00000cb000007945 */ /* 0x000fe20003800000 */
[----:B------:R-:W-:Y:S01]  /*d530*/  ULDC UR8, c[0x0][0x900] ;  /* 0x0002400000087ab9 */ /* 0x000fe20000000800 */
[----:B------:R-:W-:Y:S01]  /*d540*/  UMOV UR9, 0xffffffff ;  /* 0xffffffff00097882 */ /* 0x000fe20000000000 */
[----:B------:R-:W-:Y:S01]  /*d550*/  USHF.R.S32.HI UR6, URZ, 0x1f, UR5 ;  /* 0x0000001f3f067899 */ /* 0x000fe20008011405 */
[----:B------:R-:W-:Y:S01]  /*d560*/  MOV R9, 0x1 ;  /* 0x0000000100097802 */ /* 0x000fe20000000f00 */
[----:B------:R-:W-:Y:S01]  /*d570*/  UIADD3 UR4, UR7, -0x1, URZ ;  /* 0xffffffff07047890 */ /* 0x000fe2000fffe03f */
[----:B------:R-:W-:Y:S01]  /*d580*/  MOV R8, 0x1 ;  /* 0x0000000100087802 */ /* 0x000fe20000000f00 */
[----:B------:R-:W-:Y:S01]  /*d590*/  ULEA.HI UR6, UR6, UR5, URZ, 0x6 ;  /* 0x0000000506067291 */ /* 0x000fe2000f8f303f */
[----:B------:R-:W-:Y:S01]  /*d5a0*/  IMAD.MOV.U32 R0, RZ, RZ, RZ ;  /* 0x000000ffff007224 */ /* 0x000fe200078e00ff */
[----:B------:R-:W-:-:S02]  /*d5b0*/  USHF.L.U32 UR7, UR9, UR8, URZ ;  /* 0x0000000809077299 */ /* 0x000fc4000800063f */
[----:B------:R-:W-:Y:S02]  /*d5c0*/  USHF.R.S32.HI UR6, URZ, 0x6, UR6 ;  /* 0x000000063f067899 */ /* 0x000fe40008011406 */
[----:B------:R-:W-:Y:S02]  /*d5d0*/  ULOP3.LUT UR22, UR46, 0x2, URZ, 0xfc, !UPT ;  /* 0x000000022e167892 */ /* 0x000fe4000f8efc3f */
[----:B------:R-:W-:Y:S02]  /*d5e0*/  USHF.L.U32 UR5, UR38, UR8, URZ ;  /* 0x0000000826057299 */ /* 0x000fe4000800063f */
[----:B------:R-:W-:Y:S02]  /*d5f0*/  ULOP3.LUT UR7, URZ, UR7, URZ, 0x33, !UPT ;  /* 0x000000073f077292 */ /* 0x000fe4000f8e333f */
[----:B------:R-:W-:Y:S01]  /*d600*/  UIADD3 UR23, UR6, 0x1, URZ ;  /* 0x0000000106177890 */ /* 0x000fe2000fffe03f */
[----:B------:R-:W-:Y:S01]  /*d610*/  ULDC.64 UR20, c[0x0][0x198] ;  /* 0x0000660000147ab9 */ /* 0x000fe20000000a00 */
[----:B-1----:R-:W-:-:S02]  /*d620*/  LOP3.LUT P2, RZ, R2, 0x7f, RZ, 0xc0, !PT ;  /* 0x0000007f02ff7812 */ /* 0x002fc4000784c0ff */
[----:B------:R-:W-:-:S04]  /*d630*/  LOP3.LUT P1, RZ, R2, 0x1f, RZ, 0xc0, !PT ;  /* 0x0000001f02ff7812 */ /* 0x000fc8000782c0ff */
[----:B------:R-:W-:-:S13]  /*d640*/  PLOP3.LUT P1, PT, P1, P2, PT, 0x8a, 0x0 ;  /* 0x000000000000781c */ /* 0x000fda0000f25172 */
.L_x_226:
[----:B------:R-:W-:-:S03]  /*d650*/  UMOV UR8, 0xffffffff ;  /* 0xffffffff00087882 */ /* 0x000fc60000000000 */
[----:B------:R-:W-:Y:S05]  /*d660*/  BRA.DIV UR8, `(.L_x_215) ;  /* 0x0000001a08147947 */ /* 0x000fea000b800000 */
[----:B------:R-:W-:-:S13]  /*d670*/  ELECT P0, URZ, PT ;  /* 0x00000000003f782f */ /* 0x000fda0003800000 */
.L_x_260:
[----:B------:R-:W1:Y:S01]  /*d680*/  LDC R2, c[0x0][0x28c] ;  /* 0x0000a300ff027b82 */ /* 0x000e620000000800 */
[----:B------:R-:W-:Y:S01]  /*d690*/  BSSY B1, `(.L_x_216) ;  /* 0x0000038000017945 */ /* 0x000fe20003800000 */
[----:B-1----:R-:W-:-:S13]  /*d6a0*/  ISETP.LT.OR P0, PT, R2, 0x1, !P0 ;  /* 0x000000010200780c */ /* 0x002fda0004701670 */
[----:B------:R-:W-:Y:S05]  /*d6b0*/  @P0 BRA `(.L_x_217) ;  /* 0x0000000000d40947 */ /* 0x000fea0003800000 */
[----:B------:R-:W-:Y:S01]  /*d6c0*/  SHF.L.U32 R12, R12, 0x8, RZ ;  /* 0x000000080c0c7819 */ /* 0x000fe200000006ff */
[----:B------:R-:W-:Y:S01]  /*d6d0*/  IMAD.MOV.U32 R7, RZ, RZ, RZ ;  /* 0x000000ffff077224 */ /* 0x000fe200078e00ff */
[----:B------:R-:W-:Y:S01]  /*d6e0*/  SHF.L.U32 R13, R13, 0x7, RZ ;  /* 0x000000070d0d7819 */ /* 0x000fe200000006ff */
[----:B------:R-:W-:Y:S01]  /*d6f0*/  IMAD.MOV.U32 R3, RZ, RZ, R0 ;  /* 0x000000ffff037224 */ /* 0x000fe200078e0000 */
[----:B------:R-:W-:Y:S02]  /*d700*/  MOV R11, UR23 ;  /* 0x00000017000b7c02 */ /* 0x000fe40008000f00 */
[----:B------:R-:W-:-:S07]  /*d710*/  MOV R2, R8 ;  /* 0x0000000800027202 */ /* 0x000fce0000000f00 */
.L_x_221:
[----:B------:R-:W1:Y:S01]  /*d720*/  S2R R6, SR_CgaCtaId ;  /* 0x0000000000067919 */ /* 0x000e620000008800 */
[----:B------:R-:W-:-:S04]  /*d730*/  MOV R5, 0x400 ;  /* 0x0000040000057802 */ /* 0x000fc80000000f00 */
[----:B-1----:R-:W-:Y:S02]  /*d740*/  LEA R14, R6, R5, 0x18 ;  /* 0x00000005060e7211 */ /* 0x002fe400078ec0ff */
[----:B------:R-:W-:Y:S01]  /*d750*/  SHF.L.U32 R5, R2, 0x1f, RZ ;  /* 0x0000001f02057819 */ /* 0x000fe200000006ff */
[----:B------:R-:W1:Y:S01]  /*d760*/  @!P2 LDC R6, c[0x0][0x500] ;  /* 0x00014000ff06ab82 */ /* 0x000e620000000800 */
[----:B------:R-:W-:-:S04]  /*d770*/  LEA R10, R3, R14, 0x3 ;  /* 0x0000000e030a7211 */ /* 0x000fc800078e18ff */
[----:B------:R-:W2:Y:S02]  /*d780*/  SYNCS.PHASECHK.TRANS64.TRYWAIT P0, [R10+URZ+0x40], R5 ;  /* 0x000040050a0075a7 */ /* 0x000ea4000800017f */
[----:B--2---:R-:W-:Y:S05]  /*d790*/  @!P0 BRA `(.L_x_218) ;  /* 0x0000001400ec8947 */ /* 0x004fea0003800000 */
.L_x_261:
[----:B------:R-:W-:Y:S01]  /*d7a0*/  UPRMT UR8, UR22, 0x9910, URZ ;  /* 0x0000991016087896 */ /* 0x000fe2000800003f */
[----:B-1----:R1:W-:Y:S03]  /*d7b0*/  @!P2 SYNCS.ARRIVE.TRANS64 RZ, [R10+URZ], R6 ;  /* 0x000000060affa9a7 */ /* 0x0023e6000800003f */
[----:B------:R-:W-:-:S06]  /*d7c0*/  UISETP.NE.AND UP0, UPT, UR8, 0x2, UPT ;  /* 0x000000020800788c */ /* 0x000fcc000bf05270 */
[----:B------:R-:W-:-:S13]  /*d7d0*/  PLOP3.LUT P0, PT, PT, PT, UP0, 0x80, 0x0 ;  /* 0x000000000000781c */ /* 0x000fda0003f0f008 */
[----:B-1----:R-:W-:Y:S05]  /*d7e0*/  @P0 BRA `(.L_x_219) ;  /* 0x0000000000040947 */ /* 0x002fea0003800000 */
[----:B------:R-:W-:Y:S01]  /*d7f0*/  BPT.TRAP 0x1 ;  /* 0x000000040000795c */ /* 0x000fe20000300000 */
.L_x_219:
[----:B------:R-:W-:Y:S05]  /*d800*/  @P1 BRA `(.L_x_220) ;  /* 0x0000000000041947 */ /* 0x000fea0003800000 */
[----:B------:R-:W-:Y:S01]  /*d810*/  BPT.TRAP 0x1 ;  /* 0x000000040000795c */ /* 0x000fe20000300000 */
.L_x_220:
[C---:B--2---:R-:W-:Y:S01]  /*d820*/  LEA R5, R3.reuse, R14, 0xd ;  /* 0x0000000e03057211 */ /* 0x044fe200078e68ff */
[----:B------:R-:W-:Y:S01]  /*d830*/  IMAD R14, R3, 0x4000, R14 ;  /* 0x00004000030e7824 */ /* 0x000fe200078e020e */
[----:B------:R-:W-:Y:S01]  /*d840*/  R2UR UR18, R13 ;  /* 0x000000000d1272ca */ /* 0x000fe200000e0000 */
[----:B------:R-:W-:Y:S01]  /*d850*/  UIADD3 UR14, UP0, UR20, 0xf0, URZ ;  /* 0x000000f0140e7890 */ /* 0x000fe2000ff1e03f */
[----:B------:R-:W-:Y:S01]  /*d860*/  R2UR UR8, R5 ;  /* 0x00000000050872ca */ /* 0x000fe200000e0000 */
[----:B------:R-:W-:Y:S01]  /*d870*/  UIADD3 UR24, UP1, UR20, 0x1f0, URZ ;  /* 0x000001f014187890 */ /* 0x000fe2000ff3e03f */
[----:B------:R-:W-:Y:S01]  /*d880*/  R2UR UR11, R14 ;  /* 0x000000000e0b72ca */ /* 0x000fe200000e0000 */
[----:B------:R-:W-:Y:S01]  /*d890*/  UIADD3.X UR15, URZ, UR21, URZ, UP0, !UPT ;  /* 0x000000153f0f7290 */ /* 0x000fe200087fe43f */
[----:B------:R-:W-:Y:S01]  /*d8a0*/  R2UR UR9, R10 ;  /* 0x000000000a0972ca */ /* 0x000fe200000e0000 */
[----:B------:R-:W-:Y:S01]  /*d8b0*/  UIADD3.X UR25, URZ, UR21, URZ, UP1, !UPT ;  /* 0x000000153f197290 */ /* 0x000fe20008ffe43f */
[----:B------:R-:W-:Y:S01]  /*d8c0*/  R2UR UR10, R7 ;  /* 0x00000000070a72ca */ /* 0x000fe200000e0000 */
[----:B------:R-:W-:Y:S01]  /*d8d0*/  UMOV UR16, 0x0 ;  /* 0x0000000000107882 */ /* 0x000fe20000000000 */
[----:B------:R-:W-:Y:S01]  /*d8e0*/  R2UR UR12, R4 ;  /* 0x00000000040c72ca */ /* 0x000fe200000e0000 */
[----:B------:R-:W-:Y:S01]  /*d8f0*/  UMOV UR17, 0x10000000 ;  /* 0x1000000000117882 */ /* 0x000fe20000000000 */
[----:B------:R-:W-:Y:S01]  /*d900*/  IADD3 R11, R11, -0x1, RZ ;  /* 0xffffffff0b0b7810 */ /* 0x000fe20007ffe0ff */
[----:B------:R-:W-:Y:S01]  /*d910*/  VIADD R7, R7, 0x40 ;  /* 0x0000004007077836 */ /* 0x000fe20000000000 */
[----:B------:R-:W-:Y:S01]  /*d920*/  R2UR UR19, R12 ;  /* 0x000000000c1372ca */ /* 0x000fe200000e0000 */
[----:B------:R-:W-:Y:S01]  /*d930*/  UIADD3 UR8, UR8, 0x6200, URZ ;  /* 0x0000620008087890 */ /* 0x000fe2000fffe03f */
[----:B------:R-:W-:Y:S01]  /*d940*/  ISETP.GT.AND P3, PT, R11, 0x1, PT ;  /* 0x000000010b00780c */ /* 0x000fe20003f64270 */
[----:B------:R-:W-:Y:S01]  /*d950*/  UIADD3 UR13, UR11, 0x16200, URZ ;  /* 0x000162000b0d7890 */ /* 0x000fe2000fffe03f */
[----:B------:R-:W-:-:S02]  /*d960*/  IADD3 R3, R3, 0x1, RZ ;  /* 0x0000000103037810 */ /* 0x000fc40007ffe0ff */
[----:B------:R-:W-:Y:S02]  /*d970*/  UMOV UR11, UR18 ;  /* 0x00000012000b7c82 */ /* 0x000fe40008000000 */
[C---:B------:R-:W-:Y:S02]  /*d980*/  ISETP.NE.AND P0, PT, R3.reuse, 0x8, PT ;  /* 0x000000080300780c */ /* 0x040fe40003f05270 */
[----:B------:R1:W-:Y:S02]  /*d990*/  UTMALDG.3D [UR8], [UR14], desc[UR16] ;  /* 0x000010080e0075b4 */ /* 0x0003e40008011000 */
[----:B------:R-:W-:Y:S02]  /*d9a0*/  SEL R5, RZ, 0x1, P0 ;  /* 0x00000001ff057807 */ /* 0x000fe40000000000 */
[----:B------:R-:W-:Y:S02]  /*d9b0*/  SEL R3, R3, RZ, P0 ;  /* 0x000000ff03037207 */ /* 0x000fe40000000000 */
[----:B------:R-:W-:Y:S01]  /*d9c0*/  LOP3.LUT R2, R2, R5, RZ, 0x3c, !PT ;  /* 0x0000000502027212 */ /* 0x000fe200078e3cff */
[----:B-1----:R-:W-:Y:S01]  /*d9d0*/  UMOV UR8, UR13 ;  /* 0x0000000d00087c82 */ /* 0x002fe20008000000 */
[----:B------:R-:W-:-:S02]  /*d9e0*/  UMOV UR11, UR19 ;  /* 0x00000013000b7c82 */ /* 0x000fc40008000000 */
[----:B------:R1:W-:Y:S02]  /*d9f0*/  UTMALDG.3D [UR8], [UR24], desc[UR16] ;  /* 0x00001008180075b4 */ /* 0x0003e40008011000 */
[----:B-1----:R-:W-:Y:S05]  /*da00*/  @P3 BRA `(.L_x_221) ;  /* 0xfffffffc00443947 */ /* 0x002fea000383ffff */
.L_x_217:
[----:B------:R-:W-:Y:S05]  /*da10*/  BSYNC B1 ;  /* 0x0000000000017941 */ /* 0x000fea0003800000 */
.L_x_216:
[----:B------:R-:W2:Y:S01]  /*da20*/  LDL.LU R15, [R1+0xc0] ;  /* 0x0000c000010f7983 */ /* 0x000ea20000300800 */
[----:B------:R-:W-:Y:S01]  /*da30*/  LOP3.LUT P4, RZ, R9, 0xff, RZ, 0xc0, !PT ;  /* 0x000000ff09ff7812 */ /* 0x000fe2000788c0ff */
[----:B------:R-:W-:Y:S02]  /*da40*/  ULDC.64 UR8, c[0x0][0x8f8] ;  /* 0x00023e0000087ab9 */ /* 0x000fe40000000a00 */
[----:B------:R-:W3:Y:S01]  /*da50*/  LDL.LU R14, [R1+0xbc] ;  /* 0x0000bc00010e7983 */ /* 0x000ee20000300800 */
[----:B------:R-:W-:Y:S01]  /*da60*/  IADD3 R0, R0, UR6, RZ ;  /* 0x0000000600007c10 */ /* 0x000fe2000fffe0ff */
[----:B------:R-:W-:Y:S01]  /*da70*/  BSSY B1, `(.L_x_222) ;  /* 0x0000073000017945 */ /* 0x000fe20003800000 */
[----:B------:R-:W-:Y:S02]  /*da80*/  MOV R5, UR6 ;  /* 0x0000000600057c02 */ /* 0x000fe40008000f00 */
[----:B------:R-:W-:Y:S02]  /*da90*/  ISETP.GT.U32.AND P0, PT, R0, 0x7, PT ;  /* 0x000000070000780c */ /* 0x000fe40003f04070 */
[----:B------:R-:W-:-:S02]  /*daa0*/  SHF.R.U32.HI R2, RZ, 0x3, R0 ;  /* 0x00000003ff027819 */ /* 0x000fc40000011600 */
[----:B------:R-:W-:Y:S01]  /*dab0*/  ISETP.LT.U32.AND P0, PT, R5, 0x8, P0 ;  /* 0x000000080500780c */ /* 0x000fe20000701070 */
[----:B------:R-:W1:Y:S01]  /*dac0*/  @P4 S2R R4, SR_CgaCtaId ;  /* 0x0000000000044919 */ /* 0x000e620000008800 */
[----:B------:R-:W-:Y:S02]  /*dad0*/  @P4 MOV R3, 0x400 ;  /* 0x0000040000034802 */ /* 0x000fe40000000f00 */
[----:B------:R-:W-:Y:S02]  /*dae0*/  LOP3.LUT R2, R2, 0x1, RZ, 0xc0, !PT ;  /* 0x0000000102027812 */ /* 0x000fe400078ec0ff */
[----:B------:R-:W-:Y:S02]  /*daf0*/  MOV R13, 0xffffffff ;  /* 0xffffffff000d7802 */ /* 0x000fe40000000f00 */
[----:B------:R-:W-:Y:S01]  /*db00*/  ISETP.NE.U32.AND P3, PT, R2, 0x1, PT ;  /* 0x000000010200780c */ /* 0x000fe20003f65070 */
[----:B------:R-:W-:Y:S01]  /*db10*/  IMAD.U32 R2, RZ, RZ, UR6 ;  /* 0x00000006ff027e24 */ /* 0x000fe2000f8e00ff */
[----:B------:R-:W-:-:S02]  /*db20*/  MOV R12, 0xffffffff ;  /* 0xffffffff000c7802 */ /* 0x000fc40000000f00 */
[----:B------:R-:W-:Y:S02]  /*db30*/  LOP3.LUT R0, R0, 0x7, RZ, 0xc0, !PT ;  /* 0x0000000700007812 */ /* 0x000fe400078ec0ff */
[----:B------:R-:W-:Y:S02]  /*db40*/  ISETP.GT.U32.AND P3, PT, R2, 0x7, !P3 ;  /* 0x000000070200780c */ /* 0x000fe40005f64070 */
[----:B------:R-:W-:Y:S02]  /*db50*/  PRMT R9, RZ, 0x7610, R9 ;  /* 0x00007610ff097816 */ /* 0x000fe40000000009 */
[----:B------:R-:W-:Y:S02]  /*db60*/  SEL R2, RZ, 0x1, !P3 ;  /* 0x00000001ff027807 */ /* 0x000fe40005800000 */
[----:B-1----:R-:W-:Y:S01]  /*db70*/  @P4 LEA R3, R4, R3, 0x18 ;  /* 0x0000000304034211 */ /* 0x002fe200078ec0ff */
[----:B------:R-:W-:-:S03]  /*db80*/  IMAD.MOV.U32 R4, RZ, RZ, -0x1 ;  /* 0xffffffffff047424 */ /* 0x000fc600078e00ff */
[----:B------:R1:W-:Y:S02]  /*db90*/  @P4 SYNCS.ARRIVE.TRANS64.A1T0 RZ, [R3+URZ+0xc8], RZ ;  /* 0x0000c8ff03ff49a7 */ /* 0x0003e4000810003f */
[----:B-1----:R-:W-:-:S04]  /*dba0*/  SEL R3, RZ, 0x1, !P0 ;  /* 0x00000001ff037807 */ /* 0x002fc80004000000 */
[----:B------:R-:W-:Y:S02]  /*dbb0*/  LOP3.LUT R8, R2, R8, R3, 0x96, !PT ;  /* 0x0000000802087212 */ /* 0x000fe400078e9603 */
[----:B------:R-:W-:Y:S02]  /*dbc0*/  PRMT R2, RZ, 0x7610, R2 ;  /* 0x00007610ff027816 */ /* 0x000fe40000000002 */
[----:B---3--:R-:W-:-:S04]  /*dbd0*/  IADD3 R14, P4, R14, UR50, RZ ;  /* 0x000000320e0e7c10 */ /* 0x008fc8000ff9e0ff */
[----:B--2---:R-:W-:Y:S01]  /*dbe0*/  IADD3.X R15, R15, UR39, RZ, P4, !PT ;  /* 0x000000270f0f7c10 */ /* 0x004fe2000a7fe4ff */
[----:B------:R1:W-:Y:S01]  /*dbf0*/  STL [R1+0xbc], R14 ;  /* 0x0000bc0e01007387 */ /* 0x0003e20000100800 */
[----:B------:R-:W-:-:S03]  /*dc00*/  ISETP.GE.U32.AND P4, PT, R14, UR8, PT ;  /* 0x000000080e007c0c */ /* 0x000fc6000bf86070 */
[----:B------:R1:W-:Y:S01]  /*dc10*/  STL [R1+0xc0], R15 ;  /* 0x0000c00f01007387 */ /* 0x0003e20000100800 */
[----:B------:R-:W-:-:S13]  /*dc20*/  ISETP.GE.U32.AND.EX P0, PT, R15, UR9, PT, P4 ;  /* 0x000000090f007c0c */ /* 0x000fda000bf06140 */
[----:B-1----:R-:W-:Y:S05]  /*dc30*/  @P0 BRA `(.L_x_223) ;  /* 0x0000000400580947 */ /* 0x002fea0003800000 */
[----:B------:R-:W-:Y:S01]  /*dc40*/  ULDC.64 UR8, c[0x0][0x8d0] ;  /* 0x0002340000087ab9 */ /* 0x000fe20000000a00 */
[----:B------:R-:W1:Y:S01]  /*dc50*/  S2R R12, SR_CTAID.X ;  /* 0x00000000000c7919 */ /* 0x000e620000002500 */
[----:B------:R-:W-:Y:S01]  /*dc60*/  ISETP.NE.U32.AND P0, PT, RZ, UR8, PT ;  /* 0x00000008ff007c0c */ /* 0x000fe2000bf05070 */
[----:B------:R-:W-:Y:S01]  /*dc70*/  ULDC UR11, c[0x0][0x8d8] ;  /* 0x00023600000b7ab9 */ /* 0x000fe20000000800 */
[----:B------:R-:W-:Y:S01]  /*dc80*/  MOV R2, R14 ;  /* 0x0000000e00027202 */ /* 0x000fe20000000f00 */
[----:B------:R-:W2:Y:S01]  /*dc90*/  S2R R10, SR_CTAID.Y ;  /* 0x00000000000a7919 */ /* 0x000ea20000002600 */
[----:B------:R-:W-:Y:S02]  /*dca0*/  ISETP.NE.AND.EX P0, PT, RZ, UR9, PT, P0 ;  /* 0x00000009ff007c0c */ /* 0x000fe4000bf05300 */
[----:B------:R-:W-:-:S11]  /*dcb0*/  MOV R3, R15 ;  /* 0x0000000f00037202 */ /* 0x000fd60000000f00 */
[----:B------:R-:W-:Y:S05]  /*dcc0*/  @!P0 BRA `(.L_x_224) ;  /* 0x0000000000288947 */ /* 0x000fea0003800000 */
[----:B------:R-:W-:Y:S02]  /*dcd0*/  ULDC UR10, c[0x0][0x8dc] ;  /* 0x00023700000a7ab9 */ /* 0x000fe40000000800 */
[----:B------:R-:W-:-:S05]  /*dce0*/  IADD3 R7, P0, R14, UR10, RZ ;  /* 0x0000000a0e077c10 */ /* 0x000fca000ff1e0ff */
[----:B------:R-:W-:-:S04]  /*dcf0*/  IMAD.X R11, RZ, RZ, R15, P0 ;  /* 0x000000ffff0b7224 */ /* 0x000fc800000e060f */
[----:B------:R-:W-:-:S04]  /*dd00*/  IMAD.WIDE.U32 R4, R11, UR8, RZ ;  /* 0x000000080b047c25 */ /* 0x000fc8000f8e00ff */
[----:B------:R-:W-:-:S04]  /*dd10*/  IMAD.WIDE.U32 R4, P0, R7, UR9, R4 ;  /* 0x0000000907047c25 */ /* 0x000fc8000f800004 */
[----:B------:R-:W-:Y:S01]  /*dd20*/  IMAD.WIDE.U32 R6, R7, UR8, RZ ;  /* 0x0000000807067c25 */ /* 0x000fe2000f8e00ff */
[----:B------:R-:W-:Y:S02]  /*dd30*/  IADD3.X R3, RZ, RZ, RZ, P0, !PT ;  /* 0x000000ffff037210 */ /* 0x000fe400007fe4ff */
[----:B------:R-:W-:Y:S02]  /*dd40*/  MOV R2, R5 ;  /* 0x0000000500027202 */ /* 0x000fe40000000f00 */
[----:B------:R-:W-:-:S05]  /*dd50*/  IADD3 RZ, P0, R7, R4, RZ ;  /* 0x0000000407ff7210 */ /* 0x000fca0007f1e0ff */
[----:B------:R-:W-:-:S08]  /*dd60*/  IMAD.WIDE.U32.X R2, R11, UR9, R2, P0 ;  /* 0x000000090b027c25 */ /* 0x000fd000080e0402 */
.L_x_224:
[--C-:B------:R-:W-:Y:S01]  /*dd70*/  SHF.R.U64 R11, R2, UR11, R3.reuse ;  /* 0x0000000b020b7c19 */ /* 0x100fe20008001203 */
[----:B------:R-:W-:Y:S01]  /*dd80*/  ULDC.64 UR8, c[0x0][0x8c8] ;  /* 0x0002320000087ab9 */ /* 0x000fe20000000a00 */
[----:B------:R-:W-:Y:S01]  /*dd90*/  SHF.R.U32.HI R2, RZ, UR11, R3 ;  /* 0x0000000bff027c19 */ /* 0x000fe20008011603 */
[----:B------:R-:W3:Y:S01]  /*dda0*/  LDC R7, c[0x0][0x144] ;  /* 0x00005100ff077b82 */ /* 0x000ee20000000800 */
[----:B------:R-:W-:Y:S01]  /*ddb0*/  IADD3 R5, P0, RZ, -R11, RZ ;  /* 0x8000000bff057210 */ /* 0x000fe20007f1e0ff */
[----:B------:R-:W-:Y:S01]  /*ddc0*/  ULDC.64 UR12, c[0x0][0x8e8] ;  /* 0x00023a00000c7ab9 */ /* 0x000fe20000000a00 */
[----:B------:R-:W-:Y:S01]  /*ddd0*/  MOV R3, R15 ;  /* 0x0000000f00037202 */ /* 0x000fe20000000f00 */
[----:B------:R-:W-:Y:S01]  /*dde0*/  ULDC UR10, c[0x0][0x8b0] ;  /* 0x00022c00000a7ab9 */ /* 0x000fe20000000800 */
[----:B-1----:R-:W-:Y:S01]  /*ddf0*/  I2FP.F32.U32 R6, R12 ;  /* 0x0000000c00067245 */ /* 0x002fe20000201000 */
[----:B------:R-:W-:Y:S01]  /*de00*/  IMAD.X R2, RZ, RZ, ~R2, P0 ;  /* 0x000000ffff027224 */ /* 0x000fe200000e0e02 */
[----:B------:R-:W-:Y:S01]  /*de10*/  ISETP.NE.U32.AND P0, PT, RZ, UR12, PT ;  /* 0x0000000cff007c0c */ /* 0x000fe2000bf05070 */
[----:B------:R-:W1:Y:S02]  /*de20*/  LDC R15, c[0x0][0x148] ;  /* 0x00005200ff0f7b82 */ /* 0x000e640000000800 */
[----:B------:R-:W-:Y:S01]  /*de30*/  IMAD R4, R2, UR8, RZ ;  /* 0x0000000802047c24 */ /* 0x000fe2000f8e02ff */
[----:B------:R-:W-:-:S02]  /*de40*/  MOV R2, R14 ;  /* 0x0000000e00027202 */ /* 0x000fc40000000f00 */
[----:B------:R-:W-:-:S03]  /*de50*/  ISETP.NE.AND.EX P0, PT, RZ, UR13, PT, P0 ;  /* 0x0000000dff007c0c */ /* 0x000fc6000bf05300 */
[----:B------:R-:W-:Y:S01]  /*de60*/  IMAD.WIDE.U32 R2, R5, UR8, R2 ;  /* 0x0000000805027c25 */ /* 0x000fe2000f8e0002 */
[----:B------:R-:W-:-:S03]  /*de70*/  ULDC UR8, c[0x0][0x150] ;  /* 0x0000540000087ab9 */ /* 0x000fc60000000800 */
[----:B------:R-:W-:Y:S01]  /*de80*/  FMUL R6, R6, UR8 ;  /* 0x0000000806067c20 */ /* 0x000fe20008400000 */
[----:B------:R-:W-:Y:S01]  /*de90*/  IMAD R5, R5, UR9, R4 ;  /* 0x0000000905057c24 */ /* 0x000fe2000f8e0204 */
[----:B------:R-:W-:Y:S01]  /*dea0*/  ULDC UR8, c[0x0][0x8c0] ;  /* 0x0002300000087ab9 */ /* 0x000fe20000000800 */
[----:B------:R-:W-:Y:S02]  /*deb0*/  ULDC UR9, c[0x0][0x154] ;  /* 0x0000550000097ab9 */ /* 0x000fe40000000800 */
[----:B------:R-:W-:Y:S01]  /*dec0*/  IMAD.IADD R3, R3, 0x1, R5 ;  /* 0x0000000103037824 */ /* 0x000fe200078e0205 */
[----:B------:R-:W4:Y:S04]  /*ded0*/  F2I.U32.TRUNC.NTZ R6, R6 ;  /* 0x0000000600067305 */ /* 0x000f28000020f000 */
[----:B------:R-:W-:-:S02]  /*dee0*/  SHF.R.U64 R13, R2, UR8, R3 ;  /* 0x00000008020d7c19 */ /* 0x000fc40008001203 */
[----:B--2---:R-:W-:-:S05]  /*def0*/  I2FP.F32.U32 R2, R10 ;  /* 0x0000000a00027245 */ /* 0x004fca0000201000 */
[----:B------:R-:W-:Y:S01]  /*df00*/  FMUL R4, R2, UR9 ;  /* 0x0000000902047c20 */ /* 0x000fe20008400000 */
[----:B------:R-:W-:Y:S01]  /*df10*/  SHF.R.U32.HI R2, RZ, UR8, R3 ;  /* 0x00000008ff027c19 */ /* 0x000fe20008011603 */
[----:B------:R-:W-:Y:S02]  /*df20*/  ULDC UR8, c[0x0][0x900] ;  /* 0x0002400000087ab9 */ /* 0x000fe40000000800 */
[----:B------:R2:W1:Y:S01]  /*df30*/  F2I.U32.TRUNC.NTZ R18, R4 ;  /* 0x0000000400127305 */ /* 0x000462000020f000 */
[--C-:B------:R-:W-:Y:S02]  /*df40*/  SHF.R.U64 R16, R13, UR10, R2.reuse ;  /* 0x0000000a0d107c19 */ /* 0x100fe40008001202 */
[----:B------:R-:W-:Y:S02]  /*df50*/  SHF.R.U32.HI R3, RZ, UR10, R2 ;  /* 0x0000000aff037c19 */ /* 0x000fe40008011602 */
[----:B----4-:R-:W-:Y:S02]  /*df60*/  IADD3 R6, -R6, RZ, RZ ;  /* 0x000000ff06067210 */ /* 0x010fe40007ffe1ff */
[----:B------:R-:W-:-:S02]  /*df70*/  SHF.R.U64 R14, R16, UR8, R3 ;  /* 0x00000008100e7c19 */ /* 0x000fc40008001203 */
[----:B------:R-:W-:Y:S01]  /*df80*/  SHF.R.U32.HI R3, RZ, UR8, R3 ;  /* 0x00000008ff037c19 */ /* 0x000fe20008011603 */
[----:B---3--:R-:W-:Y:S01]  /*df90*/  IMAD R19, R7, R6, R12 ;  /* 0x0000000607137224 */ /* 0x008fe200078e020c */
[----:B------:R-:W-:Y:S01]  /*dfa0*/  MOV R2, R14 ;  /* 0x0000000e00027202 */ /* 0x000fe20000000f00 */
[----:B--2---:R-:W-:Y:S06]  /*dfb0*/  @!P0 BRA `(.L_x_225) ;  /* 0x0000000000288947 */ /* 0x004fec0003800000 */
        /* <DEDUP_REMOVED lines=10> */
.L_x_225:
[----:B------:R-:W2:Y:S01]  /*e060*/  LDC R4, c[0x0][0x904] ;  /* 0x00024100ff047b82 */ /* 0x000ea20000000800 */
[----:B------:R-:W-:Y:S01]  /*e070*/  ULDC UR8, c[0x0][0x8f0] ;  /* 0x00023c0000087ab9 */ /* 0x000fe20000000800 */
[----:B-1----:R-:W-:Y:S01]  /*e080*/  IMAD.MOV R18, RZ, RZ, -R18 ;  /* 0x000000ffff127224 */ /* 0x002fe200078e0a12 */
[----:B------:R-:W-:Y:S01]  /*e090*/  SHF.R.U64 R3, R2, UR8, R3 ;  /* 0x0000000802037c19 */ /* 0x000fe20008001203 */
[----:B------:R-:W-:Y:S01]  /*e0a0*/  ULDC UR8, c[0x0][0x8e0] ;  /* 0x0002380000087ab9 */ /* 0x000fe20000000800 */
[----:B------:R-:W-:Y:S01]  /*e0b0*/  LOP3.LUT R2, R16, UR7, RZ, 0xc0, !PT ;  /* 0x0000000710027c12 */ /* 0x000fe2000f8ec0ff */
[----:B------:R-:W-:Y:S01]  /*e0c0*/  ULDC UR9, c[0x0][0x8b8] ;  /* 0x00022e0000097ab9 */ /* 0x000fe20000000800 */
[----:B------:R-:W-:-:S03]  /*e0d0*/  IADD3 R5, -R3, RZ, RZ ;  /* 0x000000ff03057210 */ /* 0x000fc60007ffe1ff */
[----:B------:R-:W-:Y:S01]  /*e0e0*/  IMAD R2, R3, UR5, R2 ;  /* 0x0000000503027c24 */ /* 0x000fe2000f8e0202 */
[----:B------:R-:W-:Y:S01]  /*e0f0*/  LOP3.LUT R3, R13, UR4, RZ, 0xc0, !PT ;  /* 0x000000040d037c12 */ /* 0x000fe2000f8ec0ff */
[----:B------:R-:W-:Y:S01]  /*e100*/  IMAD R14, R5, UR8, R14 ;  /* 0x00000008050e7c24 */ /* 0x000fe2000f8e020e */
[----:B------:R-:W-:-:S03]  /*e110*/  ULDC UR8, c[0x0][0x8a8] ;  /* 0x00022a0000087ab9 */ /* 0x000fc60000000800 */
[----:B------:R-:W-:Y:S01]  /*e120*/  IMAD R14, R14, UR8, R3 ;  /* 0x000000080e0e7c24 */ /* 0x000fe2000f8e0203 */
[----:B--2---:R-:W-:Y:S01]  /*e130*/  ISETP.NE.AND P0, PT, R4, 0x1, PT ;  /* 0x000000010400780c */ /* 0x004fe20003f05270 */
[----:B------:R-:W-:-:S12]  /*e140*/  IMAD.MOV.U32 R4, RZ, RZ, R11 ;  /* 0x000000ffff047224 */ /* 0x000fd800078e000b */
[----:B------:R-:W-:-:S04]  /*e150*/  @P0 IMAD R19, R15, R18, R10 ;  /* 0x000000120f130224 */ /* 0x000fc800078e020a */
[----:B------:R-:W-:Y:S01]  /*e160*/  IMAD R13, R2, UR9, R19 ;  /* 0x00000009020d7c24 */ /* 0x000fe2000f8e0213 */
[----:B------:R-:W-:-:S04]  /*e170*/  MOV R2, 0x1 ;  /* 0x0000000100027802 */ /* 0x000fc80000000f00 */
[----:B------:R-:W-:Y:S02]  /*e180*/  SEL R12, R14, R13, !P0 ;  /* 0x0000000d0e0c7207 */ /* 0x000fe40004000000 */
[----:B------:R-:W-:-:S07]  /*e190*/  SEL R13, R13, R14, !P0 ;  /* 0x0000000e0d0d7207 */ /* 0x000fce0004000000 */
.L_x_223:
[----:B------:R-:W-:Y:S05]  /*e1a0*/  BSYNC B1 ;  /* 0x0000000000017941 */ /* 0x000fea0003800000 */
.L_x_222:
[----:B------:R-:W-:-:S13]  /*e1b0*/  LOP3.LUT P0, RZ, R2, 0xff, RZ, 0xc0, !PT ;  /* 0x000000ff02ff7812 */ /* 0x000fda000780c0ff */
[----:B------:R-:W-:Y:S05]  /*e1c0*/  @P0 BRA `(.L_x_226) ;  /* 0xfffffff400200947 */ /* 0x000fea000383ffff */
[----:B------:R-:W-:Y:S05]  /*e1d0*/  BSYNC B0 ;  /* 0x0000000000007941 */ /* 0x000fea0003800000 */
.L_x_214:
[----:B------:R-:W-:-:S03]  /*e1e0*/  UMOV UR8, 0xffffffff ;  /* 0xffffffff00087882 */ /* 0x000fc60000000000 */
[----:B------:R-:W-:Y:S05]  /*e1f0*/  BRA.DIV UR8, `(.L_x_227) ;  /* 0x0000000e08687947 */ /* 0x000fea000b800000 */
[----:B------:R-:W-:-:S13]  /*e200*/  ELECT P0, URZ, PT ;  /* 0x00000000003f782f */ /* 0x000fda0003800000 */
.L_x_264:
[----:B------:R-:W-:Y:S04]  /*e210*/  BSSY B0, `(.L_x_228) ;  /* 0x0000050000007945 */ /* 0x000fe80003800000 */
[----:B------:R-:W-:Y:S05]  /*e220*/  @!P0 BRA `(.L_x_229) ;  /* 0x0000000400388947 */ /* 0x000fea0003800000 */
[----:B------:R-:W-:-:S04]  /*e230*/  ULOP3.LUT UR8, UR46, 0x2, URZ, 0xfc, !UPT ;  /* 0x000000022e087892 */ /* 0x000fc8000f8efc3f */
[----:B------:R-:W-:-:S06]  /*e240*/  UISETP.NE.AND UP0, UPT, UR8, 0x3, UPT ;  /* 0x000000030800788c */ /* 0x000fcc000bf05270 */
[----:B------:R-:W-:-:S13]  /*e250*/  PLOP3.LUT P0, PT, PT, PT, UP0, 0x80, 0x0 ;  /* 0x000000000000781c */ /* 0x000fda0003f0f008 */
[----:B------:R-:W-:Y:S05]  /*e260*/  @!P0 BRA `(.L_x_230) ;  /* 0x0000000000048947 */ /* 0x000fea0003800000 */
[----:B------:R-:W-:Y:S01]  /*e270*/  BPT.TRAP 0x1 ;  /* 0x000000040000795c */ /* 0x000fe20000300000 */
.L_x_230:
[----:B------:R-:W1:Y:S01]  /*e280*/  S2R R3, SR_CgaCtaId ;  /* 0x0000000000037919 */ /* 0x000e620000008800 */
[----:B------:R-:W-:-:S04]  /*e290*/  MOV R2, 0x400 ;  /* 0x0000040000027802 */ /* 0x000fc80000000f00 */
[----:B-1----:R-:W-:Y:S02]  /*e2a0*/  LEA R3, R3, R2, 0x18 ;  /* 0x0000000203037211 */ /* 0x002fe400078ec0ff */
[----:B------:R-:W-:Y:S02]  /*e2b0*/  SHF.L.U32 R2, R8, 0x1f, RZ ;  /* 0x0000001f08027819 */ /* 0x000fe400000006ff */
[----:B------:R-:W-:-:S04]  /*e2c0*/  IADD3 R3, R3, 0x40, RZ ;  /* 0x0000004003037810 */ /* 0x000fc80007ffe0ff */
[C---:B------:R-:W-:Y:S01]  /*e2d0*/  LEA R7, R0.reuse, R3, 0x3 ;  /* 0x0000000300077211 */ /* 0x040fe200078e18ff */
[----:B------:R-:W-:-:S03]  /*e2e0*/  VIADD R0, R0, 0x1 ;  /* 0x0000000100007836 */ /* 0x000fc60000000000 */
[----:B------:R-:W1:Y:S02]  /*e2f0*/  SYNCS.PHASECHK.TRANS64.TRYWAIT P0, [R7+URZ], R2 ;  /* 0x00000002070075a7 */ /* 0x000e64000800017f */
[----:B------:R-:W-:-:S04]  /*e300*/  ISETP.NE.AND P1, PT, R0, 0x8, PT ;  /* 0x000000080000780c */ /* 0x000fc80003f25270 */
[----:B------:R-:W-:Y:S02]  /*e310*/  SEL R5, RZ, 0x1, P1 ;  /* 0x00000001ff057807 */ /* 0x000fe40000800000 */
[----:B------:R-:W-:Y:S02]  /*e320*/  SEL R0, R0, RZ, P1 ;  /* 0x000000ff00007207 */ /* 0x000fe40000800000 */
[----:B------:R-:W-:Y:S02]  /*e330*/  LOP3.LUT R5, R8, R5, RZ, 0x3c, !PT ;  /* 0x0000000508057212 */ /* 0x000fe400078e3cff */
[----:B------:R-:W-:Y:S02]  /*e340*/  LEA R9, R0, R3, 0x3 ;  /* 0x0000000300097211 */ /* 0x000fe400078e18ff */
[----:B------:R-:W-:Y:S01]  /*e350*/  SHF.L.U32 R4, R5, 0x1f, RZ ;  /* 0x0000001f05047819 */ /* 0x000fe200000006ff */
[----:B-1----:R-:W-:Y:S06]  /*e360*/  @!P0 BRA `(.L_x_231) ;  /* 0x0000000c00308947 */ /* 0x002fec0003800000 */
.L_x_265:
[----:B------:R-:W2:Y:S01]  /*e370*/  SYNCS.PHASECHK.TRANS64.TRYWAIT P0, [R9+URZ], R4 ;  /* 0x00000004090075a7 */ /* 0x000ea2000800017f */
[----:B------:R-:W-:-:S04]  /*e380*/  IADD3 R0, R0, 0x1, RZ ;  /* 0x0000000100007810 */ /* 0x000fc80007ffe0ff */
[----:B------:R-:W-:-:S04]  /*e390*/  ISETP.NE.AND P1, PT, R0, 0x8, PT ;  /* 0x000000080000780c */ /* 0x000fc80003f25270 */
[----:B-1----:R-:W-:Y:S02]  /*e3a0*/  SEL R2, RZ, 0x1, P1 ;  /* 0x00000001ff027807 */ /* 0x002fe40000800000 */
[----:B------:R-:W-:Y:S02]  /*e3b0*/  SEL R0, R0, RZ, P1 ;  /* 0x000000ff00007207 */ /* 0x000fe40000800000 */
[----:B------:R-:W-:-:S03]  /*e3c0*/  LOP3.LUT R7, R5, R2, RZ, 0x3c, !PT ;  /* 0x0000000205077212 */ /* 0x000fc600078e3cff */
[----:B------:R-:W-:Y:S01]  /*e3d0*/  IMAD R6, R0, 0x8, R3 ;  /* 0x0000000800067824 */ /* 0x000fe200078e0203 */
[----:B------:R-:W-:Y:S01]  /*e3e0*/  SHF.L.U32 R5, R7, 0x1f, RZ ;  /* 0x0000001f07057819 */ /* 0x000fe200000006ff */
[----:B--2---:R-:W-:Y:S06]  /*e3f0*/  @!P0 BRA `(.L_x_232) ;  /* 0x0000000c00208947 */ /* 0x004fec0003800000 */
.L_x_266:
[----:B------:R-:W2:Y:S01]  /*e400*/  SYNCS.PHASECHK.TRANS64.TRYWAIT P0, [R6+URZ], R5 ;  /* 0x00000005060075a7 */ /* 0x000ea2000800017f */
[----:B------:R-:W-:-:S04]  /*e410*/  IADD3 R0, R0, 0x1, RZ ;  /* 0x0000000100007810 */ /* 0x000fc80007ffe0ff */
[----:B------:R-:W-:-:S04]  /*e420*/  ISETP.NE.AND P1, PT, R0, 0x8, PT ;  /* 0x000000080000780c */ /* 0x000fc80003f25270 */
[----:B------:R-:W-:Y:S02]  /*e430*/  SEL R2, RZ, 0x1, P1 ;  /* 0x00000001ff027807 */ /* 0x000fe40000800000 */
[----:B------:R-:W-:Y:S02]  /*e440*/  SEL R0, R0, RZ, P1 ;  /* 0x000000ff00007207 */ /* 0x000fe40000800000 */
[----:B------:R-:W-:Y:S02]  /*e450*/  LOP3.LUT R7, R7, R2, RZ, 0x3c, !PT ;  /* 0x0000000207077212 */ /* 0x000fe400078e3cff */
[----:B-1----:R-:W-:Y:S02]  /*e460*/  LEA R9, R0, R3, 0x3 ;  /* 0x0000000300097211 */ /* 0x002fe400078e18ff */
[----:B------:R-:W-:Y:S01]  /*e470*/  SHF.L.U32 R4, R7, 0x1f, RZ ;  /* 0x0000001f07047819 */ /* 0x000fe200000006ff */
[----:B--2---:R-:W-:Y:S06]  /*e480*/  @!P0 BRA `(.L_x_233) ;  /* 0x0000000c00108947 */ /* 0x004fec0003800000 */
.L_x_267:
[----:B------:R-:W2:Y:S01]  /*e490*/  SYNCS.PHASECHK.TRANS64.TRYWAIT P0, [R9+URZ], R4 ;  /* 0x00000004090075a7 */ /* 0x000ea2000800017f */
[----:B------:R-:W-:-:S05]  /*e4a0*/  VIADD R0, R0, 0x1 ;  /* 0x0000000100007836 */ /* 0x000fca0000000000 */
[----:B------:R-:W-:-:S04]  /*e4b0*/  ISETP.NE.AND P1, PT, R0, 0x8, PT ;  /* 0x000000080000780c */ /* 0x000fc80003f25270 */
[----:B------:R-:W-:Y:S02]  /*e4c0*/  SEL R2, RZ, 0x1, P1 ;  /* 0x00000001ff027807 */ /* 0x000fe40000800000 */
[----:B------:R-:W-:Y:S02]  /*e4d0*/  SEL R0, R0, RZ, P1 ;  /* 0x000000ff00007207 */ /* 0x000fe40000800000 */
[----:B------:R-:W-:Y:S02]  /*e4e0*/  LOP3.LUT R7, R7, R2, RZ, 0x3c, !PT ;  /* 0x0000000207077212 */ /* 0x000fe400078e3cff */
[----:B-1----:R-:W-:Y:S02]  /*e4f0*/  LEA R6, R0, R3, 0x3 ;  /* 0x0000000300067211 */ /* 0x002fe400078e18ff */
[----:B------:R-:W-:Y:S01]  /*e500*/  SHF.L.U32 R5, R7, 0x1f, RZ ;  /* 0x0000001f07057819 */ /* 0x000fe200000006ff */
[----:B--2---:R-:W-:Y:S06]  /*e510*/  @!P0 BRA `(.L_x_234) ;  /* 0x0000000c00008947 */ /* 0x004fec0003800000 */
.L_x_268:
[----:B------:R-:W2:Y:S01]  /*e520*/  SYNCS.PHASECHK.TRANS64.TRYWAIT P0, [R6+URZ], R5 ;  /* 0x00000005060075a7 */ /* 0x000ea2000800017f */
[----:B------:R-:W-:-:S04]  /*e530*/  IADD3 R0, R0, 0x1, RZ ;  /* 0x0000000100007810 */ /* 0x000fc80007ffe0ff */
[----:B------:R-:W-:-:S04]  /*e540*/  ISETP.NE.AND P1, PT, R0, 0x8, PT ;  /* 0x000000080000780c */ /* 0x000fc80003f25270 */
[----:B------:R-:W-:Y:S02]  /*e550*/  SEL R2, RZ, 0x1, P1 ;  /* 0x00000001ff027807 */ /* 0x000fe40000800000 */
[----:B------:R-:W-:Y:S02]  /*e560*/  SEL R0, R0, RZ, P1 ;  /* 0x000000ff00007207 */ /* 0x000fe40000800000 */
[----:B------:R-:W-:-:S03]  /*e570*/  LOP3.LUT R7, R7, R2, RZ, 0x3c, !PT ;  /* 0x0000000207077212 */ /* 0x000fc600078e3cff */
[----:B-1----:R-:W-:Y:S01]  /*e580*/  IMAD R9, R0, 0x8, R3 ;  /* 0x0000000800097824 */ /* 0x002fe200078e0203 */
[----:B------:R-:W-:Y:S01]  /*e590*/  SHF.L.U32 R4, R7, 0x1f, RZ ;  /* 0x0000001f07047819 */ /* 0x000fe200000006ff */
[----:B--2---:R-:W-:Y:S06]  /*e5a0*/  @!P0 BRA `(.L_x_235) ;  /* 0x0000000800f08947 */ /* 0x004fec0003800000 */
.L_x_269:
        /* <DEDUP_REMOVED lines=9> */
.L_x_270:
[----:B------:R-:W2:Y:S01]  /*e640*/  SYNCS.PHASECHK.TRANS64.TRYWAIT P0, [R6+URZ], R5 ;  /* 0x00000005060075a7 */ /* 0x000ea2000800017f */
[----:B------:R-:W-:-:S05]  /*e650*/  VIADD R0, R0, 0x1 ;  /* 0x0000000100007836 */ /* 0x000fca0000000000 */
[----:B------:R-:W-:-:S04]  /*e660*/  ISETP.NE.AND P1, PT, R0, 0x8, PT ;  /* 0x000000080000780c */ /* 0x000fc80003f25270 */
[----:B------:R-:W-:Y:S02]  /*e670*/  SEL R2, RZ, 0x1, P1 ;  /* 0x00000001ff027807 */ /* 0x000fe40000800000 */
[----:B------:R-:W-:Y:S02]  /*e680*/  SEL R0, R0, RZ, P1 ;  /* 0x000000ff00007207 */ /* 0x000fe40000800000 */
[----:B------:R-:W-:Y:S01]  /*e690*/  LOP3.LUT R2, R7, R2, RZ, 0x3c, !PT ;  /* 0x0000000207027212 */ /* 0x000fe200078e3cff */
[----:B--2---:R-:W-:Y:S06]  /*e6a0*/  @!P0 BRA `(.L_x_237) ;  /* 0x0000000800d88947 */ /* 0x004fec0003800000 */
.L_x_271:
[----:B------:R-:W-:Y:S02]  /*e6b0*/  LEA R3, R0, R3, 0x3 ;  /* 0x0000000300037211 */ /* 0x000fe400078e18ff */
[----:B------:R-:W-:-:S07]  /*e6c0*/  SHF.L.U32 R0, R2, 0x1f, RZ ;  /* 0x0000001f02007819 */ /* 0x000fce00000006ff */
.L_x_238:
[----:B---3--:R3:W4:Y:S02]  /*e6d0*/  SYNCS.PHASECHK.TRANS64.TRYWAIT P0, [R3+URZ], R0 ;  /* 0x00000000030075a7 */ /* 0x008724000800017f */
[----:B----4-:R-:W-:Y:S05]  /*e6e0*/  @!P0 NANOSLEEP.SYNCS 0x989680 ;  /* 0x009896800000895d */ /* 0x010fea0003900000 */
[----:B------:R-:W4:Y:S02]  /*e6f0*/  @!P0 SYNCS.PHASECHK.TRANS64 P0, [R3+URZ], R0 ;  /* 0x00000000030085a7 */ /* 0x000f24000800007f */
[----:B----4-:R-:W-:Y:S05]  /*e700*/  @!P0 BRA `(.L_x_238) ;  /* 0xfffffffc00f08947 */ /* 0x010fea000383ffff */
.L_x_229:
[----:B------:R-:W-:Y:S05]  /*e710*/  BSYNC B0 ;  /* 0x0000000000007941 */ /* 0x000fea0003800000 */
.L_x_228:
[----:B------:R-:W-:Y:S05]  /*e720*/  EXIT ;  /* 0x000000000000794d */ /* 0x000fea0003800000 */
.L_x_20:
[----:B---3--:R-:W-:-:S04]  /*e730*/  MOV R3, UR4 ;  /* 0x0000000400037c02 */ /* 0x008fc80008000f00 */
[----:B------:R3:W4:Y:S03]  /*e740*/  SYNCS.PHASECHK.TRANS64.TRYWAIT P0, [R3+URZ], R0 ;  /* 0x00000000030075a7 */ /* 0x000726000800017f */
[----:B----4-:R-:W-:Y:S05]  /*e750*/  @!P0 NANOSLEEP.SYNCS 0x989680 ;  /* 0x009896800000895d */ /* 0x010fea0003900000 */
[----:B------:R-:W4:Y:S02]  /*e760*/  @!P0 SYNCS.PHASECHK.TRANS64 P0, [R3+URZ], R0 ;  /* 0x00000000030085a7 */ /* 0x000f24000800007f */
[----:B----4-:R-:W-:Y:S05]  /*e770*/  @!P0 BRA `(.L_x_20) ;  /* 0xfffffffc00ec8947 */ /* 0x010fea000383ffff */
[----:B------:R-:W-:Y:S05]  /*e780*/  BRA `(.L_x_19) ;  /* 0xffffff3800607947 */ /* 0x000fea000383ffff */
.L_x_26:
[----:B---3--:R-:W-:-:S04]  /*e790*/  IMAD.U32 R5, RZ, RZ, UR6 ;  /* 0x00000006ff057e24 */ /* 0x008fc8000f8e00ff */
[----:B------:R3:W4:Y:S03]  /*e7a0*/  SYNCS.PHASECHK.TRANS64.TRYWAIT P0, [R5+URZ], R3 ;  /* 0x00000003050075a7 */ /* 0x000726000800017f */
[----:B----4-:R-:W-:Y:S05]  /*e7b0*/  @!P0 NANOSLEEP.SYNCS 0x989680 ;  /* 0x009896800000895d */ /* 0x010fea0003900000 */
[----:B------:R-:W4:Y:S02]  /*e7c0*/  @!P0 SYNCS.PHASECHK.TRANS64 P0, [R5+URZ], R3 ;  /* 0x00000003050085a7 */ /* 0x000f24000800007f */
[----:B----4-:R-:W-:Y:S05]  /*e7d0*/  @!P0 BRA `(.L_x_26) ;  /* 0xfffffffc00ec8947 */ /* 0x010fea000383ffff */
[----:B------:R-:W-:Y:S05]  /*e7e0*/  BRA `(.L_x_25) ;  /* 0xffffff4c00307947 */ /* 0x000fea000383ffff */
.L_x_51:
[----:B-1----:R1:W3:Y:S02]  /*e7f0*/  SYNCS.PHASECHK.TRANS64.TRYWAIT P3, [R14+URZ+0x80], R3 ;  /* 0x000080030e0075a7 */ /* 0x0022e4000806017f */
[----:B---3--:R-:W-:Y:S05]  /*e800*/  @!P3 NANOSLEEP.SYNCS 0x989680 ;  /* 0x009896800000b95d */ /* 0x008fea0003900000 */
[----:B------:R-:W3:Y:S02]  /*e810*/  @!P3 SYNCS.PHASECHK.TRANS64 P3, [R14+URZ+0x80], R3 ;  /* 0x000080030e00b5a7 */ /* 0x000ee4000806007f */
[----:B---3--:R-:W-:Y:S05]  /*e820*/  @!P3 BRA `(.L_x_51) ;  /* 0xfffffffc00f0b947 */ /* 0x008fea000383ffff */
[----:B------:R-:W-:Y:S05]  /*e830*/  BRA `(.L_x_239) ;  /* 0xffffff7400347947 */ /* 0x000fea000383ffff */
.L_x_62:
[----:B-1----:R1:W4:Y:S02]  /*e840*/  SYNCS.PHASECHK.TRANS64.TRYWAIT P4, [R15+URZ+0x80], R10 ;  /* 0x0000800a0f0075a7 */ /* 0x002324000808017f */
[----:B----4-:R-:W-:Y:S05]  /*e850*/  @!P4 NANOSLEEP.SYNCS 0x989680 ;  /* 0x009896800000c95d */ /* 0x010fea0003900000 */
[----:B------:R-:W4:Y:S02]  /*e860*/  @!P4 SYNCS.PHASECHK.TRANS64 P4, [R15+URZ+0x80], R10 ;  /* 0x0000800a0f00c5a7 */ /* 0x000f24000808007f */
[----:B----4-:R-:W-:Y:S05]  /*e870*/  @!P4 BRA `(.L_x_62) ;  /* 0xfffffffc00f0c947 */ /* 0x010fea000383ffff */
[----:B------:R-:W-:Y:S05]  /*e880*/  BRA `(.L_x_240) ;  /* 0xffffff7c00f07947 */ /* 0x000fea000383ffff */
.L_x_73:
[----:B-1----:R1:W4:Y:S02]  /*e890*/  SYNCS.PHASECHK.TRANS64.TRYWAIT P4, [R14+URZ+0x80], R11 ;  /* 0x0000800b0e0075a7 */ /* 0x002324000808017f */
[----:B----4-:R-:W-:Y:S05]  /*e8a0*/  @!P4 NANOSLEEP.SYNCS 0x989680 ;  /* 0x009896800000c95d */ /* 0x010fea0003900000 */
[----:B------:R-:W4:Y:S02]  /*e8b0*/  @!P4 SYNCS.PHASECHK.TRANS64 P4, [R14+URZ+0x80], R11 ;  /* 0x0000800b0e00c5a7 */ /* 0x000f24000808007f */
[----:B----4-:R-:W-:Y:S05]  /*e8c0*/  @!P4 BRA `(.L_x_73) ;  /* 0xfffffffc00f0c947 */ /* 0x010fea000383ffff */
[----:B------:R-:W-:Y:S05]  /*e8d0*/  BRA `(.L_x_241) ;  /* 0xffffff8800387947 */ /* 0x000fea000383ffff */
.L_x_84:
[----:B----4-:R4:W1:Y:S02]  /*e8e0*/  SYNCS.PHASECHK.TRANS64.TRYWAIT P4, [R12+URZ+0x80], R13 ;  /* 0x0000800d0c0075a7 */ /* 0x010864000808017f */
[----:B-1----:R-:W-:Y:S05]  /*e8f0*/  @!P4 NANOSLEEP.SYNCS 0x989680 ;  /* 0x009896800000c95d */ /* 0x002fea0003900000 */
[----:B------:R-:W1:Y:S02]  /*e900*/  @!P4 SYNCS.PHASECHK.TRANS64 P4, [R12+URZ+0x80], R13 ;  /* 0x0000800d0c00c5a7 */ /* 0x000e64000808007f */
[----:B-1----:R-:W-:Y:S05]  /*e910*/  @!P4 BRA `(.L_x_84) ;  /* 0xfffffffc00f0c947 */ /* 0x002fea000383ffff */
[----:B------:R-:W-:Y:S05]  /*e920*/  BRA `(.L_x_242) ;  /* 0xffffff9000787947 */ /* 0x000fea000383ffff */
.L_x_95:
[----:B----4-:R4:W1:Y:S02]  /*e930*/  SYNCS.PHASECHK.TRANS64.TRYWAIT P4, [R12+URZ+0x80], R13 ;  /* 0x0000800d0c0075a7 */ /* 0x010864000808017f */
[----:B-1----:R-:W-:Y:S05]  /*e940*/  @!P4 NANOSLEEP.SYNCS 0x989680 ;  /* 0x009896800000c95d */ /* 0x002fea0003900000 */
[----:B------:R-:W1:Y:S02]  /*e950*/  @!P4 SYNCS.PHASECHK.TRANS64 P4, [R12+URZ+0x80], R13 ;  /* 0x0000800d0c00c5a7 */ /* 0x000e64000808007f */
[----:B-1----:R-:W-:Y:S05]  /*e960*/  @!P4 BRA `(.L_x_95) ;  /* 0xfffffffc00f0c947 */ /* 0x002fea000383ffff */
[----:B------:R-:W-:Y:S05]  /*e970*/  BRA `(.L_x_243) ;  /* 0xffffff9800d07947 */ /* 0x000fea000383ffff */
.L_x_106:
[----:B----4-:R4:W1:Y:S02]  /*e980*/  SYNCS.PHASECHK.TRANS64.TRYWAIT P4, [R12+URZ+0x80], R13 ;  /* 0x0000800d0c0075a7 */ /* 0x010864000808017f */
[----:B-1----:R-:W-:Y:S05]  /*e990*/  @!P4 NANOSLEEP.SYNCS 0x989680 ;  /* 0x009896800000c95d */ /* 0x002fea0003900000 */
[----:B------:R-:W1:Y:S02]  /*e9a0*/  @!P4 SYNCS.PHASECHK.TRANS64 P4, [R12+URZ+0x80], R13 ;  /* 0x0000800d0c00c5a7 */ /* 0x000e64000808007f */
[----:B-1----:R-:W-:Y:S05]  /*e9b0*/  @!P4 BRA `(.L_x_106) ;  /* 0xfffffffc00f0c947 */ /* 0x002fea000383ffff */
[----:B------:R-:W-:Y:S05]  /*e9c0*/  BRA `(.L_x_244) ;  /* 0xffffffa400287947 */ /* 0x000fea000383ffff */
.L_x_117:
[----:B--2---:R2:W3:Y:S02]  /*e9d0*/  SYNCS.PHASECHK.TRANS64.TRYWAIT P4, [R12+URZ+0x80], R13 ;  /* 0x0000800d0c0075a7 */ /* 0x0044e4000808017f */
[----:B---3--:R-:W-:Y:S05]  /*e9e0*/  @!P4 NANOSLEEP.SYNCS 0x989680 ;  /* 0x009896800000c95d */ /* 0x008fea0003900000 */
[----:B------:R-:W3:Y:S02]  /*e9f0*/  @!P4 SYNCS.PHASECHK.TRANS64 P4, [R12+URZ+0x80], R13 ;  /* 0x0000800d0c00c5a7 */ /* 0x000ee4000808007f */
[----:B---3--:R-:W-:Y:S05]  /*ea00*/  @!P4 BRA `(.L_x_117) ;  /* 0xfffffffc00f0c947 */ /* 0x008fea000383ffff */
[----:B------:R-:W-:Y:S05]  /*ea10*/  BRA `(.L_x_245) ;  /* 0xffffffac00b47947 */ /* 0x000fea000383ffff */
.L_x_128:
[----:B--2---:R2:W3:Y:S02]  /*ea20*/  SYNCS.PHASECHK.TRANS64.TRYWAIT P1, [R13+URZ+0x80], R12 ;  /* 0x0000800c0d0075a7 */ /* 0x0044e4000802017f */
[----:B---3--:R-:W-:Y:S05]  /*ea30*/  @!P1 NANOSLEEP.SYNCS 0x989680 ;  /* 0x009896800000995d */ /* 0x008fea0003900000 */
[----:B------:R-:W3:Y:S02]  /*ea40*/  @!P1 SYNCS.PHASECHK.TRANS64 P1, [R13+URZ+0x80], R12 ;  /* 0x0000800c0d0095a7 */ /* 0x000ee4000802007f */
[----:B---3--:R-:W-:Y:S05]  /*ea50*/  @!P1 BRA `(.L_x_128) ;  /* 0xfffffffc00f09947 */ /* 0x008fea000383ffff */
[----:B------:R-:W-:Y:S05]  /*ea60*/  BRA `(.L_x_246) ;  /* 0xffffffb8004c7947 */ /* 0x000fea000383ffff */
.L_x_144:
[----:B-1----:R-:W-:-:S04]  /*ea70*/  MOV R5, UR4 ;  /* 0x0000000400057c02 */ /* 0x002fc80008000f00 */
[----:B------:R1:W2:Y:S03]  /*ea80*/  SYNCS.PHASECHK.TRANS64.TRYWAIT P0, [R5+URZ+0xc8], R0 ;  /* 0x0000c800050075a7 */ /* 0x0002a6000800017f */
[----:B--2---:R-:W-:Y:S05]  /*ea90*/  @!P0 NANOSLEEP.SYNCS 0x989680 ;  /* 0x009896800000895d */ /* 0x004fea0003900000 */
[----:B------:R-:W2:Y:S02]  /*eaa0*/  @!P0 SYNCS.PHASECHK.TRANS64 P0, [R5+URZ+0xc8], R0 ;  /* 0x0000c800050085a7 */ /* 0x000ea4000800007f */
[----:B--2---:R-:W-:Y:S05]  /*eab0*/  @!P0 BRA `(.L_x_144) ;  /* 0xfffffffc00ec8947 */ /* 0x004fea000383ffff */
[----:B------:R-:W-:Y:S05]  /*eac0*/  BRA `(.L_x_143) ;  /* 0xffffffd0005c7947 */ /* 0x000fea000383ffff */
.L_x_153:
[----:B-1----:R-:W-:-:S04]  /*ead0*/  MOV R3, UR13 ;  /* 0x0000000d00037c02 */ /* 0x002fc80008000f00 */
[----:B------:R1:W2:Y:S03]  /*eae0*/  SYNCS.PHASECHK.TRANS64.TRYWAIT P2, [R3+URZ+0xa0], R2 ;  /* 0x0000a002030075a7 */ /* 0x0002a6000804017f */
[----:B--2---:R-:W-:Y:S05]  /*eaf0*/  @!P2 NANOSLEEP.SYNCS 0x989680 ;  /* 0x009896800000a95d */ /* 0x004fea0003900000 */
[----:B------:R-:W2:Y:S02]  /*eb00*/  @!P2 SYNCS.PHASECHK.TRANS64 P2, [R3+URZ+0xa0], R2 ;  /* 0x0000a0020300a5a7 */ /* 0x000ea4000804007f */
[----:B--2---:R-:W-:Y:S05]  /*eb10*/  @!P2 BRA `(.L_x_153) ;  /* 0xfffffffc00eca947 */ /* 0x004fea000383ffff */
[----:B------:R-:W-:Y:S05]  /*eb20*/  BRA `(.L_x_247) ;  /* 0xffffffd400447947 */ /* 0x000fea000383ffff */
.L_x_159:
[----:B-12---:R-:W-:-:S04]  /*eb30*/  IMAD.U32 R3, RZ, RZ, UR13 ;  /* 0x0000000dff037e24 */ /* 0x006fc8000f8e00ff */
[----:B------:R1:W2:Y:S03]  /*eb40*/  SYNCS.PHASECHK.TRANS64.TRYWAIT P2, [R3+URZ+0xa8], R2 ;  /* 0x0000a802030075a7 */ /* 0x0002a6000804017f */
[----:B--2---:R-:W-:Y:S05]  /*eb50*/  @!P2 NANOSLEEP.SYNCS 0x989680 ;  /* 0x009896800000a95d */ /* 0x004fea0003900000 */
[----:B------:R-:W2:Y:S02]  /*eb60*/  @!P2 SYNCS.PHASECHK.TRANS64 P2, [R3+URZ+0xa8], R2 ;  /* 0x0000a8020300a5a7 */ /* 0x000ea4000804007f */
[----:B--2---:R-:W-:Y:S05]  /*eb70*/  @!P2 BRA `(.L_x_159) ;  /* 0xfffffffc00eca947 */ /* 0x004fea000383ffff */
[----:B------:R-:W-:Y:S05]  /*eb80*/  BRA `(.L_x_248) ;  /* 0xffffffd4008c7947 */ /* 0x000fea000383ffff */
.L_x_165:
[----:B-123--:R-:W-:-:S04]  /*eb90*/  MOV R3, UR13 ;  /* 0x0000000d00037c02 */ /* 0x00efc80008000f00 */
[----:B------:R1:W2:Y:S03]  /*eba0*/  SYNCS.PHASECHK.TRANS64.TRYWAIT P2, [R3+URZ+0xb0], R2 ;  /* 0x0000b002030075a7 */ /* 0x0002a6000804017f */
[----:B--2---:R-:W-:Y:S05]  /*ebb0*/  @!P2 NANOSLEEP.SYNCS 0x989680 ;  /* 0x009896800000a95d */ /* 0x004fea0003900000 */
[----:B------:R-:W2:Y:S02]  /*ebc0*/  @!P2 SYNCS.PHASECHK.TRANS64 P2, [R3+URZ+0xb0], R2 ;  /* 0x0000b0020300a5a7 */ /* 0x000ea4000804007f */
[----:B--2---:R-:W-:Y:S05]  /*ebd0*/  @!P2 BRA `(.L_x_165) ;  /* 0xfffffffc00eca947 */ /* 0x004fea000383ffff */
[----:B------:R-:W-:Y:S05]  /*ebe0*/  BRA `(.L_x_249) ;  /* 0xffffffd400dc7947 */ /* 0x000fea000383ffff */
.L_x_171:
[----:B-1234-:R-:W-:-:S04]  /*ebf0*/  MOV R3, UR13 ;  /* 0x0000000d00037c02 */ /* 0x01efc80008000f00 */
[----:B------:R1:W2:Y:S03]  /*ec00*/  SYNCS.PHASECHK.TRANS64.TRYWAIT P2, [R3+URZ+0xb8], R2 ;  /* 0x0000b802030075a7 */ /* 0x0002a6000804017f */
[----:B--2---:R-:W-:Y:S05]  /*ec10*/  @!P2 NANOSLEEP.SYNCS 0x989680 ;  /* 0x009896800000a95d */ /* 0x004fea0003900000 */
[----:B------:R-:W2:Y:S02]  /*ec20*/  @!P2 SYNCS.PHASECHK.TRANS64 P2, [R3+URZ+0xb8], R2 ;  /* 0x0000b8020300a5a7 */ /* 0x000ea4000804007f */
[----:B--2---:R-:W-:Y:S05]  /*ec30*/  @!P2 BRA `(.L_x_171) ;  /* 0xfffffffc00eca947 */ /* 0x004fea000383ffff */
[----:B------:R-:W-:Y:S05]  /*ec40*/  BRA `(.L_x_250) ;  /* 0xffffffd8002c7947 */ /* 0x000fea000383ffff */
.L_x_177:
[----:B-1234-:R-:W-:-:S04]  /*ec50*/  IMAD.U32 R3, RZ, RZ, UR13 ;  /* 0x0000000dff037e24 */ /* 0x01efc8000f8e00ff */
[----:B------:R1:W2:Y:S03]  /*ec60*/  SYNCS.PHASECHK.TRANS64.TRYWAIT P2, [R3+URZ+0xa0], R2 ;  /* 0x0000a002030075a7 */ /* 0x0002a6000804017f */
[----:B--2---:R-:W-:Y:S05]  /*ec70*/  @!P2 NANOSLEEP.SYNCS 0x989680 ;  /* 0x009896800000a95d */ /* 0x004fea0003900000 */
[----:B------:R-:W2:Y:S02]  /*ec80*/  @!P2 SYNCS.PHASECHK.TRANS64 P2, [R3+URZ+0xa0], R2 ;  /* 0x0000a0020300a5a7 */ /* 0x000ea4000804007f */
[----:B--2---:R-:W-:Y:S05]  /*ec90*/  @!P2 BRA `(.L_x_177) ;  /* 0xfffffffc00eca947 */ /* 0x004fea000383ffff */
[----:B------:R-:W-:Y:S05]  /*eca0*/  BRA `(.L_x_251) ;  /* 0xffffffd800807947 */ /* 0x000fea000383ffff */
.L_x_183:
[----:B-1234-:R-:W-:-:S04]  /*ecb0*/  MOV R3, UR13 ;  /* 0x0000000d00037c02 */ /* 0x01efc80008000f00 */
[----:B------:R1:W2:Y:S03]  /*ecc0*/  SYNCS.PHASECHK.TRANS64.TRYWAIT P2, [R3+URZ+0xa8], R2 ;  /* 0x0000a802030075a7 */ /* 0x0002a6000804017f */
[----:B--2---:R-:W-:Y:S05]  /*ecd0*/  @!P2 NANOSLEEP.SYNCS 0x989680 ;  /* 0x009896800000a95d */ /* 0x004fea0003900000 */
[----:B------:R-:W2:Y:S02]  /*ece0*/  @!P2 SYNCS.PHASECHK.TRANS64 P2, [R3+URZ+0xa8], R2 ;  /* 0x0000a8020300a5a7 */ /* 0x000ea4000804007f */
[----:B--2---:R-:W-:Y:S05]  /*ecf0*/  @!P2 BRA `(.L_x_183) ;  /* 0xfffffffc00eca947 */ /* 0x004fea000383ffff */
[----:B------:R-:W-:Y:S05]  /*ed00*/  BRA `(.L_x_252) ;  /* 0xffffffd800c47947 */ /* 0x000fea000383ffff */
.L_x_189:
[----:B-1234-:R-:W-:-:S04]  /*ed10*/  MOV R3, UR13 ;  /* 0x0000000d00037c02 */ /* 0x01efc80008000f00 */
[----:B------:R1:W2:Y:S03]  /*ed20*/  SYNCS.PHASECHK.TRANS64.TRYWAIT P2, [R3+URZ+0xb0], R2 ;  /* 0x0000b002030075a7 */ /* 0x0002a6000804017f */
[----:B--2---:R-:W-:Y:S05]  /*ed30*/  @!P2 NANOSLEEP.SYNCS 0x989680 ;  /* 0x009896800000a95d */ /* 0x004fea0003900000 */
[----:B------:R-:W2:Y:S02]  /*ed40*/  @!P2 SYNCS.PHASECHK.TRANS64 P2, [R3+URZ+0xb0], R2 ;  /* 0x0000b0020300a5a7 */ /* 0x000ea4000804007f */
[----:B--2---:R-:W-:Y:S05]  /*ed50*/  @!P2 BRA `(.L_x_189) ;  /* 0xfffffffc00eca947 */ /* 0x004fea000383ffff */
[----:B------:R-:W-:Y:S05]  /*ed60*/  BRA `(.L_x_253) ;  /* 0xffffffdc00087947 */ /* 0x000fea000383ffff */
.L_x_195:
[----:B-1234-:R-:W-:-:S04]  /*ed70*/  IMAD.U32 R3, RZ, RZ, UR13 ;  /* 0x0000000dff037e24 */ /* 0x01efc8000f8e00ff */
[----:B------:R1:W2:Y:S03]  /*ed80*/  SYNCS.PHASECHK.TRANS64.TRYWAIT P2, [R3+URZ+0xb8], R2 ;  /* 0x0000b802030075a7 */ /* 0x0002a6000804017f */
[----:B--2---:R-:W-:Y:S05]  /*ed90*/  @!P2 NANOSLEEP.SYNCS 0x989680 ;  /* 0x009896800000a95d */ /* 0x004fea0003900000 */
[----:B------:R-:W2:Y:S02]  /*eda0*/  @!P2 SYNCS.PHASECHK.TRANS64 P2, [R3+URZ+0xb8], R2 ;  /* 0x0000b8020300a5a7 */ /* 0x000ea4000804007f */
[----:B--2---:R-:W-:Y:S05]  /*edb0*/  @!P2 BRA `(.L_x_195) ;  /* 0xfffffffc00eca947 */ /* 0x004fea000383ffff */
[----:B------:R-:W-:Y:S05]  /*edc0*/  BRA `(.L_x_254) ;  /* 0xffffffdc004c7947 */ /* 0x000fea000383ffff */
.L_x_207:
[----:B-1----:R1:W2:Y:S02]  /*edd0*/  SYNCS.PHASECHK.TRANS64.TRYWAIT P1, [R0+URZ+0xa0], R3 ;  /* 0x0000a003000075a7 */ /* 0x0022a4000802017f */
[----:B--2---:R-:W-:Y:S05]  /*ede0*/  @!P1 NANOSLEEP.SYNCS 0x989680 ;  /* 0x009896800000995d */ /* 0x004fea0003900000 */
[----:B------:R-:W2:Y:S02]  /*edf0*/  @!P1 SYNCS.PHASECHK.TRANS64 P1, [R0+URZ+0xa0], R3 ;  /* 0x0000a003000095a7 */ /* 0x000ea4000802007f */
[----:B--2---:R-:W-:Y:S05]  /*ee00*/  @!P1 BRA `(.L_x_207) ;  /* 0xfffffffc00f09947 */ /* 0x004fea000383ffff */
[----:B------:R-:W-:Y:S05]  /*ee10*/  BRA `(.L_x_255) ;  /* 0xffffffe400587947 */ /* 0x000fea000383ffff */
.L_x_209:
[----:B--2---:R2:W3:Y:S02]  /*ee20*/  SYNCS.PHASECHK.TRANS64.TRYWAIT P1, [R0+URZ+0xa8], R3 ;  /* 0x0000a803000075a7 */ /* 0x0044e4000802017f */
[----:B---3--:R-:W-:Y:S05]  /*ee30*/  @!P1 NANOSLEEP.SYNCS 0x989680 ;  /* 0x009896800000995d */ /* 0x008fea0003900000 */
[----:B------:R-:W3:Y:S02]  /*ee40*/  @!P1 SYNCS.PHASECHK.TRANS64 P1, [R0+URZ+0xa8], R3 ;  /* 0x0000a803000095a7 */ /* 0x000ee4000802007f */
[----:B---3--:R-:W-:Y:S05]  /*ee50*/  @!P1 BRA `(.L_x_209) ;  /* 0xfffffffc00f09947 */ /* 0x008fea000383ffff */
[----:B------:R-:W-:Y:S05]  /*ee60*/  BRA `(.L_x_256) ;  /* 0xffffffe400547947 */ /* 0x000fea000383ffff */
.L_x_211:
[----:B---3--:R3:W4:Y:S02]  /*ee70*/  SYNCS.PHASECHK.TRANS64.TRYWAIT P1, [R0+URZ+0xb0], R3 ;  /* 0x0000b003000075a7 */ /* 0x008724000802017f */
[----:B----4-:R-:W-:Y:S05]  /*ee80*/  @!P1 NANOSLEEP.SYNCS 0x989680 ;  /* 0x009896800000995d */ /* 0x010fea0003900000 */
[----:B------:R-:W4:Y:S02]  /*ee90*/  @!P1 SYNCS.PHASECHK.TRANS64 P1, [R0+URZ+0xb0], R3 ;  /* 0x0000b003000095a7 */ /* 0x000f24000802007f */
[----:B----4-:R-:W-:Y:S05]  /*eea0*/  @!P1 BRA `(.L_x_211) ;  /* 0xfffffffc00f09947 */ /* 0x010fea000383ffff */
[----:B------:R-:W-:Y:S05]  /*eeb0*/  BRA `(.L_x_257) ;  /* 0xffffffe400507947 */ /* 0x000fea000383ffff */
.L_x_215:
[----:B------:R-:W-:Y:S01]  /*eec0*/  BSSY B1, `(.L_x_258) ;  /* 0x0000006000017945 */ /* 0x000fe20003800000 */
[----:B------:R-:W-:-:S07]  /*eed0*/  MOV R15, 0xffffffff ;  /* 0xffffffff000f7802 */ /* 0x000fce0000000f00 */
[----:B------:R-:W-:Y:S05]  /*eee0*/  WARPSYNC.COLLECTIVE R15, `(.L_x_259) ;  /* 0x000000000f0c7348 */ /* 0x000fea0003c00000 */
[----:B------:R-:W-:Y:S02]  /*eef0*/  ELECT P6, UR62, PT ;  /* 0x00000000003e782f */ /* 0x000fe400038c0000 */
[----:B------:R-:W-:Y:S01]  /*ef00*/  MOV R14, UR62 ;  /* 0x0000003e000e7c02 */ /* 0x000fe20008000f00 */
[----:B------:R-:W-:Y:S10]  /*ef10*/  ENDCOLLECTIVE ;  /* 0x000000000000791b */ /* 0x000ff40003800000 */
.L_x_259:
[----:B------:R-:W-:Y:S05]  /*ef20*/  BSYNC B1 ;  /* 0x0000000000017941 */ /* 0x000fea0003800000 */
.L_x_258:
[----:B------:R-:W-:Y:S01]  /*ef30*/  PLOP3.LUT P0, PT, P6, PT, PT, 0x80, 0x0 ;  /* 0x000000000000781c */ /* 0x000fe2000370f070 */
[----:B------:R-:W-:-:S12]  /*ef40*/  BRA `(.L_x_260) ;  /* 0xffffffe400cc7947 */ /* 0x000fd8000383ffff */
.L_x_218:
[----:B--2---:R2:W3:Y:S02]  /*ef50*/  SYNCS.PHASECHK.TRANS64.TRYWAIT P0, [R10+URZ+0x40], R5 ;  /* 0x000040050a0075a7 */ /* 0x0044e4000800017f */
[----:B---3--:R-:W-:Y:S05]  /*ef60*/  @!P0 NANOSLEEP.SYNCS 0x989680 ;  /* 0x009896800000895d */ /* 0x008fea0003900000 */
[----:B------:R-:W3:Y:S02]  /*ef70*/  @!P0 SYNCS.PHASECHK.TRANS64 P0, [R10+URZ+0x40], R5 ;  /* 0x000040050a0085a7 */ /* 0x000ee4000800007f */
[----:B---3--:R-:W-:Y:S05]  /*ef80*/  @!P0 BRA `(.L_x_218) ;  /* 0xfffffffc00f08947 */ /* 0x008fea000383ffff */
[----:B------:R-:W-:Y:S05]  /*ef90*/  BRA `(.L_x_261) ;  /* 0xffffffe800007947 */ /* 0x000fea000383ffff */
.L_x_227:
[----:B------:R-:W-:Y:S01]  /*efa0*/  BSSY B0, `(.L_x_262) ;  /* 0x0000006000007945 */ /* 0x000fe20003800000 */
[----:B------:R-:W-:-:S07]  /*efb0*/  MOV R15, 0xffffffff ;  /* 0xffffffff000f7802 */ /* 0x000fce0000000f00 */
[----:B------:R-:W-:Y:S05]  /*efc0*/  WARPSYNC.COLLECTIVE R15, `(.L_x_263) ;  /* 0x000000000f0c7348 */ /* 0x000fea0003c00000 */
[----:B------:R-:W-:Y:S02]  /*efd0*/  ELECT P6, UR62, PT ;  /* 0x00000000003e782f */ /* 0x000fe400038c0000 */
[----:B------:R-:W-:Y:S01]  /*efe0*/  MOV R14, UR62 ;  /* 0x0000003e000e7c02 */ /* 0x000fe20008000f00 */
[----:B------:R-:W-:Y:S10]  /*eff0*/  ENDCOLLECTIVE ;  /* 0x000000000000791b */ /* 0x000ff40003800000 */
.L_x_263:
[----:B------:R-:W-:Y:S05]  /*f000*/  BSYNC B0 ;  /* 0x0000000000007941 */ /* 0x000fea0003800000 */
.L_x_262:
[----:B------:R-:W-:Y:S01]  /*f010*/  PLOP3.LUT P0, PT, P6, PT, PT, 0x80, 0x0 ;  /* 0x000000000000781c */ /* 0x000fe2000370f070 */
[----:B------:R-:W-:-:S12]  /*f020*/  BRA `(.L_x_264) ;  /* 0xfffffff000787947 */ /* 0x000fd8000383ffff */
.L_x_231:
[----:B-1----:R1:W2:Y:S02]  /*f030*/  SYNCS.PHASECHK.TRANS64.TRYWAIT P0, [R7+URZ], R2 ;  /* 0x00000002070075a7 */ /* 0x0022a4000800017f */
[----:B--2---:R-:W-:Y:S05]  /*f040*/  @!P0 NANOSLEEP.SYNCS 0x989680 ;  /* 0x009896800000895d */ /* 0x004fea0003900000 */
[----:B------:R-:W2:Y:S02]  /*f050*/  @!P0 SYNCS.PHASECHK.TRANS64 P0, [R7+URZ], R2 ;  /* 0x00000002070085a7 */ /* 0x000ea4000800007f */
[----:B--2---:R-:W-:Y:S05]  /*f060*/  @!P0 BRA `(.L_x_231) ;  /* 0xfffffffc00f08947 */ /* 0x004fea000383ffff */
[----:B------:R-:W-:Y:S05]  /*f070*/  BRA `(.L_x_265) ;  /* 0xfffffff000bc7947 */ /* 0x000fea000383ffff */
.L_x_232:
[----:B-1----:R1:W2:Y:S02]  /*f080*/  SYNCS.PHASECHK.TRANS64.TRYWAIT P0, [R9+URZ], R4 ;  /* 0x00000004090075a7 */ /* 0x0022a4000800017f */
[----:B--2---:R-:W-:Y:S05]  /*f090*/  @!P0 NANOSLEEP.SYNCS 0x989680 ;  /* 0x009896800000895d */ /* 0x004fea0003900000 */
[----:B------:R-:W2:Y:S02]  /*f0a0*/  @!P0 SYNCS.PHASECHK.TRANS64 P0, [R9+URZ], R4 ;  /* 0x00000004090085a7 */ /* 0x000ea4000800007f */
[----:B--2---:R-:W-:Y:S05]  /*f0b0*/  @!P0 BRA `(.L_x_232) ;  /* 0xfffffffc00f08947 */ /* 0x004fea000383ffff */
[----:B------:R-:W-:Y:S05]  /*f0c0*/  BRA `(.L_x_266) ;  /* 0xfffffff000cc7947 */ /* 0x000fea000383ffff */
.L_x_233:
[----:B-1----:R1:W2:Y:S02]  /*f0d0*/  SYNCS.PHASECHK.TRANS64.TRYWAIT P0, [R6+URZ], R5 ;  /* 0x00000005060075a7 */ /* 0x0022a4000800017f */
[----:B--2---:R-:W-:Y:S05]  /*f0e0*/  @!P0 NANOSLEEP.SYNCS 0x989680 ;  /* 0x009896800000895d */ /* 0x004fea0003900000 */
[----:B------:R-:W2:Y:S02]  /*f0f0*/  @!P0 SYNCS.PHASECHK.TRANS64 P0, [R6+URZ], R5 ;  /* 0x00000005060085a7 */ /* 0x000ea4000800007f */
[----:B--2---:R-:W-:Y:S05]  /*f100*/  @!P0 BRA `(.L_x_233) ;  /* 0xfffffffc00f08947 */ /* 0x004fea000383ffff */
[----:B------:R-:W-:Y:S05]  /*f110*/  BRA `(.L_x_267) ;  /* 0xfffffff000dc7947 */ /* 0x000fea000383ffff */
.L_x_234:
[----:B-1----:R1:W2:Y:S02]  /*f120*/  SYNCS.PHASECHK.TRANS64.TRYWAIT P0, [R9+URZ], R4 ;  /* 0x00000004090075a7 */ /* 0x0022a4000800017f */
[----:B--2---:R-:W-:Y:S05]  /*f130*/  @!P0 NANOSLEEP.SYNCS 0x989680 ;  /* 0x009896800000895d */ /* 0x004fea0003900000 */
[----:B------:R-:W2:Y:S02]  /*f140*/  @!P0 SYNCS.PHASECHK.TRANS64 P0, [R9+URZ], R4 ;  /* 0x00000004090085a7 */ /* 0x000ea4000800007f */
[----:B--2---:R-:W-:Y:S05]  /*f150*/  @!P0 BRA `(.L_x_234) ;  /* 0xfffffffc00f08947 */ /* 0x004fea000383ffff */
[----:B------:R-:W-:Y:S05]  /*f160*/  BRA `(.L_x_268) ;  /* 0xfffffff000ec7947 */ /* 0x000fea000383ffff */
.L_x_235:
[----:B-1----:R1:W2:Y:S02]  /*f170*/  SYNCS.PHASECHK.TRANS64.TRYWAIT P0, [R6+URZ], R5 ;  /* 0x00000005060075a7 */ /* 0x0022a4000800017f */
[----:B--2---:R-:W-:Y:S05]  /*f180*/  @!P0 NANOSLEEP.SYNCS 0x989680 ;  /* 0x009896800000895d */ /* 0x004fea0003900000 */
[----:B------:R-:W2:Y:S02]  /*f190*/  @!P0 SYNCS.PHASECHK.TRANS64 P0, [R6+URZ], R5 ;  /* 0x00000005060085a7 */ /* 0x000ea4000800007f */
[----:B--2---:R-:W-:Y:S05]  /*f1a0*/  @!P0 BRA `(.L_x_235) ;  /* 0xfffffffc00f08947 */ /* 0x004fea000383ffff */
[----:B------:R-:W-:Y:S05]  /*f1b0*/  BRA `(.L_x_269) ;  /* 0xfffffff000fc7947 */ /* 0x000fea000383ffff */
.L_x_236:
[----:B-1----:R1:W2:Y:S02]  /*f1c0*/  SYNCS.PHASECHK.TRANS64.TRYWAIT P0, [R9+URZ], R4 ;  /* 0x00000004090075a7 */ /* 0x0022a4000800017f */
[----:B--2---:R-:W-:Y:S05]  /*f1d0*/  @!P0 NANOSLEEP.SYNCS 0x989680 ;  /* 0x009896800000895d */ /* 0x004fea0003900000 */
[----:B------:R-:W2:Y:S02]  /*f1e0*/  @!P0 SYNCS.PHASECHK.TRANS64 P0, [R9+URZ], R4 ;  /* 0x00000004090085a7 */ /* 0x000ea4000800007f */
[----:B--2---:R-:W-:Y:S05]  /*f1f0*/  @!P0 BRA `(.L_x_236) ;  /* 0xfffffffc00f08947 */ /* 0x004fea000383ffff */
[----:B------:R-:W-:Y:S05]  /*f200*/  BRA `(.L_x_270) ;  /* 0xfffffff4000c7947 */ /* 0x000fea000383ffff */
.L_x_237:
[----:B--2---:R2:W3:Y:S02]  /*f210*/  SYNCS.PHASECHK.TRANS64.TRYWAIT P0, [R6+URZ], R5 ;  /* 0x00000005060075a7 */ /* 0x0044e4000800017f */
[----:B---3--:R-:W-:Y:S05]  /*f220*/  @!P0 NANOSLEEP.SYNCS 0x989680 ;  /* 0x009896800000895d */ /* 0x008fea0003900000 */
[----:B------:R-:W3:Y:S02]  /*f230*/  @!P0 SYNCS.PHASECHK.TRANS64 P0, [R6+URZ], R5 ;  /* 0x00000005060085a7 */ /* 0x000ee4000800007f */
[----:B---3--:R-:W-:Y:S05]  /*f240*/  @!P0 BRA `(.L_x_237) ;  /* 0xfffffffc00f08947 */ /* 0x008fea000383ffff */
[----:B------:R-:W-:Y:S05]  /*f250*/  BRA `(.L_x_271) ;  /* 0xfffffff400147947 */ /* 0x000fea000383ffff */
.L_x_272:
[----:B------:R-:W-:-:S00]  /*f260*/  BRA `(.L_x_272) ;  /* 0xfffffffc00fc7947 */ /* 0x000fc0000383ffff */
[----:B------:R-:W-:-:S00]  /*f270*/  NOP ;  /* 0x0000000000007918 */ /* 0x000fc00000000000 */
        /* <DEDUP_REMOVED lines=8> */
.L_x_273:


//--------------------- .nv.global.init           --------------------------
	.section	.nv.global.init,"aw",@progbits
.nv.global.init:
	.type		$str$24,@object
	.size		$str$24,($str$25 - $str$24)
$str$24:
        /*0000*/ 	.byte	0x28, 0x61, 0x64, 0x64, 0x72, 0x65, 0x73, 0x73, 0x20, 0x26, 0x20, 0x6d, 0x61, 0x73, 0x6b, 0x29
        /*0010*/ 	.byte	0x20, 0x3d, 0x3d, 0x20, 0x30, 0x00
	.type		$str$25,@object
	.size		$str$25,(__unnamed_1 - $str$25)
$str$25:
        /*0016*/ 	.byte	0x2f, 0x74, 0x6d, 0x70, 0x2f, 0x63, 0x75, 0x74, 0x6c, 0x61, 0x73, 0x73, 0x5f, 0x73, 0x77, 0x65
        /*0026*/ 	.byte	0x65, 0x70, 0x5f, 0x73, 0x72, 0x63, 0x2f, 0x69, 0x6e, 0x63, 0x6c, 0x75, 0x64, 0x65, 0x2f, 0x63
        /*0036*/ 	.byte	0x75, 0x74, 0x65, 0x2f, 0x70, 0x6f, 0x69, 0x6e, 0x74, 0x65, 0x72, 0x5f, 0x66, 0x6c, 0x61, 0x67
        /*0046*/ 	.byte	0x67, 0x65, 0x64, 0x2e, 0x68, 0x70, 0x70, 0x00
	.type		__unnamed_1,@object
	.size		__unnamed_1,(__unnamed_2 - __unnamed_1)
__unnamed_1:
        /* <DEDUP_REMOVED lines=28> */
        /*020e*/ 	.byte	0x3a, 0x43, 0x3c, 0x34, 0x30, 0x39, 0x36, 0x3e, 0x3e, 0x3e, 0x3e, 0x3e, 0x5d, 0x00
	.type		__unnamed_2,@object
	.size		__unnamed_2,(.L_1 - __unnamed_2)
__unnamed_2:
        /* <DEDUP_REMOVED lines=29> */
.L_1:


//--------------------- .nv.shared._ZN7cutlass13device_kernelINS_4gemm6kernel13GemmUniversalIN4cute5tupleIJiiiiEEENS1_10collective13CollectiveMmaINS1_37MainloopSm90TmaGmmaWarpSpecializedFP8ILi8ENS5_IJNS4_1CILi1EEESB_SB_EEENS1_35KernelTmaWarpSpecializedCooperativeEEENS5_IJNSA_ILi128EEENSA_ILi256EEENSA_ILi64EEEEEENS_12float_e4m3_tENS5_IJlSB_lEEESJ_SK_NS4_8TiledMMAINS4_8MMA_AtomIJNS4_4SM904GMMA31MMA_64x256x32_F32E4M3E4M3_SS_TNILNSO_7ScaleInE1ELSQ_1EEEEEENS4_6LayoutINS5_IJNSA_ILi2EEESB_SB_EEENS5_IJSB_NSA_ILi0EEESW_EEEEENS5_IJNS4_10UnderscoreESZ_SZ_EEEEENS4_13SM90_TMA_LOADENS4_14ComposedLayoutINS4_7SwizzleILi2ELi4ELi3EEENS4_18smem_ptr_flag_bitsILi8EEENST_INS5_IJNSA_ILi8EEESH_EEENS5_IJSH_SB_EEEEEEEvNS4_8identityES12_S1C_vS1D_EENS_8epilogue10collective18CollectiveEpilogueINS1F_22Sm90TmaWarpSpecializedILi4ELi2ELi16ELb0ELb0EEEJSI_NS5_IJSF_NSA_ILi32EEEEEESJ_SK_SJ_SK_NS1F_6fusion15FusionCallbacksIS1J_NS1M_17LinearCombinationISJ_fSJ_fLNS_15FloatRoundStyleE2EEESI_S1L_JEEES12_NS13_INS14_ILi1ELi4ELi3EEES17_NST_INS5_IJS18_S1K_EEENS5_IJS1K_SB_EEEEEEENS4_39AutoVectorizingCopyWithAssumedAlignmentILi128EEENS4_14SM90_TMA_STOREES1W_S1Y_NS4_9Copy_AtomIJNS4_17SM90_U32x4_STSM_NENS_6half_tEEEEvEEEvvEEEEvNT_6ParamsE --------------------------
	.section	.nv.shared._ZN7cutlass13device_kernelINS_4gemm6kernel13GemmUniversalIN4cute5tupleIJiiiiEEENS1_10collective13CollectiveMmaINS1_37MainloopSm90TmaGmmaWarpSpecializedFP8ILi8ENS5_IJNS4_1CILi1EEESB_SB_EEENS1_35KernelTmaWarpSpecializedCooperativeEEENS5_IJNSA_ILi128EEENSA_ILi256EEENSA_ILi64EEEEEENS_12float_e4m3_tENS5_IJlSB_lEEESJ_SK_NS4_8TiledMMAINS4_8MMA_AtomIJNS4_4SM904GMMA31MMA_64x256x32_F32E4M3E4M3_SS_TNILNSO_7ScaleInE1ELSQ_1EEEEEENS4_6LayoutINS5_IJNSA_ILi2EEESB_SB_EEENS5_IJSB_NSA_ILi0EEESW_EEEEENS5_IJNS4_10UnderscoreESZ_SZ_EEEEENS4_13SM90_TMA_LOADENS4_14ComposedLayoutINS4_7SwizzleILi2ELi4ELi3EEENS4_18smem_ptr_flag_bitsILi8EEENST_INS5_IJNSA_ILi8EEESH_EEENS5_IJSH_SB_EEEEEEEvNS4_8identityES12_S1C_vS1D_EENS_8epilogue10collective18CollectiveEpilogueINS1F_22Sm90TmaWarpSpecializedILi4ELi2ELi16ELb0ELb0EEEJSI_NS5_IJSF_NSA_ILi32EEEEEESJ_SK_SJ_SK_NS1F_6fusion15FusionCallbacksIS1J_NS1M_17LinearCombinationISJ_fSJ_fLNS_15FloatRoundStyleE2EEESI_S1L_JEEES12_NS13_INS14_ILi1ELi4ELi3EEES17_NST_INS5_IJS18_S1K_EEENS5_IJS1K_SB_EEEEEEENS4_39AutoVectorizingCopyWithAssumedAlignmentILi128EEENS4_14SM90_TMA_STOREES1W_S1Y_NS4_9Copy_AtomIJNS4_17SM90_U32x4_STSM_NENS_6half_tEEEEvEEEvvEEEEvNT_6ParamsE,"aw",@nobits
	.sectionflags	@""
	.align	16
	.zero		1024


//--------------------- .nv.shared.reserved.0     --------------------------
	.section	.nv.shared.reserved.0,"aw",@nobits
	.weak		__nv_reservedSMEM_offset_0_alias
	.size		__nv_reservedSMEM_offset_0_alias, 0, 0
	.other		__nv_reservedSMEM_offset_0_alias,@"STO_CUDA_RESERVED_SHARED STV_DEFAULT"
__nv_reservedSMEM_offset_0_alias:
	.zero		0


//--------------------- .nv.global                --------------------------
	.section	.nv.global,"aw",@nobits
.nv.global:
	.type		_ZN39_INTERNAL_65d8803c_4_k_cu_f2da2cf8_30594cute1_E,@object
	.size		_ZN39_INTERNAL_65d8803c_4_k_cu_f2da2cf8_30594cute1_E,(_ZN39_INTERNAL_65d8803c_4_k_cu_f2da2cf8_30594cuda3std3__45__cpo6cbeginE - _ZN39_INTERNAL_65d8803c_4_k_cu_f2da2cf8_30594cute1_E)
_ZN39_INTERNAL_65d8803c_4_k_cu_f2da2cf8_30594cute1_E:
	.zero		1
	.type		_ZN39_INTERNAL_65d8803c_4_k_cu_f2da2cf8_30594cuda3std3__45__cpo6cbeginE,@object
	.size		_ZN39_INTERNAL_65d8803c_4_k_cu_f2da2cf8_30594cuda3std3__45__cpo6cbeginE,(_ZN39_INTERNAL_65d8803c_4_k_cu_f2da2cf8_30594cuda3std3__48in_placeE - _ZN39_INTERNAL_65d8803c_4_k_cu_f2da2cf8_30594cuda3std3__45__cpo6cbeginE)
_ZN39_INTERNAL_65d8803c_4_k_cu_f2da2cf8_30594cuda3std3__45__cpo6cbeginE:
	.zero		1
	.type		_ZN39_INTERNAL_65d8803c_4_k_cu_f2da2cf8_30594cuda3std3__48in_placeE,@object
	.size		_ZN39_INTERNAL_65d8803c_4_k_cu_f2da2cf8_30594cuda3std3__48in_placeE,(_ZN39_INTERNAL_65d8803c_4_k_cu_f2da2cf8_30594cuda3std6ranges3__45__cpo9iter_moveE - _ZN39_INTERNAL_65d8803c_4_k_cu_f2da2cf8_30594cuda3std3__48in_placeE)
_ZN39_INTERNAL_65d8803c_4_k_cu_f2da2cf8_30594cuda3std3__48in_placeE:
	.zero		1
	.type		_ZN39_INTERNAL_65d8803c_4_k_cu_f2da2cf8_30594cuda3std6ranges3__45__cpo9iter_moveE,@object
	.size		_ZN39_INTERNAL_65d8803c_4_k_cu_f2da2cf8_30594cuda3std6ranges3__45__cpo9iter_moveE,(_ZN39_INTERNAL_65d8803c_4_k_cu_f2da2cf8_30594cuda3std3__45__cpo5beginE - _ZN39_INTERNAL_65d8803c_4_k_cu_f2da2cf8_30594cuda3std6ranges3__45__cpo9iter_moveE)
_ZN39_INTERNAL_65d8803c_4_k_cu_f2da2cf8_30594cuda3std6ranges3__45__cpo9iter_moveE:
	.zero		1
	.type		_ZN39_INTERNAL_65d8803c_4_k_cu_f2da2cf8_30594cuda3std3__45__cpo5beginE,@object
	.size		_ZN39_INTERNAL_65d8803c_4_k_cu_f2da2cf8_30594cuda3std3__45__cpo5beginE,(_ZN39_INTERNAL_65d8803c_4_k_cu_f2da2cf8_30594cuda3std3__441_GLOBAL__N__65d8803c_4_k_cu_f2da2cf8_30596ignoreE - _ZN39_INTERNAL_65d8803c_4_k_cu_f2da2cf8_30594cuda3std3__45__cpo5beginE)
_ZN39_INTERNAL_65d8803c_4_k_cu_f2da2cf8_30594cuda3std3__45__cpo5beginE:
	.zero		1
	.type		_ZN39_INTERNAL_65d8803c_4_k_cu_f2da2cf8_30594cuda3std3__441_GLOBAL__N__65d8803c_4_k_cu_f2da2cf8_30596ignoreE,@object
	.size		_ZN39_INTERNAL_65d8803c_4_k_cu_f2da2cf8_30594cuda3std3__441_GLOBAL__N__65d8803c_4_k_cu_f2da2cf8_30596ignoreE,(_ZN39_INTERNAL_65d8803c_4_k_cu_f2da2cf8_30594cute7productE - _ZN39_INTERNAL_65d8803c_4_k_cu_f2da2cf8_30594cuda3std3__441_GLOBAL__N__65d8803c_4_k_cu_f2da2cf8_30596ignoreE)
_ZN39_INTERNAL_65d8803c_4_k_cu_f2da2cf8_30594cuda3std3__441_GLOBAL__N__65d8803c_4_k_cu_f2da2cf8_30596ignoreE:
	.zero		1
	.type		_ZN39_INTERNAL_65d8803c_4_k_cu_f2da2cf8_30594cute7productE,@object
	.size		_ZN39_INTERNAL_65d8803c_4_k_cu_f2da2cf8_30594cute7productE,(_ZN39_INTERNAL_65d8803c_4_k_cu_f2da2cf8_30594cuda3std3__45__cpo3endE - _ZN39_INTERNAL_65d8803c_4_k_cu_f2da2cf8_30594cute7productE)
_ZN39_INTERNAL_65d8803c_4_k_cu_f2da2cf8_30594cute7productE:
	.zero		1
	.type		_ZN39_INTERNAL_65d8803c_4_k_cu_f2da2cf8_30594cuda3std3__45__cpo3endE,@object
	.size		_ZN39_INTERNAL_65d8803c_4_k_cu_f2da2cf8_30594cuda3std3__45__cpo3endE,(_ZN39_INTERNAL_65d8803c_4_k_cu_f2da2cf8_30594cuda3std3__419piecewise_constructE - _ZN39_INTERNAL_65d8803c_4_k_cu_f2da2cf8_30594cuda3std3__45__cpo3endE)
_ZN39_INTERNAL_65d8803c_4_k_cu_f2da2cf8_30594cuda3std3__45__cpo3endE:
	.zero		1
	.type		_ZN39_INTERNAL_65d8803c_4_k_cu_f2da2cf8_30594cuda3std3__419piecewise_constructE,@object
	.size		_ZN39_INTERNAL_65d8803c_4_k_cu_f2da2cf8_30594cuda3std3__419piecewise_constructE,(_ZN39_INTERNAL_65d8803c_4_k_cu_f2da2cf8_30594cuda3std3__45__cpo4cendE - _ZN39_INTERNAL_65d8803c_4_k_cu_f2da2cf8_30594cuda3std3__419piecewise_constructE)
_ZN39_INTERNAL_65d8803c_4_k_cu_f2da2cf8_30594cuda3std3__419piecewise_constructE:
	.zero		1
	.type		_ZN39_INTERNAL_65d8803c_4_k_cu_f2da2cf8_30594cuda3std3__45__cpo4cendE,@object
	.size		_ZN39_INTERNAL_65d8803c_4_k_cu_f2da2cf8_30594cuda3std3__45__cpo4cendE,(_ZN39_INTERNAL_65d8803c_4_k_cu_f2da2cf8_30594cuda3std6ranges3__45__cpo4swapE - _ZN39_INTERNAL_65d8803c_4_k_cu_f2da2cf8_30594cuda3std3__45__cpo4cendE)
_ZN39_INTERNAL_65d8803c_4_k_cu_f2da2cf8_30594cuda3std3__45__cpo4cendE:
	.zero		1
	.type		_ZN39_INTERNAL_65d8803c_4_k_cu_f2da2cf8_30594cuda3std6ranges3__45__cpo4swapE,@object
	.size		_ZN39_INTERNAL_65d8803c_4_k_cu_f2da2cf8_30594cuda3std6ranges3__45__cpo4swapE,(.L_9 - _ZN39_INTERNAL_65d8803c_4_k_cu_f2da2cf8_30594cuda3std6ranges3__45__cpo4swapE)
_ZN39_INTERNAL_65d8803c_4_k_cu_f2da2cf8_30594cuda3std6ranges3__45__cpo4swapE:
	.zero		1
.L_9:


//--------------------- .nv.constant0._ZN7cutlass13device_kernelINS_4gemm6kernel13GemmUniversalIN4cute5tupleIJiiiiEEENS1_10collective13CollectiveMmaINS1_37MainloopSm90TmaGmmaWarpSpecializedFP8ILi8ENS5_IJNS4_1CILi1EEESB_SB_EEENS1_35KernelTmaWarpSpecializedCooperativeEEENS5_IJNSA_ILi128EEENSA_ILi256EEENSA_ILi64EEEEEENS_12float_e4m3_tENS5_IJlSB_lEEESJ_SK_NS4_8TiledMMAINS4_8MMA_AtomIJNS4_4SM904GMMA31MMA_64x256x32_F32E4M3E4M3_SS_TNILNSO_7ScaleInE1ELSQ_1EEEEEENS4_6LayoutINS5_IJNSA_ILi2EEESB_SB_EEENS5_IJSB_NSA_ILi0EEESW_EEEEENS5_IJNS4_10UnderscoreESZ_SZ_EEEEENS4_13SM90_TMA_LOADENS4_14ComposedLayoutINS4_7SwizzleILi2ELi4ELi3EEENS4_18smem_ptr_flag_bitsILi8EEENST_INS5_IJNSA_ILi8EEESH_EEENS5_IJSH_SB_EEEEEEEvNS4_8identityES12_S1C_vS1D_EENS_8epilogue10collective18CollectiveEpilogueINS1F_22Sm90TmaWarpSpecializedILi4ELi2ELi16ELb0ELb0EEEJSI_NS5_IJSF_NSA_ILi32EEEEEESJ_SK_SJ_SK_NS1F_6fusion15FusionCallbacksIS1J_NS1M_17LinearCombinationISJ_fSJ_fLNS_15FloatRoundStyleE2EEESI_S1L_JEEES12_NS13_INS14_ILi1ELi4ELi3EEES17_NST_INS5_IJS18_S1K_EEENS5_IJS1K_SB_EEEEEEENS4_39AutoVectorizingCopyWithAssumedAlignmentILi128EEENS4_14SM90_TMA_STOREES1W_S1Y_NS4_9Copy_AtomIJNS4_17SM90_U32x4_STSM_NENS_6half_tEEEEvEEEvvEEEEvNT_6ParamsE --------------------------
	.section	.nv.constant0._ZN7cutlass13device_kernelINS_4gemm6kernel13GemmUniversalIN4cute5tupleIJiiiiEEENS1_10collective13CollectiveMmaINS1_37MainloopSm90TmaGmmaWarpSpecializedFP8ILi8ENS5_IJNS4_1CILi1EEESB_SB_EEENS1_35KernelTmaWarpSpecializedCooperativeEEENS5_IJNSA_ILi128EEENSA_ILi256EEENSA_ILi64EEEEEENS_12float_e4m3_tENS5_IJlSB_lEEESJ_SK_NS4_8TiledMMAINS4_8MMA_AtomIJNS4_4SM904GMMA31MMA_64x256x32_F32E4M3E4M3_SS_TNILNSO_7ScaleInE1ELSQ_1EEEEEENS4_6LayoutINS5_IJNSA_ILi2EEESB_SB_EEENS5_IJSB_NSA_ILi0EEESW_EEEEENS5_IJNS4_10UnderscoreESZ_SZ_EEEEENS4_13SM90_TMA_LOADENS4_14ComposedLayoutINS4_7SwizzleILi2ELi4ELi3EEENS4_18smem_ptr_flag_bitsILi8EEENST_INS5_IJNSA_ILi8EEESH_EEENS5_IJSH_SB_EEEEEEEvNS4_8identityES12_S1C_vS1D_EENS_8epilogue10collective18CollectiveEpilogueINS1F_22Sm90TmaWarpSpecializedILi4ELi2ELi16ELb0ELb0EEEJSI_NS5_IJSF_NSA_ILi32EEEEEESJ_SK_SJ_SK_NS1F_6fusion15FusionCallbacksIS1J_NS1M_17LinearCombinationISJ_fSJ_fLNS_15FloatRoundStyleE2EEESI_S1L_JEEES12_NS13_INS14_ILi1ELi4ELi3EEES17_NST_INS5_IJS18_S1K_EEENS5_IJS1K_SB_EEEEEEENS4_39AutoVectorizingCopyWithAssumedAlignmentILi128EEENS4_14SM90_TMA_STOREES1W_S1Y_NS4_9Copy_AtomIJNS4_17SM90_U32x4_STSM_NENS_6half_tEEEEvEEEvvEEEEvNT_6ParamsE,"a",@progbits
	.sectionflags	@""
	.align	4
.nv.constant0._ZN7cutlass13device_kernelINS_4gemm6kernel13GemmUniversalIN4cute5tupleIJiiiiEEENS1_10collective13CollectiveMmaINS1_37MainloopSm90TmaGmmaWarpSpecializedFP8ILi8ENS5_IJNS4_1CILi1EEESB_SB_EEENS1_35KernelTmaWarpSpecializedCooperativeEEENS5_IJNSA_ILi128EEENSA_ILi256EEENSA_ILi64EEEEEENS_12float_e4m3_tENS5_IJlSB_lEEESJ_SK_NS4_8TiledMMAINS4_8MMA_AtomIJNS4_4SM904GMMA31MMA_64x256x32_F32E4M3E4M3_SS_TNILNSO_7ScaleInE1ELSQ_1EEEEEENS4_6LayoutINS5_IJNSA_ILi2EEESB_SB_EEENS5_IJSB_NSA_ILi0EEESW_EEEEENS5_IJNS4_10UnderscoreESZ_SZ_EEEEENS4_13SM90_TMA_LOADENS4_14ComposedLayoutINS4_7SwizzleILi2ELi4ELi3EEENS4_18smem_ptr_flag_bitsILi8EEENST_INS5_IJNSA_ILi8EEESH_EEENS5_IJSH_SB_EEEEEEEvNS4_8identityES12_S1C_vS1D_EENS_8epilogue10collective18CollectiveEpilogueINS1F_22Sm90TmaWarpSpecializedILi4ELi2ELi16ELb0ELb0EEEJSI_NS5_IJSF_NSA_ILi32EEEEEESJ_SK_SJ_SK_NS1F_6fusion15FusionCallbacksIS1J_NS1M_17LinearCombinationISJ_fSJ_fLNS_15FloatRoundStyleE2EEESI_S1L_JEEES12_NS13_INS14_ILi1ELi4ELi3EEES17_NST_INS5_IJS18_S1K_EEENS5_IJS1K_SB_EEEEEEENS4_39AutoVectorizingCopyWithAssumedAlignmentILi128EEENS4_14SM90_TMA_STOREES1W_S1Y_NS4_9Copy_AtomIJNS4_17SM90_U32x4_STSM_NENS_6half_tEEEEvEEEvvEEEEvNT_6ParamsE:
	.zero		2432


//--------------------- SYMBOLS --------------------------

	.type		.nv.reservedSmem.offset0,@object
	.size		.nv.reservedSmem.offset0,0x4
	.type		__assertfail,@function
